def matmul_kernel(
    a_ptr,
    b_ptr,
    c_ptr,
    M,
    N,
    K,
    stride_am,
    stride_ak,
    stride_bk,
    stride_bn,
    stride_cm,
    stride_cn,
    BLOCK_M: tl.constexpr,
    BLOCK_N: tl.constexpr,
    BLOCK_K: tl.constexpr,
    GROUP_M: tl.constexpr,
):
    pid = tl.program_id(axis=0)
    num_pid_m = tl.cdiv(M, BLOCK_M)
    num_pid_n = tl.cdiv(N, BLOCK_N)
    num_pid_in_group = GROUP_M * num_pid_n
    group_id = pid // num_pid_in_group
    first_pid_m = group_id * GROUP_M
    group_size_m = min(num_pid_m - first_pid_m, GROUP_M)
    pid_m = first_pid_m + ((pid % num_pid_in_group) % group_size_m)
    pid_n = (pid % num_pid_in_group) // group_size_m

    offs_am = (pid_m * BLOCK_M + tl.arange(0, BLOCK_M)) % M
    offs_bn = (pid_n * BLOCK_N + tl.arange(0, BLOCK_N)) % N
    offs_k = tl.arange(0, BLOCK_K)
    a_ptrs = a_ptr + offs_am[:, None] * stride_am + offs_k[None, :] * stride_ak
    b_ptrs = b_ptr + offs_k[:, None] * stride_bk + offs_bn[None, :] * stride_bn

    acc = tl.zeros((BLOCK_M, BLOCK_N), dtype=tl.float32)
    for kk in range(0, tl.cdiv(K, BLOCK_K)):
        a = tl.load(a_ptrs, mask=offs_k[None, :] < K - kk * BLOCK_K, other=0.0)
        b = tl.load(b_ptrs, mask=offs_k[:, None] < K - kk * BLOCK_K, other=0.0)
        acc = tl.dot(a, b, acc)
        a_ptrs += BLOCK_K * stride_ak
        b_ptrs += BLOCK_K * stride_bk

    c = acc.to(c_ptr.dtype.element_ty)
    offs_cm = pid_m * BLOCK_M + tl.arange(0, BLOCK_M)
    offs_cn = pid_n * BLOCK_N + tl.arange(0, BLOCK_N)
    c_ptrs = c_ptr + offs_cm[:, None] * stride_cm + offs_cn[None, :] * stride_cn
    mask = (offs_cm[:, None] < M) & (offs_cn[None, :] < N)
    tl.store(c_ptrs, c, mask=mask)

# config = {"BLOCK_K": 64, "BLOCK_M": 64, "BLOCK_N": 512, "GROUP_M": 8, "arch": "sm_100", "dtype": "fp32", "num_ctas": 1, "num_stages": 3, "num_warps": 2}
# arch = sm_100


// ===== COMPILED SASS (sm_100a) =====

	.target	sm_100a

	.elftype	@"ET_EXEC"


//--------------------- .note.nv.tkinfo           --------------------------
	.section	.note.nv.tkinfo,"",@"SHT_NOTE"
	.sectionflags	@"SHF_NOTE_NV_TKINFO"
	.tkinfo
        /*0018*/ 	.word	0x00000081
        /*0030*/ 	.string	""
        /*0030*/ 	.string	"ptxas-blackwell"
        /*0030*/ 	.string	"Cuda compilation tools, release 12.9, V12.9.86"
        /*0030*/ 	.string	"Build cuda_12.9.r12.9/compiler.36037853_0"
        /*0030*/ 	.string	"-v  -suppress-debug-info  -lineinfo  -arch sm_100a "



//--------------------- .note.nv.cuver            --------------------------
	.section	.note.nv.cuver,"",@"SHT_NOTE"
	.sectionflags	@"SHF_NOTE_NV_CUVER"
        /*0018*/ 	.short	0x0001
        /*001a*/ 	.short	0x0064
        /*001c*/ 	.short	0x0001
        /*001e*/ 	.short	0x0000
        /*0020*/ 	.short	0x0001
        /*0022*/ 	.short	0x0000


//--------------------- .nv.info                  --------------------------
	.section	.nv.info,"",@"SHT_CUDA_INFO"
	.align	4


	//----- nvinfo : EIATTR_REGCOUNT
	.align		4
        /*0000*/ 	.byte	0x04, 0x2f
        /*0002*/ 	.short	(.L_1 - .L_0)
	.align		4
.L_0:
        /*0004*/ 	.word	index@(matmul_kernel)
        /*0008*/ 	.word	0x000000ff


	//----- nvinfo : EIATTR_FRAME_SIZE
	.align		4
.L_1:
        /*000c*/ 	.byte	0x04, 0x11
        /*000e*/ 	.short	(.L_3 - .L_2)
	.align		4
.L_2:
        /*0010*/ 	.word	index@(matmul_kernel)
        /*0014*/ 	.word	0x000039a8


	//----- nvinfo : EIATTR_MIN_STACK_SIZE
	.align		4
.L_3:
        /*0018*/ 	.byte	0x04, 0x12
        /*001a*/ 	.short	(.L_5 - .L_4)
	.align		4
.L_4:
        /*001c*/ 	.word	index@(matmul_kernel)
        /*0020*/ 	.word	0x000039a8
.L_5:


//--------------------- .nv.info.matmul_kernel    --------------------------
	.section	.nv.info.matmul_kernel,"",@"SHT_CUDA_INFO"
	.sectionflags	@""
	.align	4


	//----- nvinfo : EIATTR_CUDA_API_VERSION
	.align		4
        /*0000*/ 	.byte	0x04, 0x37
        /*0002*/ 	.short	(.L_7 - .L_6)
.L_6:
        /*0004*/ 	.word	0x00000081


	//----- nvinfo : EIATTR_KPARAM_INFO
	.align		4
.L_7:
        /*0008*/ 	.byte	0x04, 0x17
        /*000a*/ 	.short	(.L_9 - .L_8)
.L_8:
        /*000c*/ 	.word	0x00000000
        /*0010*/ 	.short	0x000d
        /*0012*/ 	.short	0x0048
        /*0014*/ 	.byte	0x00, 0xf4, 0x21, 0x00


	//----- nvinfo : EIATTR_KPARAM_INFO
	.align		4
.L_9:
        /*0018*/ 	.byte	0x04, 0x17
        /*001a*/ 	.short	(.L_11 - .L_10)
.L_10:
        /*001c*/ 	.word	0x00000000
        /*0020*/ 	.short	0x000c
        /*0022*/ 	.short	0x0040
        /*0024*/ 	.byte	0x00, 0xf4, 0x21, 0x00


	//----- nvinfo : EIATTR_KPARAM_INFO
	.align		4
.L_11:
        /*0028*/ 	.byte	0x04, 0x17
        /*002a*/ 	.short	(.L_13 - .L_12)
.L_12:
        /*002c*/ 	.word	0x00000000
        /*0030*/ 	.short	0x000b
        /*0032*/ 	.short	0x0038
        /*0034*/ 	.byte	0x00, 0xf0, 0x11, 0x00


	//----- nvinfo : EIATTR_KPARAM_INFO
	.align		4
.L_13:
        /*0038*/ 	.byte	0x04, 0x17
        /*003a*/ 	.short	(.L_15 - .L_14)
.L_14:
        /*003c*/ 	.word	0x00000000
        /*0040*/ 	.short	0x000a
        /*0042*/ 	.short	0x0034
        /*0044*/ 	.byte	0x00, 0xf0, 0x11, 0x00


	//----- nvinfo : EIATTR_KPARAM_INFO
	.align		4
.L_15:
        /*0048*/ 	.byte	0x04, 0x17
        /*004a*/ 	.short	(.L_17 - .L_16)
.L_16:
        /*004c*/ 	.word	0x00000000
        /*0050*/ 	.short	0x0009
        /*0052*/ 	.short	0x0030
        /*0054*/ 	.byte	0x00, 0xf0, 0x11, 0x00


	//----- nvinfo : EIATTR_KPARAM_INFO
	.align		4
.L_17:
        /*0058*/ 	.byte	0x04, 0x17
        /*005a*/ 	.short	(.L_19 - .L_18)
.L_18:
        /*005c*/ 	.word	0x00000000
        /*0060*/ 	.short	0x0008
        /*0062*/ 	.short	0x002c
        /*0064*/ 	.byte	0x00, 0xf0, 0x11, 0x00


	//----- nvinfo : EIATTR_KPARAM_INFO
	.align		4
.L_19:
        /*0068*/ 	.byte	0x04, 0x17
        /*006a*/ 	.short	(.L_21 - .L_20)
.L_20:
        /*006c*/ 	.word	0x00000000
        /*0070*/ 	.short	0x0007
        /*0072*/ 	.short	0x0028
        /*0074*/ 	.byte	0x00, 0xf0, 0x11, 0x00


	//----- nvinfo : EIATTR_KPARAM_INFO
	.align		4
.L_21:
        /*0078*/ 	.byte	0x04, 0x17
        /*007a*/ 	.short	(.L_23 - .L_22)
.L_22:
        /*007c*/ 	.word	0x00000000
        /*0080*/ 	.short	0x0006
        /*0082*/ 	.short	0x0024
        /*0084*/ 	.byte	0x00, 0xf0, 0x11, 0x00


	//----- nvinfo : EIATTR_KPARAM_INFO
	.align		4
.L_23:
        /*0088*/ 	.byte	0x04, 0x17
        /*008a*/ 	.short	(.L_25 - .L_24)
.L_24:
        /*008c*/ 	.word	0x00000000
        /*0090*/ 	.short	0x0005
        /*0092*/ 	.short	0x0020
        /*0094*/ 	.byte	0x00, 0xf0, 0x11, 0x00


	//----- nvinfo : EIATTR_KPARAM_INFO
	.align		4
.L_25:
        /*0098*/ 	.byte	0x04, 0x17
        /*009a*/ 	.short	(.L_27 - .L_26)
.L_26:
        /*009c*/ 	.word	0x00000000
        /*00a0*/ 	.short	0x0004
        /*00a2*/ 	.short	0x001c
        /*00a4*/ 	.byte	0x00, 0xf0, 0x11, 0x00


	//----- nvinfo : EIATTR_KPARAM_INFO
	.align		4
.L_27:
        /*00a8*/ 	.byte	0x04, 0x17
        /*00aa*/ 	.short	(.L_29 - .L_28)
.L_28:
        /*00ac*/ 	.word	0x00000000
        /*00b0*/ 	.short	0x0003
        /*00b2*/ 	.short	0x0018
        /*00b4*/ 	.byte	0x00, 0xf0, 0x11, 0x00


	//----- nvinfo : EIATTR_KPARAM_INFO
	.align		4
.L_29:
        /*00b8*/ 	.byte	0x04, 0x17
        /*00ba*/ 	.short	(.L_31 - .L_30)
.L_30:
        /*00bc*/ 	.word	0x00000000
        /*00c0*/ 	.short	0x0002
        /*00c2*/ 	.short	0x0010
        /*00c4*/ 	.byte	0x00, 0xf4, 0x21, 0x00


	//----- nvinfo : EIATTR_KPARAM_INFO
	.align		4
.L_31:
        /*00c8*/ 	.byte	0x04, 0x17
        /*00ca*/ 	.short	(.L_33 - .L_32)
.L_32:
        /*00cc*/ 	.word	0x00000000
        /*00d0*/ 	.short	0x0001
        /*00d2*/ 	.short	0x0008
        /*00d4*/ 	.byte	0x00, 0xf4, 0x21, 0x00


	//----- nvinfo : EIATTR_KPARAM_INFO
	.align		4
.L_33:
        /*00d8*/ 	.byte	0x04, 0x17
        /*00da*/ 	.short	(.L_35 - .L_34)
.L_34:
        /*00dc*/ 	.word	0x00000000
        /*00e0*/ 	.short	0x0000
        /*00e2*/ 	.short	0x0000
        /*00e4*/ 	.byte	0x00, 0xf4, 0x21, 0x00


	//----- nvinfo : EIATTR_SPARSE_MMA_MASK
	.align		4
.L_35:
        /*00e8*/ 	.byte	0x03, 0x50
        /*00ea*/ 	.short	0x0000


	//----- nvinfo : EIATTR_MAXREG_COUNT
	.align		4
        /*00ec*/ 	.byte	0x03, 0x1b
        /*00ee*/ 	.short	0x00ff


	//----- nvinfo : EIATTR_NUM_BARRIERS
	.align		4
        /*00f0*/ 	.byte	0x02, 0x4c
        /*00f2*/ 	.byte	0x01
	.zero		1


	//----- nvinfo : EIATTR_ANNOTATIONS
	.align		4
        /*00f4*/ 	.byte	0x04, 0x55
        /*00f6*/ 	.short	(.L_37 - .L_36)


	//   ....[0]....
.L_36:
        /*00f8*/ 	.word	0x00000001
        /*00fc*/ 	.byte	0xa0, 0x05, 0x00, 0x00, 0x01, 0x00, 0x00, 0x00, 0x90, 0x07, 0x00, 0x00, 0x01, 0x00, 0x00, 0x00
        /* <DEDUP_REMOVED lines=523> */
        /*21bc*/ 	.byte	0x40, 0x76, 0x01, 0x00, 0x01, 0x00, 0x00, 0x00, 0x70, 0x76, 0x01, 0x00


	//----- nvinfo : EIATTR_VRC_CTA_INIT_COUNT
	.align		4
.L_37:
        /*21c8*/ 	.byte	0x02, 0x4a
	.zero		1
	.zero		1


	//----- nvinfo : EIATTR_EXIT_INSTR_OFFSETS
	.align		4
        /*21cc*/ 	.byte	0x04, 0x1c
        /*21ce*/ 	.short	(.L_39 - .L_38)


	//   ....[0]....
.L_38:
        /*21d0*/ 	.word	0x000a0ee0


	//   ....[1]....
        /*21d4*/ 	.word	0x000a0f00


	//----- nvinfo : EIATTR_REQNTID
	.align		4
.L_39:
        /*21d8*/ 	.byte	0x04, 0x10
        /*21da*/ 	.short	(.L_41 - .L_40)
.L_40:
        /*21dc*/ 	.word	0x00000040
        /*21e0*/ 	.word	0x00000001
        /*21e4*/ 	.word	0x00000001


	//----- nvinfo : EIATTR_CBANK_PARAM_SIZE
	.align		4
.L_41:
        /*21e8*/ 	.byte	0x03, 0x19
        /*21ea*/ 	.short	0x0050


	//----- nvinfo : EIATTR_PARAM_CBANK
	.align		4
        /*21ec*/ 	.byte	0x04, 0x0a
        /*21ee*/ 	.short	(.L_43 - .L_42)
	.align		4
.L_42:
        /*21f0*/ 	.word	index@(.nv.constant0.matmul_kernel)
        /*21f4*/ 	.short	0x0380
        /*21f6*/ 	.short	0x0050


	//----- nvinfo : EIATTR_SW_WAR
	.align		4
.L_43:
        /*21f8*/ 	.byte	0x04, 0x36
        /*21fa*/ 	.short	(.L_45 - .L_44)
.L_44:
        /*21fc*/ 	.word	0x00000008
.L_45:


//--------------------- .nv.compat                --------------------------
	.section	.nv.compat,"",@"SHT_CUDA_COMPAT_INFO"
	.align	4
        /*0000*/ 	.byte	0x02, 0x02, 0x01, 0x00, 0x02, 0x05, 0x05, 0x00, 0x02, 0x03, 0x00, 0x00, 0x02, 0x06, 0x01, 0x00


//--------------------- .nv.callgraph             --------------------------
	.section	.nv.callgraph,"",@"SHT_CUDA_CALLGRAPH"
	.align	4
	.sectionentsize	8
	.align		4
        /*0000*/ 	.word	0x00000000
	.align		4
        /*0004*/ 	.word	0xffffffff
	.align		4
        /*0008*/ 	.word	0x00000000
	.align		4
        /*000c*/ 	.word	0xfffffffe
	.align		4
        /*0010*/ 	.word	0x00000000
	.align		4
        /*0014*/ 	.word	0xfffffffd
	.align		4
        /*0018*/ 	.word	0x00000000
	.align		4
        /*001c*/ 	.word	0xfffffffc


//--------------------- .text.matmul_kernel       --------------------------
	.section	.text.matmul_kernel,"ax",@progbits
	.align	128
        .global         matmul_kernel
        .type           matmul_kernel,@function
        .size           matmul_kernel,(.L_x_3 - matmul_kernel)
        .other          matmul_kernel,@"STO_CUDA_ENTRY STV_DEFAULT"
matmul_kernel:
.text.matmul_kernel:
[----:B------:R-:W1:Y:S08]  /*0000*/  LDC R1, c[0x0][0x37c] ;  /* 0x0000df00ff017b82 */ /* 0x000e700000000800 */
[----:B------:R-:W2:Y:S01]  /*0010*/  LDC.64 R4, c[0x0][0x398] ;  /* 0x0000e600ff047b82 */ /* 0x000ea20000000a00 */
[----:B------:R-:W3:Y:S01]  /*0020*/  S2R R7, SR_CTAID.X ;  /* 0x0000000000077919 */ /* 0x000ee20000002500 */
[----:B-1----:R-:W-:Y:S01]  /*0030*/  VIADD R1, R1, 0xffffc658 ;  /* 0xffffc65801017836 */ /* 0x002fe20000000000 */
[----:B------:R-:W1:Y:S01]  /*0040*/  LDCU UR4, c[0x0][0x39c] ;  /* 0x00007380ff0477ac */ /* 0x000e620008000800 */
[----:B------:R-:W4:Y:S01]  /*0050*/  S2R R54, SR_TID.X ;  /* 0x0000000000367919 */ /* 0x000f220000002100 */
[----:B--2---:R-:W-:-:S05]  /*0060*/  VIADD R0, R5, 0x1ff ;  /* 0x000001ff05007836 */ /* 0x004fca0000000000 */
[----:B------:R-:W-:-:S04]  /*0070*/  SHF.R.S32.HI R3, RZ, 0x1f, R0 ;  /* 0x0000001fff037819 */ /* 0x000fc80000011400 */
[----:B------:R-:W-:Y:S02]  /*0080*/  LEA.HI R3, R3, R0, RZ, 0x9 ;  /* 0x0000000003037211 */ /* 0x000fe400078f48ff */
[----:B---3--:R-:W-:Y:S02]  /*0090*/  IABS R10, R7 ;  /* 0x00000007000a7213 */ /* 0x008fe40000000000 */
[----:B------:R-:W-:Y:S02]  /*00a0*/  SHF.R.S32.HI R3, RZ, 0x9, R3 ;  /* 0x00000009ff037819 */ /* 0x000fe40000011403 */
[----:B----4-:R-:W-:-:S03]  /*00b0*/  LOP3.LUT R54, R54, 0x3f, RZ, 0xc0, !PT ;  /* 0x0000003f36367812 */ /* 0x010fc600078ec0ff */
[----:B------:R-:W-:-:S05]  /*00c0*/  IMAD.SHL.U32 R6, R3, 0x8, RZ ;  /* 0x0000000803067824 */ /* 0x000fca00078e00ff */
[-C--:B------:R-:W-:Y:S02]  /*00d0*/  IABS R9, R6.reuse ;  /* 0x0000000600097213 */ /* 0x080fe40000000000 */
[----:B------:R-:W-:Y:S02]  /*00e0*/  IABS R12, R6 ;  /* 0x00000006000c7213 */ /* 0x000fe40000000000 */
[----:B------:R-:W2:Y:S08]  /*00f0*/  I2F.RP R0, R9 ;  /* 0x0000000900007306 */ /* 0x000eb00000209400 */
[----:B--2---:R-:W2:Y:S02]  /*0100*/  MUFU.RCP R0, R0 ;  /* 0x0000000000007308 */ /* 0x004ea40000001000 */
[----:B--2---:R-:W-:-:S02]  /*0110*/  IADD3 R2, PT, PT, R0, 0xffffffe, RZ ;  /* 0x0ffffffe00027810 */ /* 0x004fc40007ffe0ff */
[----:B------:R-:W-:-:S04]  /*0120*/  IADD3 R0, PT, PT, RZ, -R12, RZ ;  /* 0x8000000cff007210 */ /* 0x000fc80007ffe0ff */
[----:B------:R2:W3:Y:S02]  /*0130*/  F2I.FTZ.U32.TRUNC.NTZ R3, R2 ;  /* 0x0000000200037305 */ /* 0x0004e4000021f000 */
[----:B--2---:R-:W-:Y:S02]  /*0140*/  IMAD.MOV.U32 R2, RZ, RZ, RZ ;  /* 0x000000ffff027224 */ /* 0x004fe400078e00ff */
[----:B---3--:R-:W-:-:S04]  /*0150*/  IMAD.MOV R8, RZ, RZ, -R3 ;  /* 0x000000ffff087224 */ /* 0x008fc800078e0a03 */
[----:B------:R-:W-:Y:S02]  /*0160*/  IMAD R11, R8, R9, RZ ;  /* 0x00000009080b7224 */ /* 0x000fe400078e02ff */
[----:B------:R-:W-:Y:S02]  /*0170*/  IMAD.MOV.U32 R8, RZ, RZ, R10 ;  /* 0x000000ffff087224 */ /* 0x000fe400078e000a */
[----:B------:R-:W-:Y:S01]  /*0180*/  IMAD.HI.U32 R3, R3, R11, R2 ;  /* 0x0000000b03037227 */ /* 0x000fe200078e0002 */
[----:B------:R-:W-:-:S05]  /*0190*/  IABS R11, R5 ;  /* 0x00000005000b7213 */ /* 0x000fca0000000000 */
[----:B------:R-:W-:-:S04]  /*01a0*/  IMAD.HI.U32 R3, R3, R8, RZ ;  /* 0x0000000803037227 */ /* 0x000fc800078e00ff */
[----:B------:R-:W-:-:S05]  /*01b0*/  IMAD R0, R3, R0, R8 ;  /* 0x0000000003007224 */ /* 0x000fca00078e0208 */
[----:B------:R-:W-:-:S13]  /*01c0*/  ISETP.GT.U32.AND P1, PT, R9, R0, PT ;  /* 0x000000000900720c */ /* 0x000fda0003f24070 */
[----:B------:R-:W-:Y:S02]  /*01d0*/  @!P1 IMAD.IADD R0, R0, 0x1, -R9 ;  /* 0x0000000100009824 */ /* 0x000fe400078e0a09 */
[----:B------:R-:W-:Y:S01]  /*01e0*/  @!P1 VIADD R3, R3, 0x1 ;  /* 0x0000000103039836 */ /* 0x000fe20000000000 */
[----:B------:R-:W-:Y:S02]  /*01f0*/  ISETP.NE.AND P1, PT, R6, RZ, PT ;  /* 0x000000ff0600720c */ /* 0x000fe40003f25270 */
[----:B------:R-:W-:Y:S02]  /*0200*/  ISETP.GE.U32.AND P0, PT, R0, R9, PT ;  /* 0x000000090000720c */ /* 0x000fe40003f06070 */
[----:B------:R-:W-:-:S04]  /*0210*/  LOP3.LUT R0, R7, R6, RZ, 0x3c, !PT ;  /* 0x0000000607007212 */ /* 0x000fc800078e3cff */
[----:B------:R-:W-:Y:S01]  /*0220*/  ISETP.GE.AND P2, PT, R0, RZ, PT ;  /* 0x000000ff0000720c */ /* 0x000fe20003f46270 */
[----:B------:R-:W-:-:S06]  /*0230*/  VIADD R0, R4, 0x3f ;  /* 0x0000003f04007836 */ /* 0x000fcc0000000000 */
[----:B------:R-:W-:-:S05]  /*0240*/  @P0 VIADD R3, R3, 0x1 ;  /* 0x0000000103030836 */ /* 0x000fca0000000000 */
[----:B------:R-:W-:Y:S02]  /*0250*/  MOV R2, R3 ;  /* 0x0000000300027202 */ /* 0x000fe40000000f00 */
[----:B------:R-:W-:-:S03]  /*0260*/  SHF.R.S32.HI R3, RZ, 0x1f, R0 ;  /* 0x0000001fff037819 */ /* 0x000fc60000011400 */
[----:B------:R-:W-:Y:S01]  /*0270*/  @!P2 IMAD.MOV R2, RZ, RZ, -R2 ;  /* 0x000000ffff02a224 */ /* 0x000fe200078e0a02 */
[----:B------:R-:W-:Y:S02]  /*0280*/  @!P1 LOP3.LUT R2, RZ, R6, RZ, 0x33, !PT ;  /* 0x00000006ff029212 */ /* 0x000fe400078e33ff */
[----:B------:R-:W-:-:S03]  /*0290*/  LEA.HI R3, R3, R0, RZ, 0x6 ;  /* 0x0000000003037211 */ /* 0x000fc600078f30ff */
[----:B------:R-:W-:Y:S02]  /*02a0*/  IMAD.SHL.U32 R10, R2, 0x8, RZ ;  /* 0x00000008020a7824 */ /* 0x000fe400078e00ff */
[----:B------:R-:W-:-:S03]  /*02b0*/  IMAD.MOV R2, RZ, RZ, -R2 ;  /* 0x000000ffff027224 */ /* 0x000fc600078e0a02 */
[----:B------:R-:W-:Y:S01]  /*02c0*/  LEA.HI.SX32 R3, R3, -R10, 0x1a ;  /* 0x8000000a03037211 */ /* 0x000fe200078fd2ff */
[----:B------:R-:W-:Y:S02]  /*02d0*/  IMAD R13, R6, R2, R7 ;  /* 0x00000002060d7224 */ /* 0x000fe400078e0207 */
[----:B------:R-:W-:Y:S01]  /*02e0*/  IMAD.MOV.U32 R2, RZ, RZ, RZ ;  /* 0x000000ffff027224 */ /* 0x000fe200078e00ff */
[----:B------:R-:W-:Y:S02]  /*02f0*/  VIMNMX R12, PT, PT, R3, 0x8, PT ;  /* 0x00000008030c7848 */ /* 0x000fe40003fe0100 */
[----:B------:R-:W-:Y:S02]  /*0300*/  IABS R6, R13 ;  /* 0x0000000d00067213 */ /* 0x000fe40000000000 */
[-C--:B------:R-:W-:Y:S02]  /*0310*/  IABS R8, R12.reuse ;  /* 0x0000000c00087213 */ /* 0x080fe40000000000 */
[----:B------:R-:W-:-:S02]  /*0320*/  IABS R7, R12 ;  /* 0x0000000c00077213 */ /* 0x000fc40000000000 */
[----:B------:R-:W2:Y:S08]  /*0330*/  I2F.RP R0, R8 ;  /* 0x0000000800007306 */ /* 0x000eb00000209400 */
[----:B--2---:R-:W2:Y:S02]  /*0340*/  MUFU.RCP R0, R0 ;  /* 0x0000000000007308 */ /* 0x004ea40000001000 */
[----:B--2---:R-:W-:-:S06]  /*0350*/  IADD3 R3, PT, PT, R0, 0xffffffe, RZ ;  /* 0x0ffffffe00037810 */ /* 0x004fcc0007ffe0ff */
[----:B------:R-:W2:Y:S02]  /*0360*/  F2I.FTZ.U32.TRUNC.NTZ R3, R3 ;  /* 0x0000000300037305 */ /* 0x000ea4000021f000 */
[----:B--2---:R-:W-:-:S04]  /*0370*/  IMAD.MOV R9, RZ, RZ, -R3 ;  /* 0x000000ffff097224 */ /* 0x004fc800078e0a03 */
[----:B------:R-:W-:-:S04]  /*0380*/  IMAD R5, R9, R8, RZ ;  /* 0x0000000809057224 */ /* 0x000fc800078e02ff */
[----:B------:R-:W-:Y:S01]  /*0390*/  IMAD.HI.U32 R0, R3, R5, R2 ;  /* 0x0000000503007227 */ /* 0x000fe200078e0002 */
[----:B------:R-:W-:Y:S02]  /*03a0*/  MOV R2, R11 ;  /* 0x0000000b00027202 */ /* 0x000fe40000000f00 */
[----:B------:R-:W-:Y:S01]  /*03b0*/  IABS R5, R4 ;  /* 0x0000000400057213 */ /* 0x000fe20000000000 */
[----:B------:R-:W-:Y:S02]  /*03c0*/  IMAD.MOV.U32 R3, RZ, RZ, R6 ;  /* 0x000000ffff037224 */ /* 0x000fe400078e0006 */
[----:B------:R-:W-:Y:S02]  /*03d0*/  IMAD.MOV R6, RZ, RZ, -R7 ;  /* 0x000000ffff067224 */ /* 0x000fe400078e0a07 */
[----:B------:R-:W-:Y:S01]  /*03e0*/  IMAD.HI.U32 R0, R0, R3, RZ ;  /* 0x0000000300007227 */ /* 0x000fe200078e00ff */
[----:B------:R-:W2:Y:S03]  /*03f0*/  I2F.RP R7, R2 ;  /* 0x0000000200077306 */ /* 0x000ea60000209400 */
[----:B------:R-:W-:-:S05]  /*0400*/  IMAD R3, R0, R6, R3 ;  /* 0x0000000600037224 */ /* 0x000fca00078e0203 */
[----:B------:R-:W3:Y:S01]  /*0410*/  I2F.RP R6, R5 ;  /* 0x0000000500067306 */ /* 0x000ee20000209400 */
[----:B------:R-:W-:-:S07]  /*0420*/  ISETP.GT.U32.AND P1, PT, R8, R3, PT ;  /* 0x000000030800720c */ /* 0x000fce0003f24070 */
[----:B--2---:R-:W2:Y:S06]  /*0430*/  MUFU.RCP R7, R7 ;  /* 0x0000000700077308 */ /* 0x004eac0000001000 */
[----:B------:R-:W-:Y:S02]  /*0440*/  @!P1 IMAD.IADD R3, R3, 0x1, -R8 ;  /* 0x0000000103039824 */ /* 0x000fe400078e0a08 */
[----:B---3--:R-:W3:Y:S01]  /*0450*/  MUFU.RCP R6, R6 ;  /* 0x0000000600067308 */ /* 0x008ee20000001000 */
[----:B------:R-:W-:Y:S01]  /*0460*/  @!P1 VIADD R0, R0, 0x1 ;  /* 0x0000000100009836 */ /* 0x000fe20000000000 */
[----:B------:R-:W-:-:S02]  /*0470*/  ISETP.NE.AND P1, PT, R12, RZ, PT ;  /* 0x000000ff0c00720c */ /* 0x000fc40003f25270 */
[----:B------:R-:W-:Y:S02]  /*0480*/  ISETP.GE.U32.AND P0, PT, R3, R8, PT ;  /* 0x000000080300720c */ /* 0x000fe40003f06070 */
[----:B------:R-:W-:Y:S02]  /*0490*/  LOP3.LUT R3, R13, R12, RZ, 0x3c, !PT ;  /* 0x0000000c0d037212 */ /* 0x000fe400078e3cff */
[----:B--2---:R-:W-:Y:S02]  /*04a0*/  IADD3 R8, PT, PT, R7, 0xffffffe, RZ ;  /* 0x0ffffffe07087810 */ /* 0x004fe40007ffe0ff */
[----:B------:R-:W-:Y:S02]  /*04b0*/  ISETP.GE.AND P2, PT, R3, RZ, PT ;  /* 0x000000ff0300720c */ /* 0x000fe40003f46270 */
[----:B------:R2:W4:Y:S01]  /*04c0*/  F2I.FTZ.U32.TRUNC.NTZ R9, R8 ;  /* 0x0000000800097305 */ /* 0x000522000021f000 */
[----:B---3--:R-:W-:-:S04]  /*04d0*/  VIADD R7, R6, 0xffffffe ;  /* 0x0ffffffe06077836 */ /* 0x008fc80000000000 */
[----:B------:R-:W-:Y:S02]  /*04e0*/  @P0 VIADD R0, R0, 0x1 ;  /* 0x0000000100000836 */ /* 0x000fe40000000000 */
[----:B--2---:R-:W-:Y:S01]  /*04f0*/  IMAD.MOV.U32 R8, RZ, RZ, RZ ;  /* 0x000000ffff087224 */ /* 0x004fe200078e00ff */
[----:B------:R-:W2:Y:S02]  /*0500*/  F2I.FTZ.U32.TRUNC.NTZ R7, R7 ;  /* 0x0000000700077305 */ /* 0x000ea4000021f000 */
[----:B------:R-:W-:Y:S01]  /*0510*/  MOV R14, R0 ;  /* 0x00000000000e7202 */ /* 0x000fe20000000f00 */
[----:B----4-:R-:W-:-:S04]  /*0520*/  IMAD.MOV R3, RZ, RZ, -R9 ;  /* 0x000000ffff037224 */ /* 0x010fc800078e0a09 */
[----:B------:R-:W-:Y:S01]  /*0530*/  @!P2 IMAD.MOV R14, RZ, RZ, -R14 ;  /* 0x000000ffff0ea224 */ /* 0x000fe200078e0a0e */
[----:B------:R-:W-:Y:S01]  /*0540*/  @!P1 LOP3.LUT R14, RZ, R12, RZ, 0x33, !PT ;  /* 0x0000000cff0e9212 */ /* 0x000fe200078e33ff */
[----:B------:R-:W-:-:S04]  /*0550*/  IMAD R3, R3, R2, RZ ;  /* 0x0000000203037224 */ /* 0x000fc800078e02ff */
[----:B------:R-:W-:Y:S01]  /*0560*/  IMAD.SHL.U32 R242, R14, 0x200, RZ ;  /* 0x000002000ef27824 */ /* 0x000fe200078e00ff */
[----:B--2---:R-:W-:Y:S01]  /*0570*/  IADD3 R6, PT, PT, RZ, -R7, RZ ;  /* 0x80000007ff067210 */ /* 0x004fe20007ffe0ff */
[----:B------:R-:W-:-:S03]  /*0580*/  IMAD.HI.U32 R0, R9, R3, R8 ;  /* 0x0000000309007227 */ /* 0x000fc600078e0008 */
[----:B------:R-:W-:Y:S01]  /*0590*/  IABS R11, R242 ;  /* 0x000000f2000b7213 */ /* 0x000fe20000000000 */
[----:B------:R-:W-:Y:S01]  /*05a0*/  STL [R1+0x924], R242 ;  /* 0x000924f201007387 */ /* 0x000fe20000100800 */
[----:B------:R-:W-:Y:S01]  /*05b0*/  IMAD.MOV.U32 R8, RZ, RZ, R6 ;  /* 0x000000ffff087224 */ /* 0x000fe200078e0006 */
[C---:B------:R-:W-:Y:S01]  /*05c0*/  IADD3 R26, PT, PT, R242.reuse, 0x84, RZ ;  /* 0x00000084f21a7810 */ /* 0x040fe20007ffe0ff */
[----:B------:R-:W-:Y:S01]  /*05d0*/  IMAD.MOV R3, RZ, RZ, -R14 ;  /* 0x000000ffff037224 */ /* 0x000fe200078e0a0e */
[----:B------:R-:W-:Y:S01]  /*05e0*/  IADD3 R14, PT, PT, R242, 0x9, RZ ;  /* 0x00000009f20e7810 */ /* 0x000fe20007ffe0ff */
[----:B------:R-:W-:Y:S01]  /*05f0*/  IMAD.HI.U32 R6, R0, R11, RZ ;  /* 0x0000000b00067227 */ /* 0x000fe200078e00ff */
[C---:B------:R-:W-:Y:S02]  /*0600*/  IADD3 R31, PT, PT, R242.reuse, 0x8e, RZ ;  /* 0x0000008ef21f7810 */ /* 0x040fe40007ffe0ff */
[----:B------:R-:W-:Y:S01]  /*0610*/  IADD3 R34, PT, PT, R242, 0x95, RZ ;  /* 0x00000095f2227810 */ /* 0x000fe20007ffe0ff */
[----:B------:R-:W-:Y:S01]  /*0620*/  IMAD R9, R8, R5, RZ ;  /* 0x0000000508097224 */ /* 0x000fe200078e02ff */
[----:B------:R-:W-:Y:S01]  /*0630*/  IADD3 R8, PT, PT, -R6, RZ, RZ ;  /* 0x000000ff06087210 */ /* 0x000fe20007ffe1ff */
[----:B------:R-:W-:Y:S01]  /*0640*/  IMAD.MOV.U32 R6, RZ, RZ, RZ ;  /* 0x000000ffff067224 */ /* 0x000fe200078e00ff */
[----:B------:R-:W-:Y:S01]  /*0650*/  IADD3 R40, PT, PT, R242, 0x98, RZ ;  /* 0x00000098f2287810 */ /* 0x000fe20007ffe0ff */
[----:B------:R-:W-:Y:S01]  /*0660*/  IMAD R3, R12, R3, R13 ;  /* 0x000000030c037224 */ /* 0x000fe200078e020d */
[C---:B------:R-:W-:Y:S01]  /*0670*/  IADD3 R45, PT, PT, R242.reuse, 0xa2, RZ ;  /* 0x000000a2f22d7810 */ /* 0x040fe20007ffe0ff */
[----:B------:R-:W-:Y:S01]  /*0680*/  IMAD.HI.U32 R7, R7, R9, R6 ;  /* 0x0000000907077227 */ /* 0x000fe200078e0006 */
[----:B------:R-:W-:-:S02]  /*0690*/  IADD3 R47, PT, PT, R242, 0xa9, RZ ;  /* 0x000000a9f22f7810 */ /* 0x000fc40007ffe0ff */
[C---:B------:R-:W-:Y:S01]  /*06a0*/  IADD3 R51, PT, PT, R242.reuse, 0xac, RZ ;  /* 0x000000acf2337810 */ /* 0x040fe20007ffe0ff */
[C---:B------:R-:W-:Y:S01]  /*06b0*/  VIADD R9, R242.reuse, 0x3 ;  /* 0x00000003f2097836 */ /* 0x040fe20000000000 */
[C---:B------:R-:W-:Y:S01]  /*06c0*/  IADD3 R58, PT, PT, R242.reuse, 0xbc, RZ ;  /* 0x000000bcf23a7810 */ /* 0x040fe20007ffe0ff */
[C---:B------:R-:W-:Y:S01]  /*06d0*/  VIADD R18, R242.reuse, 0x4 ;  /* 0x00000004f2127836 */ /* 0x040fe20000000000 */
[----:B------:R-:W-:Y:S01]  /*06e0*/  IADD3 R215, PT, PT, R242, 0x1d2, RZ ;  /* 0x000001d2f2d77810 */ /* 0x000fe20007ffe0ff */
[----:B------:R-:W-:Y:S01]  /*06f0*/  IMAD.IADD R6, R10, 0x1, R3 ;  /* 0x000000010a067824 */ /* 0x000fe200078e0203 */
[----:B------:R-:W-:Y:S01]  /*0700*/  IABS R17, R9 ;  /* 0x0000000900117213 */ /* 0x000fe20000000000 */
[C---:B------:R-:W-:Y:S01]  /*0710*/  VIADD R3, R242.reuse, 0x1 ;  /* 0x00000001f2037836 */ /* 0x040fe20000000000 */
[----:B------:R-:W-:Y:S01]  /*0720*/  ISETP.GE.AND P2, PT, R9, RZ, PT ;  /* 0x000000ff0900720c */ /* 0x000fe20003f46270 */
[----:B------:R-:W-:Y:S01]  /*0730*/  VIADD R16, R242, 0x5 ;  /* 0x00000005f2107836 */ /* 0x000fe20000000000 */
[----:B------:R-:W-:Y:S01]  /*0740*/  IABS R19, R18 ;  /* 0x0000001200137213 */ /* 0x000fe20000000000 */
[----:B------:R-:W-:Y:S01]  /*0750*/  IMAD R206, R2, R8, R11 ;  /* 0x0000000802ce7224 */ /* 0x000fe200078e020b */
[----:B------:R-:W-:Y:S01]  /*0760*/  IADD3 R8, PT, PT, R242, 0x2, RZ ;  /* 0x00000002f2087810 */ /* 0x000fe20007ffe0ff */
[C---:B------:R-:W-:Y:S01]  /*0770*/  IMAD.HI.U32 R9, R0.reuse, R17, RZ ;  /* 0x0000001100097227 */ /* 0x040fe200078e00ff */
[----:B------:R-:W-:Y:S01]  /*0780*/  IABS R13, R3 ;  /* 0x00000003000d7213 */ /* 0x000fe20000000000 */
[----:B------:R-:W-:Y:S01]  /*0790*/  STL [R1+0x428], R18 ;  /* 0x0004281201007387 */ /* 0x000fe20000100800 */
[----:B------:R-:W-:Y:S01]  /*07a0*/  IABS R21, R16 ;  /* 0x0000001000157213 */ /* 0x000fe20000000000 */
[----:B------:R-:W-:Y:S01]  /*07b0*/  IMAD.MOV R9, RZ, RZ, -R9 ;  /* 0x000000ffff097224 */ /* 0x000fe200078e0a09 */
[----:B------:R-:W-:Y:S01]  /*07c0*/  IABS R15, R8 ;  /* 0x00000008000f7213 */ /* 0x000fe20000000000 */
[----:B------:R2:W-:Y:S01]  /*07d0*/  STL [R1+0x42c], R16 ;  /* 0x00042c1001007387 */ /* 0x0005e20000100800 */
[----:B------:R-:W-:Y:S01]  /*07e0*/  IMAD.HI.U32 R10, R0, R19, RZ ;  /* 0x00000013000a7227 */ /* 0x000fe200078e00ff */
[----:B------:R-:W-:-:S02]  /*07f0*/  ISETP.GE.AND P0, PT, R3, RZ, PT ;  /* 0x000000ff0300720c */ /* 0x000fc40003f06270 */
[----:B------:R-:W-:Y:S01]  /*0800*/  ISETP.GE.AND P1, PT, R8, RZ, PT ;  /* 0x000000ff0800720c */ /* 0x000fe20003f26270 */
[----:B------:R-:W-:Y:S01]  /*0810*/  IMAD.HI.U32 R3, R0, R13, RZ ;  /* 0x0000000d00037227 */ /* 0x000fe200078e00ff */
[C---:B------:R-:W-:Y:S02]  /*0820*/  IADD3 R221, PT, PT, R242.reuse, 0x1d5, RZ ;  /* 0x000001d5f2dd7810 */ /* 0x040fe40007ffe0ff */
[----:B------:R-:W-:Y:S01]  /*0830*/  IADD3 R225, PT, PT, R242, 0x1d9, RZ ;  /* 0x000001d9f2e17810 */ /* 0x000fe20007ffe0ff */
[----:B------:R-:W-:Y:S01]  /*0840*/  IMAD R251, R2, R9, R17 ;  /* 0x0000000902fb7224 */ /* 0x000fe200078e0211 */
[----:B------:R-:W-:Y:S01]  /*0850*/  IADD3 R3, PT, PT, -R3, RZ, RZ ;  /* 0x000000ff03037210 */ /* 0x000fe20007ffe1ff */
[C---:B--2---:R-:W-:Y:S01]  /*0860*/  VIADD R16, R242.reuse, 0x8 ;  /* 0x00000008f2107836 */ /* 0x044fe20000000000 */
[C---:B------:R-:W-:Y:S01]  /*0870*/  IADD3 R223, PT, PT, R242.reuse, 0x1db, RZ ;  /* 0x000001dbf2df7810 */ /* 0x040fe20007ffe0ff */
[----:B------:R-:W-:Y:S01]  /*0880*/  IMAD.MOV R10, RZ, RZ, -R10 ;  /* 0x000000ffff0a7224 */ /* 0x000fe200078e0a0a */
[----:B------:R-:W-:Y:S01]  /*0890*/  IADD3 R227, PT, PT, R242, 0x1df, RZ ;  /* 0x000001dff2e37810 */ /* 0x000fe20007ffe0ff */
[----:B------:R-:W-:Y:S01]  /*08a0*/  IMAD.HI.U32 R8, R0, R15, RZ ;  /* 0x0000000f00087227 */ /* 0x000fe200078e00ff */
[----:B------:R-:W-:-:S02]  /*08b0*/  IABS R17, R16 ;  /* 0x0000001000117213 */ /* 0x000fc40000000000 */
[----:B------:R-:W-:Y:S01]  /*08c0*/  IADD3 R235, PT, PT, R242, 0x1e6, RZ ;  /* 0x000001e6f2eb7810 */ /* 0x000fe20007ffe0ff */
[----:B------:R-:W-:Y:S01]  /*08d0*/  IMAD R65, R2, R10, R19 ;  /* 0x0000000a02417224 */ /* 0x000fe200078e0213 */
[----:B------:R-:W-:Y:S01]  /*08e0*/  IABS R19, R14 ;  /* 0x0000000e00137213 */ /* 0x000fe20000000000 */
[C---:B------:R-:W-:Y:S01]  /*08f0*/  VIADD R20, R242.reuse, 0x6 ;  /* 0x00000006f2147836 */ /* 0x040fe20000000000 */
[C---:B------:R-:W-:Y:S01]  /*0900*/  IADD3 R241, PT, PT, R242.reuse, 0x1e9, RZ ;  /* 0x000001e9f2f17810 */ /* 0x040fe20007ffe0ff */
[----:B------:R-:W-:Y:S01]  /*0910*/  IMAD.MOV R8, RZ, RZ, -R8 ;  /* 0x000000ffff087224 */ /* 0x000fe200078e0a08 */
[C---:B------:R-:W-:Y:S01]  /*0920*/  IADD3 R239, PT, PT, R242.reuse, 0x1eb, RZ ;  /* 0x000001ebf2ef7810 */ /* 0x040fe20007ffe0ff */
[----:B------:R-:W-:Y:S01]  /*0930*/  VIADD R18, R242, 0x7 ;  /* 0x00000007f2127836 */ /* 0x000fe20000000000 */
[----:B------:R2:W-:Y:S01]  /*0940*/  STL [R1+0x430], R20 ;  /* 0x0004301401007387 */ /* 0x0005e20000100800 */
[----:B------:R-:W-:Y:S01]  /*0950*/  IMAD.HI.U32 R10, R0, R17, RZ ;  /* 0x00000011000a7227 */ /* 0x000fe200078e00ff */
[----:B------:R-:W-:-:S02]  /*0960*/  IADD3 R243, PT, PT, R242, 0x1ef, RZ ;  /* 0x000001eff2f37810 */ /* 0x000fc40007ffe0ff */
[----:B------:R3:W-:Y:S01]  /*0970*/  STL [R1+0x444], R18 ;  /* 0x0004441201007387 */ /* 0x0007e20000100800 */
[C---:B------:R-:W-:Y:S01]  /*0980*/  IMAD R252, R2.reuse, R3, R13 ;  /* 0x0000000302fc7224 */ /* 0x040fe200078e020d */
[----:B------:R-:W-:Y:S01]  /*0990*/  IABS R13, R20 ;  /* 0x00000014000d7213 */ /* 0x000fe20000000000 */
[----:B------:R-:W-:Y:S01]  /*09a0*/  IMAD R3, R2, R8, R15 ;  /* 0x0000000802037224 */ /* 0x000fe200078e020f */
[----:B------:R-:W-:Y:S01]  /*09b0*/  IABS R15, R18 ;  /* 0x00000012000f7213 */ /* 0x000fe20000000000 */
[----:B------:R-:W-:Y:S01]  /*09c0*/  IMAD.HI.U32 R11, R0, R21, RZ ;  /* 0x00000015000b7227 */ /* 0x000fe200078e00ff */
[----:B------:R-:W-:Y:S01]  /*09d0*/  IADD3 R10, PT, PT, -R10, RZ, RZ ;  /* 0x000000ff0a0a7210 */ /* 0x000fe20007ffe1ff */
[----:B------:R-:W-:Y:S01]  /*09e0*/  STL [R1+0x440], R16 ;  /* 0x0004401001007387 */ /* 0x000fe20000100800 */
[----:B--2---:R-:W-:Y:S01]  /*09f0*/  IADD3 R20, PT, PT, R242, 0xc, RZ ;  /* 0x0000000cf2147810 */ /* 0x004fe20007ffe0ff */
[----:B------:R-:W-:Y:S01]  /*0a00*/  IMAD.HI.U32 R8, R0, R13, RZ ;  /* 0x0000000d00087227 */ /* 0x000fe200078e00ff */
[----:B------:R-:W-:Y:S01]  /*0a10*/  IADD3 R11, PT, PT, -R11, RZ, RZ ;  /* 0x000000ff0b0b7210 */ /* 0x000fe20007ffe1ff */
[----:B------:R-:W-:Y:S01]  /*0a20*/  STL [R1+0x43c], R14 ;  /* 0x00043c0e01007387 */ /* 0x000fe20000100800 */
[----:B------:R-:W-:Y:S01]  /*0a30*/  ISETP.GT.U32.AND P5, PT, R2, R3, PT ;  /* 0x000000030200720c */ /* 0x000fe20003fa4070 */
[----:B---3--:R-:W-:Y:S01]  /*0a40*/  VIADD R18, R242, 0xd ;  /* 0x0000000df2127836 */ /* 0x008fe20000000000 */
[C---:B------:R-:W-:Y:S01]  /*0a50*/  ISETP.GT.U32.AND P6, PT, R2.reuse, R252, PT ;  /* 0x000000fc0200720c */ /* 0x040fe20003fc4070 */
[----:B------:R-:W-:-:S02]  /*0a60*/  IMAD R208, R2, R10, R17 ;  /* 0x0000000a02d07224 */ /* 0x000fc400078e0211 */
[C---:B------:R-:W-:Y:S01]  /*0a70*/  VIADD R12, R242.reuse, 0xa ;  /* 0x0000000af20c7836 */ /* 0x040fe20000000000 */
[----:B------:R-:W-:Y:S01]  /*0a80*/  IABS R17, R18 ;  /* 0x0000001200117213 */ /* 0x000fe20000000000 */
[----:B------:R-:W-:Y:S02]  /*0a90*/  VIADD R22, R242, 0xb ;  /* 0x0000000bf2167836 */ /* 0x000fe40000000000 */
[----:B------:R-:W-:Y:S01]  /*0aa0*/  IMAD.MOV R8, RZ, RZ, -R8 ;  /* 0x000000ffff087224 */ /* 0x000fe200078e0a08 */
[----:B------:R2:W-:Y:S01]  /*0ab0*/  STL [R1+0x438], R12 ;  /* 0x0004380c01007387 */ /* 0x0005e20000100800 */
[----:B------:R-:W-:Y:S01]  /*0ac0*/  IMAD R64, R2, R11, R21 ;  /* 0x0000000b02407224 */ /* 0x000fe200078e0215 */
[----:B------:R-:W-:Y:S01]  /*0ad0*/  IABS R21, R12 ;  /* 0x0000000c00157213 */ /* 0x000fe20000000000 */
[----:B------:R-:W-:Y:S01]  /*0ae0*/  IMAD.HI.U32 R10, R0, R17, RZ ;  /* 0x00000011000a7227 */ /* 0x000fe200078e00ff */
[----:B------:R-:W-:Y:S01]  /*0af0*/  STL [R1+0x434], R22 ;  /* 0x0004341601007387 */ /* 0x000fe20000100800 */
[----:B------:R-:W-:-:S02]  /*0b00*/  @!P6 IADD3 R252, PT, PT, R252, -R2, RZ ;  /* 0x80000002fcfce210 */ /* 0x000fc40007ffe0ff */
[----:B------:R-:W-:Y:S01]  /*0b10*/  IMAD R63, R2, R8, R13 ;  /* 0x00000008023f7224 */ /* 0x000fe200078e020d */
[----:B------:R-:W-:Y:S01]  /*0b20*/  STL [R1+0x1f50], R20 ;  /* 0x001f501401007387 */ /* 0x000fe20000100800 */
[C---:B------:R-:W-:Y:S01]  /*0b30*/  IMAD.HI.U32 R9, R0.reuse, R15, RZ ;  /* 0x0000000f00097227 */ /* 0x040fe200078e00ff */
[----:B------:R-:W-:Y:S02]  /*0b40*/  IABS R13, R22 ;  /* 0x00000016000d7213 */ /* 0x000fe40000000000 */
[----:B------:R3:W-:Y:S01]  /*0b50*/  STL [R1+0x1f54], R18 ;  /* 0x001f541201007387 */ /* 0x0007e20000100800 */
[----:B------:R-:W-:Y:S02]  /*0b60*/  IMAD.MOV R10, RZ, RZ, -R10 ;  /* 0x000000ffff0a7224 */ /* 0x000fe400078e0a0a */
[----:B--2---:R-:W-:-:S04]  /*0b70*/  IMAD.HI.U32 R12, R0, R21, RZ ;  /* 0x00000015000c7227 */ /* 0x004fc800078e00ff */
[----:B------:R-:W-:Y:S02]  /*0b80*/  IMAD.MOV R9, RZ, RZ, -R9 ;  /* 0x000000ffff097224 */ /* 0x000fe400078e0a09 */
[----:B------:R-:W-:-:S04]  /*0b90*/  IMAD.HI.U32 R8, R0, R13, RZ ;  /* 0x0000000d00087227 */ /* 0x000fc800078e00ff */
[----:B---3--:R-:W-:Y:S01]  /*0ba0*/  VIADD R18, R242, 0x12 ;  /* 0x00000012f2127836 */ /* 0x008fe20000000000 */
[----:B------:R-:W-:Y:S01]  /*0bb0*/  IADD3 R8, PT, PT, -R8, RZ, RZ ;  /* 0x000000ff08087210 */ /* 0x000fe20007ffe1ff */
[----:B------:R-:W-:Y:S02]  /*0bc0*/  IMAD R66, R2, R10, R17 ;  /* 0x0000000a02427224 */ /* 0x000fe400078e0211 */
[----:B------:R-:W-:Y:S01]  /*0bd0*/  IMAD.HI.U32 R11, R0, R19, RZ ;  /* 0x00000013000b7227 */ /* 0x000fe200078e00ff */
[----:B------:R-:W-:-:S03]  /*0be0*/  IABS R17, R18 ;  /* 0x0000001200117213 */ /* 0x000fc60000000000 */
[----:B------:R-:W-:Y:S02]  /*0bf0*/  IMAD.MOV R12, RZ, RZ, -R12 ;  /* 0x000000ffff0c7224 */ /* 0x000fe400078e0a0c */
[C---:B------:R-:W-:Y:S02]  /*0c00*/  VIADD R16, R242.reuse, 0xe ;  /* 0x0000000ef2107836 */ /* 0x040fe40000000000 */
[----:B------:R-:W-:Y:S02]  /*0c10*/  VIADD R14, R242, 0xf ;  /* 0x0000000ff20e7836 */ /* 0x000fe40000000000 */
[----:B------:R-:W-:Y:S01]  /*0c20*/  IMAD R62, R2, R9, R15 ;  /* 0x00000009023e7224 */ /* 0x000fe200078e020f */
[----:B------:R-:W-:Y:S01]  /*0c30*/  IABS R15, R20 ;  /* 0x00000014000f7213 */ /* 0x000fe20000000000 */
[C---:B------:R-:W-:Y:S01]  /*0c40*/  VIADD R22, R242.reuse, 0x10 ;  /* 0x00000010f2167836 */ /* 0x040fe20000000000 */
[----:B------:R2:W-:Y:S01]  /*0c50*/  STL [R1+0x1f58], R16 ;  /* 0x001f581001007387 */ /* 0x0005e20000100800 */
[----:B------:R-:W-:-:S02]  /*0c60*/  VIADD R20, R242, 0x11 ;  /* 0x00000011f2147836 */ /* 0x000fc40000000000 */
[----:B------:R-:W-:Y:S01]  /*0c70*/  IMAD.MOV R11, RZ, RZ, -R11 ;  /* 0x000000ffff0b7224 */ /* 0x000fe200078e0a0b */
[----:B------:R-:W-:Y:S01]  /*0c80*/  STL [R1+0x1f5c], R14 ;  /* 0x001f5c0e01007387 */ /* 0x000fe20000100800 */
[----:B------:R-:W-:Y:S01]  /*0c90*/  IMAD R127, R2, R12, R21 ;  /* 0x0000000c027f7224 */ /* 0x000fe200078e0215 */
[----:B------:R-:W-:Y:S01]  /*0ca0*/  IABS R21, R14 ;  /* 0x0000000e00157213 */ /* 0x000fe20000000000 */
[C---:B------:R-:W-:Y:S01]  /*0cb0*/  IMAD.HI.U32 R10, R0.reuse, R17, RZ ;  /* 0x00000011000a7227 */ /* 0x040fe200078e00ff */
[----:B------:R-:W-:Y:S03]  /*0cc0*/  STL [R1+0x1f60], R22 ;  /* 0x001f601601007387 */ /* 0x000fe60000100800 */
[----:B------:R-:W-:Y:S01]  /*0cd0*/  IMAD.HI.U32 R9, R0, R15, RZ ;  /* 0x0000000f00097227 */ /* 0x000fe200078e00ff */
[----:B------:R-:W-:Y:S01]  /*0ce0*/  STL [R1+0x1f64], R20 ;  /* 0x001f641401007387 */ /* 0x000fe20000100800 */
[----:B------:R-:W-:-:S02]  /*0cf0*/  IADD3 R10, PT, PT, -R10, RZ, RZ ;  /* 0x000000ff0a0a7210 */ /* 0x000fc40007ffe1ff */
[C---:B------:R-:W-:Y:S01]  /*0d00*/  IMAD R207, R2.reuse, R11, R19 ;  /* 0x0000000b02cf7224 */ /* 0x040fe200078e0213 */
[----:B------:R-:W-:Y:S01]  /*0d10*/  IABS R19, R16 ;  /* 0x0000001000137213 */ /* 0x000fe20000000000 */
[----:B------:R-:W-:Y:S01]  /*0d20*/  IMAD R126, R2, R8, R13 ;  /* 0x00000008027e7224 */ /* 0x000fe200078e020d */
[----:B------:R-:W-:Y:S01]  /*0d30*/  IABS R13, R22 ;  /* 0x00000016000d7213 */ /* 0x000fe20000000000 */
[----:B------:R3:W-:Y:S01]  /*0d40*/  STL [R1+0x1f68], R18 ;  /* 0x001f681201007387 */ /* 0x0007e20000100800 */
[----:B------:R-:W-:Y:S01]  /*0d50*/  IMAD.HI.U32 R12, R0, R21, RZ ;  /* 0x00000015000c7227 */ /* 0x000fe200078e00ff */
[----:B--2---:R-:W-:-:S03]  /*0d60*/  IADD3 R16, PT, PT, R242, 0x13, RZ ;  /* 0x00000013f2107810 */ /* 0x004fc60007ffe0ff */
[----:B------:R-:W-:Y:S01]  /*0d70*/  IMAD.MOV R9, RZ, RZ, -R9 ;  /* 0x000000ffff097224 */ /* 0x000fe200078e0a09 */
[----:B------:R-:W-:Y:S01]  /*0d80*/  IADD3 R12, PT, PT, -R12, RZ, RZ ;  /* 0x000000ff0c0c7210 */ /* 0x000fe20007ffe1ff */
[----:B------:R-:W-:Y:S01]  /*0d90*/  IMAD.HI.U32 R11, R0, R19, RZ ;  /* 0x00000013000b7227 */ /* 0x000fe200078e00ff */
[----:B------:R-:W-:Y:S03]  /*0da0*/  STL [R1+0x1f6c], R16 ;  /* 0x001f6c1001007387 */ /* 0x000fe60000100800 */
[----:B---3--:R-:W-:Y:S02]  /*0db0*/  VIADD R18, R242, 0x17 ;  /* 0x00000017f2127836 */ /* 0x008fe40000000000 */
[----:B------:R-:W-:-:S04]  /*0dc0*/  IMAD.HI.U32 R8, R0, R13, RZ ;  /* 0x0000000d00087227 */ /* 0x000fc800078e00ff */
[C---:B------:R-:W-:Y:S01]  /*0dd0*/  IMAD R123, R2.reuse, R10, R17 ;  /* 0x0000000a027b7224 */ /* 0x040fe200078e0211 */
[----:B------:R-:W-:Y:S01]  /*0de0*/  IABS R17, R18 ;  /* 0x0000001200117213 */ /* 0x000fe20000000000 */
[----:B------:R-:W-:Y:S01]  /*0df0*/  IMAD R67, R2, R9, R15 ;  /* 0x0000000902437224 */ /* 0x000fe200078e020f */
[----:B------:R-:W-:Y:S01]  /*0e00*/  IABS R15, R20 ;  /* 0x00000014000f7213 */ /* 0x000fe20000000000 */
[C---:B------:R-:W-:Y:S01]  /*0e10*/  VIADD R14, R242.reuse, 0x14 ;  /* 0x00000014f20e7836 */ /* 0x040fe20000000000 */
[C---:B------:R-:W-:Y:S01]  /*0e20*/  IADD3 R20, PT, PT, R242.reuse, 0x16, RZ ;  /* 0x00000016f2147810 */ /* 0x040fe20007ffe0ff */
[----:B------:R-:W-:Y:S02]  /*0e30*/  VIADD R22, R242, 0x15 ;  /* 0x00000015f2167836 */ /* 0x000fe40000000000 */
[----:B------:R-:W-:Y:S01]  /*0e40*/  IMAD.MOV R11, RZ, RZ, -R11 ;  /* 0x000000ffff0b7224 */ /* 0x000fe200078e0a0b */
[----:B------:R-:W-:Y:S01]  /*0e50*/  STL [R1+0x1f70], R14 ;  /* 0x001f700e01007387 */ /* 0x000fe20000100800 */
[----:B------:R-:W-:-:S02]  /*0e60*/  IMAD.MOV R8, RZ, RZ, -R8 ;  /* 0x000000ffff087224 */ /* 0x000fc400078e0a08 */
[----:B------:R-:W-:Y:S01]  /*0e70*/  IMAD R204, R2, R12, R21 ;  /* 0x0000000c02cc7224 */ /* 0x000fe200078e0215 */
[----:B------:R-:W-:Y:S01]  /*0e80*/  IABS R21, R14 ;  /* 0x0000000e00157213 */ /* 0x000fe20000000000 */
[----:B------:R-:W-:Y:S01]  /*0e90*/  IMAD.HI.U32 R10, R0, R17, RZ ;  /* 0x00000011000a7227 */ /* 0x000fe200078e00ff */
[----:B------:R-:W-:Y:S03]  /*0ea0*/  STL [R1+0x1f74], R22 ;  /* 0x001f741601007387 */ /* 0x000fe60000100800 */
[C---:B------:R-:W-:Y:S01]  /*0eb0*/  IMAD R205, R2.reuse, R11, R19 ;  /* 0x0000000b02cd7224 */ /* 0x040fe200078e0213 */
[----:B------:R-:W-:Y:S01]  /*0ec0*/  STL [R1+0x1f78], R20 ;  /* 0x001f781401007387 */ /* 0x000fe20000100800 */
[----:B------:R-:W-:Y:S01]  /*0ed0*/  IMAD R125, R2, R8, R13 ;  /* 0x00000008027d7224 */ /* 0x000fe200078e020d */
[----:B------:R-:W-:Y:S01]  /*0ee0*/  IABS R19, R16 ;  /* 0x0000001000137213 */ /* 0x000fe20000000000 */
[----:B------:R-:W-:Y:S01]  /*0ef0*/  IMAD.HI.U32 R9, R0, R15, RZ ;  /* 0x0000000f00097227 */ /* 0x000fe200078e00ff */
[----:B------:R-:W-:Y:S01]  /*0f00*/  IABS R13, R22 ;  /* 0x00000016000d7213 */ /* 0x000fe20000000000 */
[----:B------:R2:W-:Y:S02]  /*0f10*/  STL [R1+0x1f7c], R18 ;  /* 0x001f7c1201007387 */ /* 0x0005e40000100800 */
[----:B------:R-:W-:-:S02]  /*0f20*/  IMAD.MOV R10, RZ, RZ, -R10 ;  /* 0x000000ffff0a7224 */ /* 0x000fc400078e0a0a */
[----:B------:R-:W-:-:S04]  /*0f30*/  IMAD.HI.U32 R12, R0, R21, RZ ;  /* 0x00000015000c7227 */ /* 0x000fc800078e00ff */
[----:B------:R-:W-:Y:S02]  /*0f40*/  IMAD.MOV R9, RZ, RZ, -R9 ;  /* 0x000000ffff097224 */ /* 0x000fe400078e0a09 */
[----:B--2---:R-:W-:Y:S02]  /*0f50*/  VIADD R18, R242, 0x1c ;  /* 0x0000001cf2127836 */ /* 0x004fe40000000000 */
[----:B------:R-:W-:-:S04]  /*0f60*/  IMAD.HI.U32 R11, R0, R19, RZ ;  /* 0x00000013000b7227 */ /* 0x000fc800078e00ff */
[----:B------:R-:W-:-:S04]  /*0f70*/  IMAD.HI.U32 R8, R0, R13, RZ ;  /* 0x0000000d00087227 */ /* 0x000fc800078e00ff */
[----:B------:R-:W-:Y:S01]  /*0f80*/  IMAD R71, R2, R10, R17 ;  /* 0x0000000a02477224 */ /* 0x000fe200078e0211 */
[----:B------:R-:W-:Y:S01]  /*0f90*/  IABS R17, R18 ;  /* 0x0000001200117213 */ /* 0x000fe20000000000 */
[----:B------:R-:W-:Y:S01]  /*0fa0*/  IMAD.MOV R12, RZ, RZ, -R12 ;  /* 0x000000ffff0c7224 */ /* 0x000fe200078e0a0c */
[----:B------:R-:W-:Y:S01]  /*0fb0*/  IADD3 R8, PT, PT, -R8, RZ, RZ ;  /* 0x000000ff08087210 */ /* 0x000fe20007ffe1ff */
[C---:B------:R-:W-:Y:S02]  /*0fc0*/  VIADD R16, R242.reuse, 0x18 ;  /* 0x00000018f2107836 */ /* 0x040fe40000000000 */
[----:B------:R-:W-:Y:S02]  /*0fd0*/  VIADD R14, R242, 0x19 ;  /* 0x00000019f20e7836 */ /* 0x000fe40000000000 */
[----:B------:R-:W-:Y:S01]  /*0fe0*/  IMAD R124, R2, R9, R15 ;  /* 0x00000009027c7224 */ /* 0x000fe200078e020f */
[----:B------:R-:W-:Y:S01]  /*0ff0*/  IABS R15, R20 ;  /* 0x00000014000f7213 */ /* 0x000fe20000000000 */
[----:B------:R-:W-:Y:S01]  /*1000*/  IMAD.MOV R11, RZ, RZ, -R11 ;  /* 0x000000ffff0b7224 */ /* 0x000fe200078e0a0b */
[----:B------:R2:W-:Y:S01]  /*1010*/  STL [R1+0x1f80], R16 ;  /* 0x001f801001007387 */ /* 0x0005e20000100800 */
[----:B------:R-:W-:-:S02]  /*1020*/  VIADD R22, R242, 0x1a ;  /* 0x0000001af2167836 */ /* 0x000fc40000000000 */
[----:B------:R-:W-:Y:S01]  /*1030*/  VIADD R20, R242, 0x1b ;  /* 0x0000001bf2147836 */ /* 0x000fe20000000000 */
[----:B------:R-:W-:Y:S01]  /*1040*/  STL [R1+0x1f84], R14 ;  /* 0x001f840e01007387 */ /* 0x000fe20000100800 */
[----:B------:R-:W-:Y:S01]  /*1050*/  IMAD R203, R2, R12, R21 ;  /* 0x0000000c02cb7224 */ /* 0x000fe200078e0215 */
[----:B------:R-:W-:Y:S01]  /*1060*/  IABS R21, R14 ;  /* 0x0000000e00157213 */ /* 0x000fe20000000000 */
[----:B------:R-:W-:Y:S01]  /*1070*/  IMAD.HI.U32 R10, R0, R17, RZ ;  /* 0x00000011000a7227 */ /* 0x000fe200078e00ff */
[----:B------:R-:W-:Y:S03]  /*1080*/  STL [R1+0x1f88], R22 ;  /* 0x001f881601007387 */ /* 0x000fe60000100800 */
[----:B------:R-:W-:Y:S01]  /*1090*/  IMAD R68, R2, R11, R19 ;  /* 0x0000000b02447224 */ /* 0x000fe200078e0213 */
[----:B------:R-:W-:Y:S01]  /*10a0*/  IABS R19, R16 ;  /* 0x0000001000137213 */ /* 0x000fe20000000000 */
[----:B------:R-:W-:Y:S01]  /*10b0*/  IMAD.HI.U32 R9, R0, R15, RZ ;  /* 0x0000000f00097227 */ /* 0x000fe200078e00ff */
[----:B------:R-:W-:Y:S01]  /*10c0*/  STL [R1+0x1f8c], R20 ;  /* 0x001f8c1401007387 */ /* 0x000fe20000100800 */
[----:B------:R-:W-:-:S02]  /*10d0*/  IADD3 R10, PT, PT, -R10, RZ, RZ ;  /* 0x000000ff0a0a7210 */ /* 0x000fc40007ffe1ff */
        /* <DEDUP_REMOVED lines=17> */
[----:B------:R-:W-:Y:S02]  /*11f0*/  IMAD.MOV R11, RZ, RZ, -R11 ;  /* 0x000000ffff0b7224 */ /* 0x000fe400078e0a0b */
[----:B------:R-:W-:Y:S01]  /*1200*/  VIADD R22, R242, 0x1f ;  /* 0x0000001ff2167836 */ /* 0x000fe20000000000 */
[----:B------:R-:W-:Y:S01]  /*1210*/  STL [R1+0x1f98], R14 ;  /* 0x001f980e01007387 */ /* 0x000fe20000100800 */
[----:B------:R-:W-:-:S02]  /*1220*/  IMAD.MOV R8, RZ, RZ, -R8 ;  /* 0x000000ffff087224 */ /* 0x000fc400078e0a08 */
[C---:B------:R-:W-:Y:S01]  /*1230*/  IMAD R70, R2.reuse, R11, R19 ;  /* 0x0000000b02467224 */ /* 0x040fe200078e0213 */
[----:B------:R-:W-:Y:S01]  /*1240*/  IABS R19, R16 ;  /* 0x0000001000137213 */ /* 0x000fe20000000000 */
[----:B------:R-:W-:Y:S01]  /*1250*/  IMAD R69, R2, R12, R21 ;  /* 0x0000000c02457224 */ /* 0x000fe200078e0215 */
[----:B------:R-:W-:Y:S01]  /*1260*/  IABS R21, R14 ;  /* 0x0000000e00157213 */ /* 0x000fe20000000000 */
[----:B------:R-:W-:Y:S01]  /*1270*/  IMAD.HI.U32 R10, R0, R17, RZ ;  /* 0x00000011000a7227 */ /* 0x000fe200078e00ff */
[----:B------:R-:W-:Y:S03]  /*1280*/  STL [R1+0x1f9c], R22 ;  /* 0x001f9c1601007387 */ /* 0x000fe60000100800 */
[----:B------:R-:W-:Y:S01]  /*1290*/  IMAD R201, R2, R8, R13 ;  /* 0x0000000802c97224 */ /* 0x000fe200078e020d */
[----:B------:R-:W-:Y:S01]  /*12a0*/  STL [R1+0x1fa0], R20 ;  /* 0x001fa01401007387 */ /* 0x000fe20000100800 */
[----:B------:R-:W-:Y:S01]  /*12b0*/  IMAD.HI.U32 R9, R0, R15, RZ ;  /* 0x0000000f00097227 */ /* 0x000fe200078e00ff */
[----:B------:R-:W-:-:S02]  /*12c0*/  IABS R13, R22 ;  /* 0x00000016000d7213 */ /* 0x000fc40000000000 */
[----:B------:R2:W-:Y:S01]  /*12d0*/  STL [R1+0x1fa4], R18 ;  /* 0x001fa41201007387 */ /* 0x0005e20000100800 */
[----:B------:R-:W-:Y:S02]  /*12e0*/  IMAD.MOV R10, RZ, RZ, -R10 ;  /* 0x000000ffff0a7224 */ /* 0x000fe400078e0a0a */
[----:B------:R-:W-:-:S04]  /*12f0*/  IMAD.HI.U32 R11, R0, R19, RZ ;  /* 0x00000013000b7227 */ /* 0x000fc800078e00ff */
[----:B------:R-:W-:-:S04]  /*1300*/  IMAD.HI.U32 R12, R0, R21, RZ ;  /* 0x00000015000c7227 */ /* 0x000fc800078e00ff */
[----:B--2---:R-:W-:Y:S02]  /*1310*/  VIADD R18, R242, 0x26 ;  /* 0x00000026f2127836 */ /* 0x004fe40000000000 */
[----:B------:R-:W-:Y:S02]  /*1320*/  IMAD.MOV R9, RZ, RZ, -R9 ;  /* 0x000000ffff097224 */ /* 0x000fe400078e0a09 */
[----:B------:R-:W-:-:S04]  /*1330*/  IMAD.HI.U32 R8, R0, R13, RZ ;  /* 0x0000000d00087227 */ /* 0x000fc800078e00ff */
[----:B------:R-:W-:Y:S01]  /*1340*/  IMAD R198, R2, R10, R17 ;  /* 0x0000000a02c67224 */ /* 0x000fe200078e0211 */
[----:B------:R-:W-:Y:S01]  /*1350*/  IABS R17, R18 ;  /* 0x0000001200117213 */ /* 0x000fe20000000000 */
[----:B------:R-:W-:Y:S01]  /*1360*/  IMAD.MOV R11, RZ, RZ, -R11 ;  /* 0x000000ffff0b7224 */ /* 0x000fe200078e0a0b */
[----:B------:R-:W-:Y:S01]  /*1370*/  IADD3 R8, PT, PT, -R8, RZ, RZ ;  /* 0x000000ff08087210 */ /* 0x000fe20007ffe1ff */
        /* <DEDUP_REMOVED lines=8> */
[C---:B------:R-:W-:Y:S01]  /*1400*/  IMAD R77, R2.reuse, R11, R19 ;  /* 0x0000000b024d7224 */ /* 0x040fe200078e0213 */
[----:B------:R-:W-:Y:S01]  /*1410*/  IABS R19, R16 ;  /* 0x0000001000137213 */ /* 0x000fe20000000000 */
[----:B------:R-:W-:Y:S01]  /*1420*/  IMAD R76, R2, R12, R21 ;  /* 0x0000000c024c7224 */ /* 0x000fe200078e0215 */
[----:B------:R-:W-:Y:S01]  /*1430*/  IABS R21, R14 ;  /* 0x0000000e00157213 */ /* 0x000fe20000000000 */
[----:B------:R-:W-:Y:S01]  /*1440*/  IMAD.HI.U32 R10, R0, R17, RZ ;  /* 0x00000011000a7227 */ /* 0x000fe200078e00ff */
[----:B------:R-:W-:Y:S01]  /*1450*/  STL [R1+0x1fac], R14 ;  /* 0x001fac0e01007387 */ /* 0x000fe20000100800 */
[----:B--2---:R-:W-:Y:S02]  /*1460*/  IADD3 R16, PT, PT, R242, 0x27, RZ ;  /* 0x00000027f2107810 */ /* 0x004fe40007ffe0ff */
[----:B------:R-:W-:Y:S01]  /*1470*/  IMAD.HI.U32 R9, R0, R15, RZ ;  /* 0x0000000f00097227 */ /* 0x000fe200078e00ff */
[----:B------:R-:W-:Y:S01]  /*1480*/  STL [R1+0x1fb0], R22 ;  /* 0x001fb01601007387 */ /* 0x000fe20000100800 */
[----:B------:R-:W-:-:S02]  /*1490*/  IADD3 R10, PT, PT, -R10, RZ, RZ ;  /* 0x000000ff0a0a7210 */ /* 0x000fc40007ffe1ff */
[----:B------:R-:W-:Y:S01]  /*14a0*/  IMAD R73, R2, R8, R13 ;  /* 0x0000000802497224 */ /* 0x000fe200078e020d */
[----:B------:R-:W-:Y:S01]  /*14b0*/  STL [R1+0x1fb4], R20 ;  /* 0x001fb41401007387 */ /* 0x000fe20000100800 */
[----:B------:R-:W-:Y:S01]  /*14c0*/  IABS R13, R22 ;  /* 0x00000016000d7213 */ /* 0x000fe20000000000 */
[C---:B------:R-:W-:Y:S02]  /*14d0*/  IMAD.HI.U32 R11, R0.reuse, R19, RZ ;  /* 0x00000013000b7227 */ /* 0x040fe400078e00ff */
[----:B------:R2:W-:Y:S02]  /*14e0*/  STL [R1+0x1fb8], R18 ;  /* 0x001fb81201007387 */ /* 0x0005e40000100800 */
[----:B------:R-:W-:Y:S02]  /*14f0*/  IMAD.HI.U32 R12, R0, R21, RZ ;  /* 0x00000015000c7227 */ /* 0x000fe400078e00ff */
[----:B------:R-:W-:Y:S02]  /*1500*/  STL [R1+0x1fbc], R16 ;  /* 0x001fbc1001007387 */ /* 0x000fe40000100800 */
[----:B------:R-:W-:Y:S01]  /*1510*/  IMAD.MOV R9, RZ, RZ, -R9 ;  /* 0x000000ffff097224 */ /* 0x000fe200078e0a09 */
[----:B------:R-:W-:Y:S01]  /*1520*/  IADD3 R12, PT, PT, -R12, RZ, RZ ;  /* 0x000000ff0c0c7210 */ /* 0x000fe20007ffe1ff */
[----:B------:R-:W-:-:S02]  /*1530*/  IMAD.MOV R11, RZ, RZ, -R11 ;  /* 0x000000ffff0b7224 */ /* 0x000fc400078e0a0b */
[----:B--2---:R-:W-:Y:S02]  /*1540*/  VIADD R18, R242, 0x2b ;  /* 0x0000002bf2127836 */ /* 0x004fe40000000000 */
        /* <DEDUP_REMOVED lines=8> */
[C---:B------:R-:W-:Y:S01]  /*15d0*/  IMAD R197, R2.reuse, R11, R19 ;  /* 0x0000000b02c57224 */ /* 0x040fe200078e0213 */
[----:B------:R-:W-:Y:S01]  /*15e0*/  IABS R19, R16 ;  /* 0x0000001000137213 */ /* 0x000fe20000000000 */
[----:B------:R-:W-:Y:S01]  /*15f0*/  IMAD.MOV R8, RZ, RZ, -R8 ;  /* 0x000000ffff087224 */ /* 0x000fe200078e0a08 */
[----:B------:R-:W-:Y:S01]  /*1600*/  STL [R1+0x1fc0], R14 ;  /* 0x001fc00e01007387 */ /* 0x000fe20000100800 */
        /* <DEDUP_REMOVED lines=9> */
[----:B------:R-:W-:-:S04]  /*16a0*/  IMAD.HI.U32 R11, R0, R19, RZ ;  /* 0x00000013000b7227 */ /* 0x000fc800078e00ff */
[----:B------:R-:W-:Y:S02]  /*16b0*/  IMAD.MOV R10, RZ, RZ, -R10 ;  /* 0x000000ffff0a7224 */ /* 0x000fe400078e0a0a */
[----:B------:R-:W-:-:S04]  /*16c0*/  IMAD.HI.U32 R12, R0, R21, RZ ;  /* 0x00000015000c7227 */ /* 0x000fc800078e00ff */
[C---:B--2---:R-:W-:Y:S02]  /*16d0*/  VIADD R18, R242.reuse, 0x30 ;  /* 0x00000030f2127836 */ /* 0x044fe40000000000 */
[----:B------:R-:W-:Y:S02]  /*16e0*/  IMAD.MOV R9, RZ, RZ, -R9 ;  /* 0x000000ffff097224 */ /* 0x000fe400078e0a09 */
[----:B------:R-:W-:Y:S02]  /*16f0*/  IMAD.MOV R11, RZ, RZ, -R11 ;  /* 0x000000ffff0b7224 */ /* 0x000fe400078e0a0b */
[----:B------:R-:W-:Y:S02]  /*1700*/  VIADD R16, R242, 0x2c ;  /* 0x0000002cf2107836 */ /* 0x000fe40000000000 */
[----:B------:R-:W-:-:S03]  /*1710*/  IMAD.HI.U32 R8, R0, R13, RZ ;  /* 0x0000000d00087227 */ /* 0x000fc600078e00ff */
[----:B------:R2:W-:Y:S01]  /*1720*/  STL [R1+0x1fd0], R16 ;  /* 0x001fd01001007387 */ /* 0x0005e20000100800 */
[----:B------:R-:W-:Y:S01]  /*1730*/  IMAD R80, R2, R10, R17 ;  /* 0x0000000a02507224 */ /* 0x000fe200078e0211 */
[----:B------:R-:W-:Y:S01]  /*1740*/  IABS R17, R18 ;  /* 0x0000001200117213 */ /* 0x000fe20000000000 */
[----:B------:R-:W-:Y:S01]  /*1750*/  IMAD.MOV R12, RZ, RZ, -R12 ;  /* 0x000000ffff0c7224 */ /* 0x000fe200078e0a0c */
[----:B------:R-:W-:Y:S01]  /*1760*/  IADD3 R8, PT, PT, -R8, RZ, RZ ;  /* 0x000000ff08087210 */ /* 0x000fe20007ffe1ff */
[----:B------:R-:W-:Y:S02]  /*1770*/  VIADD R14, R242, 0x2d ;  /* 0x0000002df20e7836 */ /* 0x000fe40000000000 */
[C---:B------:R-:W-:Y:S01]  /*1780*/  IMAD R75, R2.reuse, R9, R15 ;  /* 0x00000009024b7224 */ /* 0x040fe200078e020f */
[----:B------:R-:W-:Y:S01]  /*1790*/  IABS R15, R20 ;  /* 0x00000014000f7213 */ /* 0x000fe20000000000 */
[----:B------:R-:W-:Y:S01]  /*17a0*/  IMAD R196, R2, R11, R19 ;  /* 0x0000000b02c47224 */ /* 0x000fe200078e0213 */
[----:B------:R-:W-:Y:S01]  /*17b0*/  IABS R19, R16 ;  /* 0x0000001000137213 */ /* 0x000fe20000000000 */
[C---:B------:R-:W-:Y:S01]  /*17c0*/  VIADD R22, R242.reuse, 0x2e ;  /* 0x0000002ef2167836 */ /* 0x040fe20000000000 */
[----:B------:R-:W-:Y:S01]  /*17d0*/  STL [R1+0x1fd4], R14 ;  /* 0x001fd40e01007387 */ /* 0x000fe20000100800 */
[C---:B------:R-:W-:Y:S01]  /*17e0*/  VIADD R20, R242.reuse, 0x2f ;  /* 0x0000002ff2147836 */ /* 0x040fe20000000000 */
[----:B--2---:R-:W-:Y:S01]  /*17f0*/  IADD3 R16, PT, PT, R242, 0x31, RZ ;  /* 0x00000031f2107810 */ /* 0x004fe20007ffe0ff */
[----:B------:R-:W-:Y:S01]  /*1800*/  IMAD R195, R2, R12, R21 ;  /* 0x0000000c02c37224 */ /* 0x000fe200078e0215 */
[----:B------:R-:W-:Y:S01]  /*1810*/  IABS R21, R14 ;  /* 0x0000000e00157213 */ /* 0x000fe20000000000 */
[C---:B------:R-:W-:Y:S01]  /*1820*/  IMAD.HI.U32 R10, R0.reuse, R17, RZ ;  /* 0x00000011000a7227 */ /* 0x040fe200078e00ff */
[----:B------:R-:W-:Y:S03]  /*1830*/  STL [R1+0x1fd8], R22 ;  /* 0x001fd81601007387 */ /* 0x000fe60000100800 */
[----:B------:R-:W-:Y:S01]  /*1840*/  IMAD.HI.U32 R9, R0, R15, RZ ;  /* 0x0000000f00097227 */ /* 0x000fe200078e00ff */
[----:B------:R-:W-:Y:S01]  /*1850*/  STL [R1+0x1fdc], R20 ;  /* 0x001fdc1401007387 */ /* 0x000fe20000100800 */
[----:B------:R-:W-:-:S02]  /*1860*/  IADD3 R10, PT, PT, -R10, RZ, RZ ;  /* 0x000000ff0a0a7210 */ /* 0x000fc40007ffe1ff */
[----:B------:R-:W-:Y:S01]  /*1870*/  IMAD.HI.U32 R11, R0, R19, RZ ;  /* 0x00000013000b7227 */ /* 0x000fe200078e00ff */
[----:B------:R2:W-:Y:S03]  /*1880*/  STL [R1+0x1fe0], R18 ;  /* 0x001fe01201007387 */ /* 0x0005e60000100800 */
[----:B------:R-:W-:Y:S01]  /*1890*/  IMAD R194, R2, R8, R13 ;  /* 0x0000000802c27224 */ /* 0x000fe200078e020d */
[----:B------:R-:W-:Y:S01]  /*18a0*/  IABS R13, R22 ;  /* 0x00000016000d7213 */ /* 0x000fe20000000000 */
[----:B------:R-:W-:Y:S01]  /*18b0*/  IMAD.HI.U32 R12, R0, R21, RZ ;  /* 0x00000015000c7227 */ /* 0x000fe200078e00ff */
[----:B------:R-:W-:Y:S03]  /*18c0*/  STL [R1+0x1fe4], R16 ;  /* 0x001fe41001007387 */ /* 0x000fe60000100800 */
[----:B------:R-:W-:Y:S01]  /*18d0*/  IMAD.MOV R9, RZ, RZ, -R9 ;  /* 0x000000ffff097224 */ /* 0x000fe200078e0a09 */
[----:B------:R-:W-:Y:S01]  /*18e0*/  IADD3 R12, PT, PT, -R12, RZ, RZ ;  /* 0x000000ff0c0c7210 */ /* 0x000fe20007ffe1ff */
[----:B--2---:R-:W-:-:S02]  /*18f0*/  VIADD R18, R242, 0x35 ;  /* 0x00000035f2127836 */ /* 0x004fc40000000000 */
[----:B------:R-:W-:Y:S02]  /*1900*/  IMAD.MOV R11, RZ, RZ, -R11 ;  /* 0x000000ffff0b7224 */ /* 0x000fe400078e0a0b */
[----:B------:R-:W-:-:S04]  /*1910*/  IMAD.HI.U32 R8, R0, R13, RZ ;  /* 0x0000000d00087227 */ /* 0x000fc800078e00ff */
[C---:B------:R-:W-:Y:S01]  /*1920*/  IMAD R118, R2.reuse, R10, R17 ;  /* 0x0000000a02767224 */ /* 0x040fe200078e0211 */
[----:B------:R-:W-:Y:S01]  /*1930*/  IABS R17, R18 ;  /* 0x0000001200117213 */ /* 0x000fe20000000000 */
[----:B------:R-:W-:Y:S01]  /*1940*/  IMAD R119, R2, R9, R15 ;  /* 0x0000000902777224 */ /* 0x000fe200078e020f */
[----:B------:R-:W-:Y:S01]  /*1950*/  IABS R15, R20 ;  /* 0x00000014000f7213 */ /* 0x000fe20000000000 */
[C---:B------:R-:W-:Y:S01]  /*1960*/  VIADD R14, R242.reuse, 0x32 ;  /* 0x00000032f20e7836 */ /* 0x040fe20000000000 */
[----:B------:R-:W-:Y:S01]  /*1970*/  IADD3 R20, PT, PT, R242, 0x34, RZ ;  /* 0x00000034f2147810 */ /* 0x000fe20007ffe0ff */
[----:B------:R-:W-:Y:S01]  /*1980*/  IMAD R79, R2, R11, R19 ;  /* 0x0000000b024f7224 */ /* 0x000fe200078e0213 */
[----:B------:R-:W-:Y:S01]  /*1990*/  IABS R19, R16 ;  /* 0x0000001000137213 */ /* 0x000fe20000000000 */
[----:B------:R-:W-:Y:S01]  /*19a0*/  VIADD R22, R242, 0x33 ;  /* 0x00000033f2167836 */ /* 0x000fe20000000000 */
[----:B------:R-:W-:Y:S01]  /*19b0*/  STL [R1+0x1fe8], R14 ;  /* 0x001fe80e01007387 */ /* 0x000fe20000100800 */
[----:B------:R-:W-:-:S02]  /*19c0*/  IMAD.MOV R8, RZ, RZ, -R8 ;  /* 0x000000ffff087224 */ /* 0x000fc400078e0a08 */
[----:B------:R-:W-:Y:S01]  /*19d0*/  IMAD R78, R2, R12, R21 ;  /* 0x0000000c024e7224 */ /* 0x000fe200078e0215 */
[----:B------:R-:W-:Y:S01]  /*19e0*/  IABS R21, R14 ;  /* 0x0000000e00157213 */ /* 0x000fe20000000000 */
[C---:B------:R-:W-:Y:S01]  /*19f0*/  IMAD.HI.U32 R10, R0.reuse, R17, RZ ;  /* 0x00000011000a7227 */ /* 0x040fe200078e00ff */
[----:B------:R-:W-:Y:S03]  /*1a00*/  STL [R1+0x1fec], R22 ;  /* 0x001fec1601007387 */ /* 0x000fe60000100800 */
[----:B------:R-:W-:Y:S01]  /*1a10*/  IMAD.HI.U32 R11, R0, R19, RZ ;  /* 0x00000013000b7227 */ /* 0x000fe200078e00ff */
[----:B------:R-:W-:Y:S03]  /*1a20*/  STL [R1+0x1ff0], R20 ;  /* 0x001ff01401007387 */ /* 0x000fe60000100800 */
[----:B------:R-:W-:Y:S01]  /*1a30*/  IMAD R193, R2, R8, R13 ;  /* 0x0000000802c17224 */ /* 0x000fe200078e020d */
[----:B------:R-:W-:Y:S01]  /*1a40*/  IABS R13, R22 ;  /* 0x00000016000d7213 */ /* 0x000fe20000000000 */
[----:B------:R-:W-:Y:S01]  /*1a50*/  IMAD.HI.U32 R9, R0, R15, RZ ;  /* 0x0000000f00097227 */ /* 0x000fe200078e00ff */
[----:B------:R2:W-:Y:S03]  /*1a60*/  STL [R1+0x1ff4], R18 ;  /* 0x001ff41201007387 */ /* 0x0005e60000100800 */
[----:B------:R-:W-:-:S02]  /*1a70*/  IMAD.MOV R10, RZ, RZ, -R10 ;  /* 0x000000ffff0a7224 */ /* 0x000fc400078e0a0a */
[----:B------:R-:W-:-:S04]  /*1a80*/  IMAD.HI.U32 R12, R0, R21, RZ ;  /* 0x00000015000c7227 */ /* 0x000fc800078e00ff */
[----:B------:R-:W-:Y:S02]  /*1a90*/  IMAD.MOV R11, RZ, RZ, -R11 ;  /* 0x000000ffff0b7224 */ /* 0x000fe400078e0a0b */
[C---:B--2---:R-:W-:Y:S02]  /*1aa0*/  VIADD R18, R242.reuse, 0x3a ;  /* 0x0000003af2127836 */ /* 0x044fe40000000000 */
[----:B------:R-:W-:Y:S02]  /*1ab0*/  VIADD R16, R242, 0x36 ;  /* 0x00000036f2107836 */ /* 0x000fe40000000000 */
[----:B------:R-:W-:Y:S02]  /*1ac0*/  IMAD.MOV R9, RZ, RZ, -R9 ;  /* 0x000000ffff097224 */ /* 0x000fe400078e0a09 */
[----:B------:R-:W-:Y:S01]  /*1ad0*/  IMAD.HI.U32 R8, R0, R13, RZ ;  /* 0x0000000d00087227 */ /* 0x000fe200078e00ff */
[----:B------:R2:W-:Y:S03]  /*1ae0*/  STL [R1+0x1ff8], R16 ;  /* 0x001ff81001007387 */ /* 0x0005e60000100800 */
[----:B------:R-:W-:Y:S01]  /*1af0*/  IMAD R190, R2, R10, R17 ;  /* 0x0000000a02be7224 */ /* 0x000fe200078e0211 */
[----:B------:R-:W-:Y:S01]  /*1b00*/  IABS R17, R18 ;  /* 0x0000001200117213 */ /* 0x000fe20000000000 */
[----:B------:R-:W-:Y:S01]  /*1b10*/  IMAD.MOV R12, RZ, RZ, -R12 ;  /* 0x000000ffff0c7224 */ /* 0x000fe200078e0a0c */
[----:B------:R-:W-:Y:S01]  /*1b20*/  IADD3 R8, PT, PT, -R8, RZ, RZ ;  /* 0x000000ff08087210 */ /* 0x000fe20007ffe1ff */
[----:B------:R-:W-:Y:S01]  /*1b30*/  IMAD R81, R2, R11, R19 ;  /* 0x0000000b02517224 */ /* 0x000fe200078e0213 */
[----:B------:R-:W-:Y:S01]  /*1b40*/  IABS R19, R16 ;  /* 0x0000001000137213 */ /* 0x000fe20000000000 */
[C---:B------:R-:W-:Y:S01]  /*1b50*/  VIADD R14, R242.reuse, 0x37 ;  /* 0x00000037f20e7836 */ /* 0x040fe20000000000 */
[----:B--2---:R-:W-:Y:S01]  /*1b60*/  IADD3 R16, PT, PT, R242, 0x3b, RZ ;  /* 0x0000003bf2107810 */ /* 0x004fe20007ffe0ff */
[----:B------:R-:W-:Y:S01]  /*1b70*/  IMAD R192, R2, R9, R15 ;  /* 0x0000000902c07224 */ /* 0x000fe200078e020f */
[----:B------:R-:W-:Y:S01]  /*1b80*/  IABS R15, R20 ;  /* 0x00000014000f7213 */ /* 0x000fe20000000000 */
[C---:B------:R-:W-:Y:S01]  /*1b90*/  VIADD R22, R242.reuse, 0x38 ;  /* 0x00000038f2167836 */ /* 0x040fe20000000000 */
[----:B------:R-:W-:Y:S01]  /*1ba0*/  STL [R1+0x1ffc], R14 ;  /* 0x001ffc0e01007387 */ /* 0x000fe20000100800 */
[----:B------:R-:W-:-:S02]  /*1bb0*/  VIADD R20, R242, 0x39 ;  /* 0x00000039f2147836 */ /* 0x000fc40000000000 */
[----:B------:R-:W-:Y:S01]  /*1bc0*/  IMAD R117, R2, R12, R21 ;  /* 0x0000000c02757224 */ /* 0x000fe200078e0215 */
[----:B------:R-:W-:Y:S01]  /*1bd0*/  IABS R21, R14 ;  /* 0x0000000e00157213 */ /* 0x000fe20000000000 */
[C---:B------:R-:W-:Y:S01]  /*1be0*/  IMAD.HI.U32 R10, R0.reuse, R17, RZ ;  /* 0x00000011000a7227 */ /* 0x040fe200078e00ff */
[----:B------:R-:W-:Y:S03]  /*1bf0*/  STL [R1+0x20c4], R22 ;  /* 0x0020c41601007387 */ /* 0x000fe60000100800 */
[----:B------:R-:W-:Y:S01]  /*1c00*/  IMAD.HI.U32 R11, R0, R19, RZ ;  /* 0x00000013000b7227 */ /* 0x000fe200078e00ff */
[----:B------:R-:W-:Y:S01]  /*1c10*/  STL [R1+0x20c8], R20 ;  /* 0x0020c81401007387 */ /* 0x000fe20000100800 */
[----:B------:R-:W-:Y:S02]  /*1c20*/  IADD3 R10, PT, PT, -R10, RZ, RZ ;  /* 0x000000ff0a0a7210 */ /* 0x000fe40007ffe1ff */
[----:B------:R-:W-:Y:S01]  /*1c30*/  IMAD.HI.U32 R9, R0, R15, RZ ;  /* 0x0000000f00097227 */ /* 0x000fe200078e00ff */
[----:B------:R2:W-:Y:S03]  /*1c40*/  STL [R1+0x24fc], R18 ;  /* 0x0024fc1201007387 */ /* 0x0005e60000100800 */
[----:B------:R-:W-:Y:S01]  /*1c50*/  IMAD R116, R2, R8, R13 ;  /* 0x0000000802747224 */ /* 0x000fe200078e020d */
[----:B------:R-:W-:Y:S01]  /*1c60*/  IABS R13, R22 ;  /* 0x00000016000d7213 */ /* 0x000fe20000000000 */
[----:B------:R-:W-:Y:S01]  /*1c70*/  IMAD.HI.U32 R12, R0, R21, RZ ;  /* 0x00000015000c7227 */ /* 0x000fe200078e00ff */
[----:B------:R3:W-:Y:S03]  /*1c80*/  STL [R1+0x2718], R16 ;  /* 0x0027181001007387 */ /* 0x0007e60000100800 */
[----:B------:R-:W-:Y:S01]  /*1c90*/  IMAD.MOV R11, RZ, RZ, -R11 ;  /* 0x000000ffff0b7224 */ /* 0x000fe200078e0a0b */
[----:B------:R-:W-:Y:S01]  /*1ca0*/  IADD3 R12, PT, PT, -R12, RZ, RZ ;  /* 0x000000ff0c0c7210 */ /* 0x000fe20007ffe1ff */
[----:B--2---:R-:W-:-:S02]  /*1cb0*/  VIADD R18, R242, 0x3f ;  /* 0x0000003ff2127836 */ /* 0x004fc40000000000 */
[----:B------:R-:W-:Y:S02]  /*1cc0*/  IMAD.MOV R9, RZ, RZ, -R9 ;  /* 0x000000ffff097224 */ /* 0x000fe400078e0a09 */
[----:B------:R-:W-:Y:S01]  /*1cd0*/  IMAD R85, R2, R11, R19 ;  /* 0x0000000b02557224 */ /* 0x000fe200078e0213 */
[----:B------:R-:W-:Y:S01]  /*1ce0*/  IABS R19, R16 ;  /* 0x0000001000137213 */ /* 0x000fe20000000000 */
        /* <DEDUP_REMOVED lines=21> */
[----:B---3--:R-:W-:Y:S02]  /*1e40*/  VIADD R16, R242, 0x40 ;  /* 0x00000040f2107836 */ /* 0x008fe40000000000 */
[----:B------:R-:W-:Y:S02]  /*1e50*/  IMAD.MOV R10, RZ, RZ, -R10 ;  /* 0x000000ffff0a7224 */ /* 0x000fe400078e0a0a */
[----:B------:R-:W-:Y:S01]  /*1e60*/  IMAD.HI.U32 R12, R0, R21, RZ ;  /* 0x00000015000c7227 */ /* 0x000fe200078e00ff */
[----:B------:R3:W-:Y:S03]  /*1e70*/  STL [R1+0x2704], R16 ;  /* 0x0027041001007387 */ /* 0x0007e60000100800 */
[----:B--2---:R-:W-:Y:S02]  /*1e80*/  VIADD R18, R242, 0x44 ;  /* 0x00000044f2127836 */ /* 0x004fe40000000000 */
[----:B------:R-:W-:-:S02]  /*1e90*/  IMAD.MOV R9, RZ, RZ, -R9 ;  /* 0x000000ffff097224 */ /* 0x000fc400078e0a09 */
[----:B------:R-:W-:Y:S01]  /*1ea0*/  IMAD R188, R2, R11, R19 ;  /* 0x0000000b02bc7224 */ /* 0x000fe200078e0213 */
[----:B------:R-:W-:Y:S01]  /*1eb0*/  IABS R19, R16 ;  /* 0x0000001000137213 */ /* 0x000fe20000000000 */
[----:B------:R-:W-:Y:S01]  /*1ec0*/  IMAD.HI.U32 R8, R0, R13, RZ ;  /* 0x0000000d00087227 */ /* 0x000fe200078e00ff */
[----:B---3--:R-:W-:-:S03]  /*1ed0*/  IADD3 R16, PT, PT, R242, 0x45, RZ ;  /* 0x00000045f2107810 */ /* 0x008fc60007ffe0ff */
[----:B------:R-:W-:Y:S01]  /*1ee0*/  IMAD R87, R2, R10, R17 ;  /* 0x0000000a02577224 */ /* 0x000fe200078e0211 */
[----:B------:R-:W-:Y:S01]  /*1ef0*/  IABS R17, R18 ;  /* 0x0000001200117213 */ /* 0x000fe20000000000 */
[----:B------:R-:W-:Y:S01]  /*1f00*/  IMAD.MOV R12, RZ, RZ, -R12 ;  /* 0x000000ffff0c7224 */ /* 0x000fe200078e0a0c */
[----:B------:R-:W-:Y:S01]  /*1f10*/  IADD3 R8, PT, PT, -R8, RZ, RZ ;  /* 0x000000ff08087210 */ /* 0x000fe20007ffe1ff */
[----:B------:R-:W-:Y:S02]  /*1f20*/  VIADD R14, R242, 0x41 ;  /* 0x00000041f20e7836 */ /* 0x000fe40000000000 */
        /* <DEDUP_REMOVED lines=9> */
[C---:B------:R-:W-:Y:S01]  /*1fc0*/  IMAD.HI.U32 R10, R0.reuse, R17, RZ ;  /* 0x00000011000a7227 */ /* 0x040fe200078e00ff */
[----:B------:R-:W-:Y:S03]  /*1fd0*/  STL [R1+0x26f8], R20 ;  /* 0x0026f81401007387 */ /* 0x000fe60000100800 */
[----:B------:R-:W-:Y:S01]  /*1fe0*/  IMAD.HI.U32 R9, R0, R15, RZ ;  /* 0x0000000f00097227 */ /* 0x000fe200078e00ff */
[----:B------:R2:W-:Y:S01]  /*1ff0*/  STL [R1+0x26f4], R18 ;  /* 0x0026f41201007387 */ /* 0x0005e20000100800 */
[----:B------:R-:W-:-:S02]  /*2000*/  IADD3 R10, PT, PT, -R10, RZ, RZ ;  /* 0x000000ff0a0a7210 */ /* 0x000fc40007ffe1ff */
[----:B------:R-:W-:Y:S01]  /*2010*/  IMAD.MOV R11, RZ, RZ, -R11 ;  /* 0x000000ffff0b7224 */ /* 0x000fe200078e0a0b */
[----:B------:R3:W-:Y:S01]  /*2020*/  STL [R1+0x26f0], R16 ;  /* 0x0026f01001007387 */ /* 0x0007e20000100800 */
[----:B------:R-:W-:Y:S01]  /*2030*/  IMAD R115, R2, R8, R13 ;  /* 0x0000000802737224 */ /* 0x000fe200078e020d */
[----:B------:R-:W-:Y:S01]  /*2040*/  IABS R13, R22 ;  /* 0x00000016000d7213 */ /* 0x000fe20000000000 */
[----:B------:R-:W-:-:S04]  /*2050*/  IMAD.HI.U32 R12, R0, R21, RZ ;  /* 0x00000015000c7227 */ /* 0x000fc800078e00ff */
[----:B--2---:R-:W-:Y:S01]  /*2060*/  VIADD R18, R242, 0x49 ;  /* 0x00000049f2127836 */ /* 0x004fe20000000000 */
[----:B------:R-:W-:Y:S01]  /*2070*/  IADD3 R12, PT, PT, -R12, RZ, RZ ;  /* 0x000000ff0c0c7210 */ /* 0x000fe20007ffe1ff */
        /* <DEDUP_REMOVED lines=11> */
[----:B------:R-:W-:Y:S01]  /*2130*/  IMAD.HI.U32 R11, R0, R19, RZ ;  /* 0x00000013000b7227 */ /* 0x000fe200078e00ff */
[----:B------:R-:W-:Y:S03]  /*2140*/  STL [R1+0x26ec], R14 ;  /* 0x0026ec0e01007387 */ /* 0x000fe60000100800 */
[----:B------:R-:W-:Y:S01]  /*2150*/  IMAD.MOV R8, RZ, RZ, -R8 ;  /* 0x000000ffff087224 */ /* 0x000fe200078e0a08 */
[----:B------:R-:W-:Y:S01]  /*2160*/  STL [R1+0x26e8], R22 ;  /* 0x0026e81601007387 */ /* 0x000fe20000100800 */
[----:B------:R-:W-:Y:S01]  /*2170*/  IMAD R186, R2, R12, R21 ;  /* 0x0000000c02ba7224 */ /* 0x000fe200078e0215 */
[----:B------:R-:W-:Y:S01]  /*2180*/  IABS R21, R14 ;  /* 0x0000000e00157213 */ /* 0x000fe20000000000 */
[----:B------:R-:W-:Y:S01]  /*2190*/  IMAD.HI.U32 R10, R0, R17, RZ ;  /* 0x00000011000a7227 */ /* 0x000fe200078e00ff */
[----:B------:R-:W-:Y:S03]  /*21a0*/  STL [R1+0x26e4], R20 ;  /* 0x0026e41401007387 */ /* 0x000fe60000100800 */
[----:B------:R-:W-:Y:S01]  /*21b0*/  IMAD.MOV R11, RZ, RZ, -R11 ;  /* 0x000000ffff0b7224 */ /* 0x000fe200078e0a0b */
[----:B------:R2:W-:Y:S01]  /*21c0*/  STL [R1+0x26e0], R18 ;  /* 0x0026e01201007387 */ /* 0x0005e20000100800 */
[----:B------:R-:W-:Y:S01]  /*21d0*/  IMAD R185, R2, R8, R13 ;  /* 0x0000000802b97224 */ /* 0x000fe200078e020d */
[----:B------:R-:W-:Y:S01]  /*21e0*/  IABS R13, R22 ;  /* 0x00000016000d7213 */ /* 0x000fe20000000000 */
[----:B---3--:R-:W-:-:S02]  /*21f0*/  VIADD R16, R242, 0x4a ;  /* 0x0000004af2107836 */ /* 0x008fc40000000000 */
[----:B------:R-:W-:-:S03]  /*2200*/  IMAD.HI.U32 R9, R0, R15, RZ ;  /* 0x0000000f00097227 */ /* 0x000fc600078e00ff */
[----:B------:R3:W-:Y:S01]  /*2210*/  STL [R1+0x26dc], R16 ;  /* 0x0026dc1001007387 */ /* 0x0007e20000100800 */
[----:B------:R-:W-:Y:S02]  /*2220*/  IMAD.MOV R10, RZ, RZ, -R10 ;  /* 0x000000ffff0a7224 */ /* 0x000fe400078e0a0a */
[----:B--2---:R-:W-:Y:S02]  /*2230*/  VIADD R18, R242, 0x4e ;  /* 0x0000004ef2127836 */ /* 0x004fe40000000000 */
[----:B------:R-:W-:-:S04]  /*2240*/  IMAD.HI.U32 R12, R0, R21, RZ ;  /* 0x00000015000c7227 */ /* 0x000fc800078e00ff */
[----:B------:R-:W-:Y:S01]  /*2250*/  IMAD R111, R2, R11, R19 ;  /* 0x0000000b026f7224 */ /* 0x000fe200078e0213 */
[----:B------:R-:W-:Y:S01]  /*2260*/  IABS R19, R16 ;  /* 0x0000001000137213 */ /* 0x000fe20000000000 */
[----:B------:R-:W-:Y:S01]  /*2270*/  IMAD.MOV R9, RZ, RZ, -R9 ;  /* 0x000000ffff097224 */ /* 0x000fe200078e0a09 */
[----:B---3--:R-:W-:Y:S01]  /*2280*/  IADD3 R16, PT, PT, R242, 0x4f, RZ ;  /* 0x0000004ff2107810 */ /* 0x008fe20007ffe0ff */
[----:B------:R-:W-:-:S04]  /*2290*/  IMAD.HI.U32 R8, R0, R13, RZ ;  /* 0x0000000d00087227 */ /* 0x000fc800078e00ff */
[----:B------:R-:W-:Y:S01]  /*22a0*/  IMAD R182, R2, R10, R17 ;  /* 0x0000000a02b67224 */ /* 0x000fe200078e0211 */
[----:B------:R-:W-:Y:S01]  /*22b0*/  IABS R17, R18 ;  /* 0x0000001200117213 */ /* 0x000fe20000000000 */
[----:B------:R-:W-:Y:S01]  /*22c0*/  IMAD.MOV R12, RZ, RZ, -R12 ;  /* 0x000000ffff0c7224 */ /* 0x000fe200078e0a0c */
[----:B------:R-:W-:Y:S01]  /*22d0*/  IADD3 R8, PT, PT, -R8, RZ, RZ ;  /* 0x000000ff08087210 */ /* 0x000fe20007ffe1ff */
[----:B------:R-:W-:Y:S02]  /*22e0*/  VIADD R14, R242, 0x4b ;  /* 0x0000004bf20e7836 */ /* 0x000fe40000000000 */
[----:B------:R-:W-:Y:S01]  /*22f0*/  IMAD R113, R2, R9, R15 ;  /* 0x0000000902717224 */ /* 0x000fe200078e020f */
[----:B------:R-:W-:Y:S01]  /*2300*/  IABS R15, R20 ;  /* 0x00000014000f7213 */ /* 0x000fe20000000000 */
[----:B------:R-:W-:Y:S01]  /*2310*/  IMAD.HI.U32 R11, R0, R19, RZ ;  /* 0x00000013000b7227 */ /* 0x000fe200078e00ff */
[----:B------:R-:W-:Y:S03]  /*2320*/  STL [R1+0x26d8], R14 ;  /* 0x0026d80e01007387 */ /* 0x000fe60000100800 */
[----:B------:R-:W-:-:S02]  /*2330*/  VIADD R22, R242, 0x4c ;  /* 0x0000004cf2167836 */ /* 0x000fc40000000000 */
[----:B------:R-:W-:Y:S02]  /*2340*/  VIADD R20, R242, 0x4d ;  /* 0x0000004df2147836 */ /* 0x000fe40000000000 */
[----:B------:R-:W-:Y:S01]  /*2350*/  IMAD R88, R2, R12, R21 ;  /* 0x0000000c02587224 */ /* 0x000fe200078e0215 */
[----:B------:R-:W-:Y:S01]  /*2360*/  IABS R21, R14 ;  /* 0x0000000e00157213 */ /* 0x000fe20000000000 */
[C---:B------:R-:W-:Y:S01]  /*2370*/  IMAD.HI.U32 R10, R0.reuse, R17, RZ ;  /* 0x00000011000a7227 */ /* 0x040fe200078e00ff */
[----:B------:R-:W-:Y:S03]  /*2380*/  STL [R1+0x26d4], R22 ;  /* 0x0026d41601007387 */ /* 0x000fe60000100800 */
[----:B------:R-:W-:Y:S01]  /*2390*/  IMAD.MOV R11, RZ, RZ, -R11 ;  /* 0x000000ffff0b7224 */ /* 0x000fe200078e0a0b */
[----:B------:R-:W-:Y:S01]  /*23a0*/  STL [R1+0x26d0], R20 ;  /* 0x0026d01401007387 */ /* 0x000fe20000100800 */
[----:B------:R-:W-:Y:S01]  /*23b0*/  IMAD.HI.U32 R9, R0, R15, RZ ;  /* 0x0000000f00097227 */ /* 0x000fe200078e00ff */
[----:B------:R-:W-:-:S02]  /*23c0*/  IADD3 R10, PT, PT, -R10, RZ, RZ ;  /* 0x000000ff0a0a7210 */ /* 0x000fc40007ffe1ff */
[----:B------:R2:W-:Y:S01]  /*23d0*/  STL [R1+0x26cc], R18 ;  /* 0x0026cc1201007387 */ /* 0x0005e20000100800 */
[----:B------:R-:W-:Y:S01]  /*23e0*/  IMAD R184, R2, R8, R13 ;  /* 0x0000000802b87224 */ /* 0x000fe200078e020d */
[----:B------:R-:W-:Y:S01]  /*23f0*/  IABS R13, R22 ;  /* 0x00000016000d7213 */ /* 0x000fe20000000000 */
[----:B------:R-:W-:Y:S01]  /*2400*/  IMAD.HI.U32 R12, R0, R21, RZ ;  /* 0x00000015000c7227 */ /* 0x000fe200078e00ff */
[----:B------:R3:W-:Y:S03]  /*2410*/  STL [R1+0x26c8], R16 ;  /* 0x0026c81001007387 */ /* 0x0007e60000100800 */
[----:B------:R-:W-:Y:S01]  /*2420*/  IMAD R90, R2, R11, R19 ;  /* 0x0000000b025a7224 */ /* 0x000fe200078e0213 */
[----:B------:R-:W-:Y:S01]  /*2430*/  IABS R19, R16 ;  /* 0x0000001000137213 */ /* 0x000fe20000000000 */
[----:B------:R-:W-:Y:S01]  /*2440*/  IMAD.MOV R9, RZ, RZ, -R9 ;  /* 0x000000ffff097224 */ /* 0x000fe200078e0a09 */
[----:B------:R-:W-:Y:S01]  /*2450*/  IADD3 R12, PT, PT, -R12, RZ, RZ ;  /* 0x000000ff0c0c7210 */ /* 0x000fe20007ffe1ff */
[----:B--2---:R-:W-:-:S02]  /*2460*/  VIADD R18, R242, 0x53 ;  /* 0x00000053f2127836 */ /* 0x004fc40000000000 */
[----:B------:R-:W-:-:S04]  /*2470*/  IMAD.HI.U32 R8, R0, R13, RZ ;  /* 0x0000000d00087227 */ /* 0x000fc800078e00ff */
[C---:B------:R-:W-:Y:S01]  /*2480*/  IMAD R181, R2.reuse, R10, R17 ;  /* 0x0000000a02b57224 */ /* 0x040fe200078e0211 */
[----:B------:R-:W-:Y:S01]  /*2490*/  IABS R17, R18 ;  /* 0x0000001200117213 */ /* 0x000fe20000000000 */
[----:B------:R-:W-:Y:S01]  /*24a0*/  IMAD R183, R2, R9, R15 ;  /* 0x0000000902b77224 */ /* 0x000fe200078e020f */
[----:B------:R-:W-:Y:S01]  /*24b0*/  IABS R15, R20 ;  /* 0x00000014000f7213 */ /* 0x000fe20000000000 */
[C---:B------:R-:W-:Y:S01]  /*24c0*/  VIADD R14, R242.reuse, 0x50 ;  /* 0x00000050f20e7836 */ /* 0x040fe20000000000 */
[----:B------:R-:W-:Y:S01]  /*24d0*/  IADD3 R20, PT, PT, R242, 0x52, RZ ;  /* 0x00000052f2147810 */ /* 0x000fe20007ffe0ff */
[----:B------:R-:W-:-:S03]  /*24e0*/  IMAD.HI.U32 R11, R0, R19, RZ ;  /* 0x00000013000b7227 */ /* 0x000fc600078e00ff */
[----:B------:R-:W-:Y:S01]  /*24f0*/  STL [R1+0x26c4], R14 ;  /* 0x0026c40e01007387 */ /* 0x000fe20000100800 */
[----:B------:R-:W-:Y:S02]  /*2500*/  VIADD R22, R242, 0x51 ;  /* 0x00000051f2167836 */ /* 0x000fe40000000000 */
[----:B------:R-:W-:Y:S02]  /*2510*/  IMAD.MOV R8, RZ, RZ, -R8 ;  /* 0x000000ffff087224 */ /* 0x000fe400078e0a08 */
[----:B------:R-:W-:Y:S01]  /*2520*/  IMAD R89, R2, R12, R21 ;  /* 0x0000000c02597224 */ /* 0x000fe200078e0215 */
[----:B------:R-:W-:Y:S01]  /*2530*/  IABS R21, R14 ;  /* 0x0000000e00157213 */ /* 0x000fe20000000000 */
[----:B------:R-:W-:Y:S01]  /*2540*/  IMAD.MOV R11, RZ, RZ, -R11 ;  /* 0x000000ffff0b7224 */ /* 0x000fe200078e0a0b */
[----:B------:R-:W-:Y:S01]  /*2550*/  STL [R1+0x26c0], R22 ;  /* 0x0026c01601007387 */ /* 0x000fe20000100800 */
[----:B---3--:R-:W-:Y:S02]  /*2560*/  VIADD R16, R242, 0x54 ;  /* 0x00000054f2107836 */ /* 0x008fe40000000000 */
[C---:B------:R-:W-:Y:S01]  /*2570*/  IMAD.HI.U32 R10, R0.reuse, R17, RZ ;  /* 0x00000011000a7227 */ /* 0x040fe200078e00ff */
[----:B------:R-:W-:Y:S03]  /*2580*/  STL [R1+0x26bc], R20 ;  /* 0x0026bc1401007387 */ /* 0x000fe60000100800 */
[----:B------:R-:W-:Y:S01]  /*2590*/  IMAD.HI.U32 R9, R0, R15, RZ ;  /* 0x0000000f00097227 */ /* 0x000fe200078e00ff */
[----:B------:R2:W-:Y:S03]  /*25a0*/  STL [R1+0x26b8], R18 ;  /* 0x0026b81201007387 */ /* 0x0005e60000100800 */
[C---:B------:R-:W-:Y:S01]  /*25b0*/  IMAD R92, R2.reuse, R8, R13 ;  /* 0x00000008025c7224 */ /* 0x040fe200078e020d */
[----:B------:R-:W-:Y:S01]  /*25c0*/  IABS R13, R22 ;  /* 0x00000016000d7213 */ /* 0x000fe20000000000 */
[----:B------:R-:W-:Y:S01]  /*25d0*/  IMAD R180, R2, R11, R19 ;  /* 0x0000000b02b47224 */ /* 0x000fe200078e0213 */
[----:B------:R-:W-:Y:S01]  /*25e0*/  IABS R19, R16 ;  /* 0x0000001000137213 */ /* 0x000fe20000000000 */
[----:B------:R-:W-:Y:S01]  /*25f0*/  IMAD.MOV R10, RZ, RZ, -R10 ;  /* 0x000000ffff0a7224 */ /* 0x000fe200078e0a0a */
[----:B------:R3:W-:Y:S01]  /*2600*/  STL [R1+0x26b4], R16 ;  /* 0x0026b41001007387 */ /* 0x0007e20000100800 */
[----:B------:R-:W-:-:S04]  /*2610*/  IMAD.HI.U32 R12, R0, R21, RZ ;  /* 0x00000015000c7227 */ /* 0x000fc800078e00ff */
[----:B--2---:R-:W-:Y:S02]  /*2620*/  VIADD R18, R242, 0x58 ;  /* 0x00000058f2127836 */ /* 0x004fe40000000000 */
[----:B------:R-:W-:Y:S02]  /*2630*/  IMAD.MOV R9, RZ, RZ, -R9 ;  /* 0x000000ffff097224 */ /* 0x000fe400078e0a09 */
[----:B------:R-:W-:Y:S01]  /*2640*/  IMAD.HI.U32 R8, R0, R13, RZ ;  /* 0x0000000d00087227 */ /* 0x000fe200078e00ff */
[----:B---3--:R-:W-:-:S03]  /*2650*/  IADD3 R16, PT, PT, R242, 0x59, RZ ;  /* 0x00000059f2107810 */ /* 0x008fc60007ffe0ff */
[----:B------:R-:W-:Y:S01]  /*2660*/  IMAD R93, R2, R10, R17 ;  /* 0x0000000a025d7224 */ /* 0x000fe200078e0211 */
[----:B------:R-:W-:Y:S01]  /*2670*/  IABS R17, R18 ;  /* 0x0000001200117213 */ /* 0x000fe20000000000 */
[----:B------:R-:W-:Y:S01]  /*2680*/  IMAD.MOV R12, RZ, RZ, -R12 ;  /* 0x000000ffff0c7224 */ /* 0x000fe200078e0a0c */
[----:B------:R-:W-:Y:S01]  /*2690*/  IADD3 R8, PT, PT, -R8, RZ, RZ ;  /* 0x000000ff08087210 */ /* 0x000fe20007ffe1ff */
[----:B------:R-:W-:Y:S01]  /*26a0*/  IMAD R91, R2, R9, R15 ;  /* 0x00000009025b7224 */ /* 0x000fe200078e020f */
[----:B------:R-:W-:Y:S01]  /*26b0*/  IABS R15, R20 ;  /* 0x00000014000f7213 */ /* 0x000fe20000000000 */
[----:B------:R-:W-:Y:S02]  /*26c0*/  VIADD R14, R242, 0x55 ;  /* 0x00000055f20e7836 */ /* 0x000fe40000000000 */
[----:B------:R-:W-:-:S03]  /*26d0*/  IMAD.HI.U32 R11, R0, R19, RZ ;  /* 0x00000013000b7227 */ /* 0x000fc600078e00ff */
[----:B------:R-:W-:Y:S01]  /*26e0*/  STL [R1+0x26b0], R14 ;  /* 0x0026b00e01007387 */ /* 0x000fe20000100800 */
[C---:B------:R-:W-:Y:S02]  /*26f0*/  VIADD R22, R242.reuse, 0x56 ;  /* 0x00000056f2167836 */ /* 0x040fe40000000000 */
[----:B------:R-:W-:Y:S02]  /*2700*/  VIADD R20, R242, 0x57 ;  /* 0x00000057f2147836 */ /* 0x000fe40000000000 */
[----:B------:R-:W-:Y:S01]  /*2710*/  IMAD R110, R2, R12, R21 ;  /* 0x0000000c026e7224 */ /* 0x000fe200078e0215 */
[----:B------:R-:W-:Y:S01]  /*2720*/  IABS R21, R14 ;  /* 0x0000000e00157213 */ /* 0x000fe20000000000 */
[----:B------:R-:W-:Y:S01]  /*2730*/  IMAD.MOV R11, RZ, RZ, -R11 ;  /* 0x000000ffff0b7224 */ /* 0x000fe200078e0a0b */
[----:B------:R-:W-:Y:S01]  /*2740*/  STL [R1+0x26ac], R22 ;  /* 0x0026ac1601007387 */ /* 0x000fe20000100800 */
[----:B------:R-:W-:-:S03]  /*2750*/  IMAD.HI.U32 R10, R0, R17, RZ ;  /* 0x00000011000a7227 */ /* 0x000fc600078e00ff */
[----:B------:R-:W-:Y:S01]  /*2760*/  STL [R1+0x26a8], R20 ;  /* 0x0026a81401007387 */ /* 0x000fe20000100800 */
[----:B------:R-:W-:Y:S01]  /*2770*/  IMAD.HI.U32 R9, R0, R15, RZ ;  /* 0x0000000f00097227 */ /* 0x000fe200078e00ff */
[----:B------:R-:W-:Y:S02]  /*2780*/  IADD3 R10, PT, PT, -R10, RZ, RZ ;  /* 0x000000ff0a0a7210 */ /* 0x000fe40007ffe1ff */
[----:B------:R2:W-:Y:S01]  /*2790*/  STL [R1+0x26a4], R18 ;  /* 0x0026a41201007387 */ /* 0x0005e20000100800 */
[C---:B------:R-:W-:Y:S01]  /*27a0*/  IMAD R97, R2.reuse, R8, R13 ;  /* 0x0000000802617224 */ /* 0x040fe200078e020d */
[----:B------:R-:W-:Y:S01]  /*27b0*/  IABS R13, R22 ;  /* 0x00000016000d7213 */ /* 0x000fe20000000000 */
[----:B------:R-:W-:Y:S01]  /*27c0*/  IMAD R179, R2, R11, R19 ;  /* 0x0000000b02b37224 */ /* 0x000fe200078e0213 */
[----:B------:R-:W-:Y:S01]  /*27d0*/  IABS R19, R16 ;  /* 0x0000001000137213 */ /* 0x000fe20000000000 */
[----:B------:R-:W-:Y:S01]  /*27e0*/  IMAD.HI.U32 R12, R0, R21, RZ ;  /* 0x00000015000c7227 */ /* 0x000fe200078e00ff */
[----:B------:R3:W-:Y:S03]  /*27f0*/  STL [R1+0x26a0], R16 ;  /* 0x0026a01001007387 */ /* 0x0007e60000100800 */
[----:B------:R-:W-:Y:S01]  /*2800*/  IMAD.MOV R9, RZ, RZ, -R9 ;  /* 0x000000ffff097224 */ /* 0x000fe200078e0a09 */
[----:B------:R-:W-:Y:S01]  /*2810*/  IADD3 R12, PT, PT, -R12, RZ, RZ ;  /* 0x000000ff0c0c7210 */ /* 0x000fe20007ffe1ff */
[----:B--2---:R-:W-:-:S02]  /*2820*/  VIADD R18, R242, 0x5d ;  /* 0x0000005df2127836 */ /* 0x004fc40000000000 */
[----:B------:R-:W-:Y:S01]  /*2830*/  IMAD R96, R2, R9, R15 ;  /* 0x0000000902607224 */ /* 0x000fe200078e020f */
[----:B------:R-:W-:Y:S01]  /*2840*/  IABS R15, R20 ;  /* 0x00000014000f7213 */ /* 0x000fe20000000000 */
[----:B------:R-:W-:Y:S01]  /*2850*/  IMAD.HI.U32 R8, R0, R13, RZ ;  /* 0x0000000d00087227 */ /* 0x000fe200078e00ff */
[----:B------:R-:W-:-:S03]  /*2860*/  IADD3 R20, PT, PT, R242, 0x5c, RZ ;  /* 0x0000005cf2147810 */ /* 0x000fc60007ffe0ff */
[----:B------:R-:W-:-:S04]  /*2870*/  IMAD.HI.U32 R11, R0, R19, RZ ;  /* 0x00000013000b7227 */ /* 0x000fc800078e00ff */
[----:B------:R-:W-:Y:S01]  /*2880*/  IMAD R95, R2, R10, R17 ;  /* 0x0000000a025f7224 */ /* 0x000fe200078e0211 */
[----:B------:R-:W-:Y:S01]  /*2890*/  IABS R17, R18 ;  /* 0x0000001200117213 */ /* 0x000fe20000000000 */
[C---:B------:R-:W-:Y:S02]  /*28a0*/  VIADD R14, R242.reuse, 0x5a ;  /* 0x0000005af20e7836 */ /* 0x040fe40000000000 */
[C---:B------:R-:W-:Y:S02]  /*28b0*/  VIADD R22, R242.reuse, 0x5b ;  /* 0x0000005bf2167836 */ /* 0x040fe40000000000 */
[----:B------:R-:W-:Y:S01]  /*28c0*/  IMAD.MOV R8, RZ, RZ, -R8 ;  /* 0x000000ffff087224 */ /* 0x000fe200078e0a08 */
[----:B------:R-:W-:Y:S01]  /*28d0*/  STL [R1+0x269c], R14 ;  /* 0x00269c0e01007387 */ /* 0x000fe20000100800 */
[----:B------:R-:W-:Y:S02]  /*28e0*/  IMAD.MOV R11, RZ, RZ, -R11 ;  /* 0x000000ffff0b7224 */ /* 0x000fe400078e0a0b */
[----:B---3--:R-:W-:Y:S01]  /*28f0*/  VIADD R16, R242, 0x5e ;  /* 0x0000005ef2107836 */ /* 0x008fe20000000000 */
[----:B------:R-:W-:Y:S01]  /*2900*/  STL [R1+0x2698], R22 ;  /* 0x0026981601007387 */ /* 0x000fe20000100800 */
[----:B------:R-:W-:Y:S01]  /*2910*/  IMAD R178, R2, R12, R21 ;  /* 0x0000000c02b27224 */ /* 0x000fe200078e0215 */
[----:B------:R-:W-:Y:S01]  /*2920*/  IABS R21, R14 ;  /* 0x0000000e00157213 */ /* 0x000fe20000000000 */
        /* <DEDUP_REMOVED lines=10> */
[----:B------:R-:W-:-:S02]  /*29d0*/  IMAD.MOV R10, RZ, RZ, -R10 ;  /* 0x000000ffff0a7224 */ /* 0x000fc400078e0a0a */
[----:B--2---:R-:W-:Y:S02]  /*29e0*/  VIADD R18, R242, 0x62 ;  /* 0x00000062f2127836 */ /* 0x004fe40000000000 */
[----:B------:R-:W-:-:S04]  /*29f0*/  IMAD.HI.U32 R12, R0, R21, RZ ;  /* 0x00000015000c7227 */ /* 0x000fc800078e00ff */
[----:B------:R-:W-:Y:S01]  /*2a00*/  IMAD R108, R2, R9, R15 ;  /* 0x00000009026c7224 */ /* 0x000fe200078e020f */
[----:B------:R-:W-:Y:S01]  /*2a10*/  IABS R15, R20 ;  /* 0x00000014000f7213 */ /* 0x000fe20000000000 */
[----:B------:R-:W-:Y:S01]  /*2a20*/  IMAD.HI.U32 R8, R0, R13, RZ ;  /* 0x0000000d00087227 */ /* 0x000fe200078e00ff */
[----:B---3--:R-:W-:-:S03]  /*2a30*/  IADD3 R16, PT, PT, R242, 0x63, RZ ;  /* 0x00000063f2107810 */ /* 0x008fc60007ffe0ff */
[----:B------:R-:W-:Y:S01]  /*2a40*/  IMAD.HI.U32 R11, R0, R19, RZ ;  /* 0x00000013000b7227 */ /* 0x000fe200078e00ff */
[----:B------:R-:W-:-:S03]  /*2a50*/  IADD3 R8, PT, PT, -R8, RZ, RZ ;  /* 0x000000ff08087210 */ /* 0x000fc60007ffe1ff */
[----:B------:R-:W-:Y:S01]  /*2a60*/  IMAD R107, R2, R10, R17 ;  /* 0x0000000a026b7224 */ /* 0x000fe200078e0211 */
[----:B------:R-:W-:Y:S01]  /*2a70*/  IABS R17, R18 ;  /* 0x0000001200117213 */ /* 0x000fe20000000000 */
[----:B------:R-:W-:Y:S02]  /*2a80*/  IMAD.MOV R12, RZ, RZ, -R12 ;  /* 0x000000ffff0c7224 */ /* 0x000fe400078e0a0c */
[C---:B------:R-:W-:Y:S02]  /*2a90*/  VIADD R14, R242.reuse, 0x5f ;  /* 0x0000005ff20e7836 */ /* 0x040fe40000000000 */
[----:B------:R-:W-:Y:S02]  /*2aa0*/  IMAD.MOV R11, RZ, RZ, -R11 ;  /* 0x000000ffff0b7224 */ /* 0x000fe400078e0a0b */
        /* <DEDUP_REMOVED lines=11> */
[----:B------:R-:W-:Y:S01]  /*2b60*/  IMAD.MOV R9, RZ, RZ, -R9 ;  /* 0x000000ffff097224 */ /* 0x000fe200078e0a09 */
[----:B------:R3:W-:Y:S01]  /*2b70*/  STL [R1+0x267c], R18 ;  /* 0x00267c1201007387 */ /* 0x0007e20000100800 */
[----:B------:R-:W-:Y:S01]  /*2b80*/  IMAD R176, R2, R8, R13 ;  /* 0x0000000802b07224 */ /* 0x000fe200078e020d */
[----:B------:R-:W-:Y:S01]  /*2b90*/  IABS R13, R22 ;  /* 0x00000016000d7213 */ /* 0x000fe20000000000 */
[----:B------:R-:W-:Y:S01]  /*2ba0*/  IMAD.HI.U32 R12, R0, R21, RZ ;  /* 0x00000015000c7227 */ /* 0x000fe200078e00ff */
[----:B------:R-:W-:Y:S01]  /*2bb0*/  IADD3 R10, PT, PT, -R10, RZ, RZ ;  /* 0x000000ff0a0a7210 */ /* 0x000fe20007ffe1ff */
[----:B------:R4:W-:Y:S02]  /*2bc0*/  STL [R1+0x2678], R16 ;  /* 0x0026781001007387 */ /* 0x0009e40000100800 */
[----:B------:R-:W-:Y:S01]  /*2bd0*/  IMAD R175, R2, R9, R15 ;  /* 0x0000000902af7224 */ /* 0x000fe200078e020f */
[----:B------:R-:W-:Y:S01]  /*2be0*/  IABS R15, R20 ;  /* 0x00000014000f7213 */ /* 0x000fe20000000000 */
[----:B------:R-:W-:Y:S01]  /*2bf0*/  IMAD.HI.U32 R11, R0, R19, RZ ;  /* 0x00000013000b7227 */ /* 0x000fe200078e00ff */
[----:B------:R-:W-:-:S02]  /*2c00*/  IADD3 R12, PT, PT, -R12, RZ, RZ ;  /* 0x000000ff0c0c7210 */ /* 0x000fc40007ffe1ff */
[C---:B--2---:R-:W-:Y:S01]  /*2c10*/  IADD3 R20, PT, PT, R242.reuse, 0x66, RZ ;  /* 0x00000066f2147810 */ /* 0x044fe20007ffe0ff */
[----:B---3--:R-:W-:Y:S02]  /*2c20*/  VIADD R18, R242, 0x67 ;  /* 0x00000067f2127836 */ /* 0x008fe40000000000 */
[----:B------:R-:W-:-:S04]  /*2c30*/  IMAD.HI.U32 R8, R0, R13, RZ ;  /* 0x0000000d00087227 */ /* 0x000fc800078e00ff */
[----:B------:R-:W-:Y:S01]  /*2c40*/  IMAD R173, R2, R10, R17 ;  /* 0x0000000a02ad7224 */ /* 0x000fe200078e0211 */
[----:B------:R-:W-:Y:S01]  /*2c50*/  IABS R17, R18 ;  /* 0x0000001200117213 */ /* 0x000fe20000000000 */
[C---:B------:R-:W-:Y:S02]  /*2c60*/  VIADD R14, R242.reuse, 0x64 ;  /* 0x00000064f20e7836 */ /* 0x040fe40000000000 */
[----:B------:R-:W-:Y:S02]  /*2c70*/  IMAD.MOV R11, RZ, RZ, -R11 ;  /* 0x000000ffff0b7224 */ /* 0x000fe400078e0a0b */
[C---:B------:R-:W-:Y:S01]  /*2c80*/  VIADD R22, R242.reuse, 0x65 ;  /* 0x00000065f2167836 */ /* 0x040fe20000000000 */
[----:B------:R-:W-:Y:S01]  /*2c90*/  STL [R1+0x2674], R14 ;  /* 0x0026740e01007387 */ /* 0x000fe20000100800 */
[----:B----4-:R-:W-:Y:S02]  /*2ca0*/  VIADD R16, R242, 0x68 ;  /* 0x00000068f2107836 */ /* 0x010fe40000000000 */
[----:B------:R-:W-:Y:S01]  /*2cb0*/  IMAD.HI.U32 R9, R0, R15, RZ ;  /* 0x0000000f00097227 */ /* 0x000fe200078e00ff */
[----:B------:R-:W-:Y:S03]  /*2cc0*/  STL [R1+0x2670], R22 ;  /* 0x0026701601007387 */ /* 0x000fe60000100800 */
[----:B------:R-:W-:Y:S01]  /*2cd0*/  IMAD.MOV R8, RZ, RZ, -R8 ;  /* 0x000000ffff087224 */ /* 0x000fe200078e0a08 */
[----:B------:R-:W-:Y:S01]  /*2ce0*/  STL [R1+0x266c], R20 ;  /* 0x00266c1401007387 */ /* 0x000fe20000100800 */
[C---:B------:R-:W-:Y:S01]  /*2cf0*/  IMAD R99, R2.reuse, R12, R21 ;  /* 0x0000000c02637224 */ /* 0x040fe200078e0215 */
[----:B------:R-:W-:Y:S01]  /*2d00*/  IABS R21, R14 ;  /* 0x0000000e00157213 */ /* 0x000fe20000000000 */
[----:B------:R-:W-:Y:S01]  /*2d10*/  IMAD R106, R2, R11, R19 ;  /* 0x0000000b026a7224 */ /* 0x000fe200078e0213 */
[----:B------:R-:W-:Y:S01]  /*2d20*/  IABS R19, R16 ;  /* 0x0000001000137213 */ /* 0x000fe20000000000 */
[----:B------:R-:W-:Y:S01]  /*2d30*/  IMAD.HI.U32 R10, R0, R17, RZ ;  /* 0x00000011000a7227 */ /* 0x000fe200078e00ff */
[----:B------:R2:W-:Y:S03]  /*2d40*/  STL [R1+0x2668], R18 ;  /* 0x0026681201007387 */ /* 0x0005e60000100800 */
[----:B------:R-:W-:Y:S01]  /*2d50*/  IMAD.MOV R9, RZ, RZ, -R9 ;  /* 0x000000ffff097224 */ /* 0x000fe200078e0a09 */
[----:B------:R3:W-:Y:S01]  /*2d60*/  STL [R1+0x2664], R16 ;  /* 0x0026641001007387 */ /* 0x0007e20000100800 */
[----:B------:R-:W-:Y:S01]  /*2d70*/  IMAD R98, R2, R8, R13 ;  /* 0x0000000802627224 */ /* 0x000fe200078e020d */
[----:B------:R-:W-:Y:S01]  /*2d80*/  IABS R13, R22 ;  /* 0x00000016000d7213 */ /* 0x000fe20000000000 */
[----:B------:R-:W-:-:S02]  /*2d90*/  IMAD.MOV R10, RZ, RZ, -R10 ;  /* 0x000000ffff0a7224 */ /* 0x000fc400078e0a0a */
[----:B------:R-:W-:-:S04]  /*2da0*/  IMAD.HI.U32 R12, R0, R21, RZ ;  /* 0x00000015000c7227 */ /* 0x000fc800078e00ff */
[C---:B--2---:R-:W-:Y:S01]  /*2db0*/  VIADD R18, R242.reuse, 0x6c ;  /* 0x0000006cf2127836 */ /* 0x044fe20000000000 */
[----:B---3--:R-:W-:Y:S01]  /*2dc0*/  IADD3 R16, PT, PT, R242, 0x6d, RZ ;  /* 0x0000006df2107810 */ /* 0x008fe20007ffe0ff */
[----:B------:R-:W-:Y:S01]  /*2dd0*/  IMAD R174, R2, R9, R15 ;  /* 0x0000000902ae7224 */ /* 0x000fe200078e020f */
[----:B------:R-:W-:Y:S01]  /*2de0*/  IABS R15, R20 ;  /* 0x00000014000f7213 */ /* 0x000fe20000000000 */
[----:B------:R-:W-:-:S04]  /*2df0*/  IMAD.HI.U32 R11, R0, R19, RZ ;  /* 0x00000013000b7227 */ /* 0x000fc800078e00ff */
[----:B------:R-:W-:-:S04]  /*2e00*/  IMAD.HI.U32 R8, R0, R13, RZ ;  /* 0x0000000d00087227 */ /* 0x000fc800078e00ff */
[----:B------:R-:W-:Y:S01]  /*2e10*/  IMAD R172, R2, R10, R17 ;  /* 0x0000000a02ac7224 */ /* 0x000fe200078e0211 */
[----:B------:R-:W-:Y:S01]  /*2e20*/  IABS R17, R18 ;  /* 0x0000001200117213 */ /* 0x000fe20000000000 */
[----:B------:R-:W-:Y:S01]  /*2e30*/  IMAD.MOV R12, RZ, RZ, -R12 ;  /* 0x000000ffff0c7224 */ /* 0x000fe200078e0a0c */
[----:B------:R-:W-:Y:S01]  /*2e40*/  IADD3 R8, PT, PT, -R8, RZ, RZ ;  /* 0x000000ff08087210 */ /* 0x000fe20007ffe1ff */
[----:B------:R-:W-:Y:S02]  /*2e50*/  VIADD R14, R242, 0x69 ;  /* 0x00000069f20e7836 */ /* 0x000fe40000000000 */
[----:B------:R-:W-:Y:S02]  /*2e60*/  IMAD.MOV R11, RZ, RZ, -R11 ;  /* 0x000000ffff0b7224 */ /* 0x000fe400078e0a0b */
[----:B------:R-:W-:Y:S01]  /*2e70*/  IMAD.HI.U32 R9, R0, R15, RZ ;  /* 0x0000000f00097227 */ /* 0x000fe200078e00ff */
[----:B------:R-:W-:Y:S03]  /*2e80*/  STL [R1+0x2660], R14 ;  /* 0x0026600e01007387 */ /* 0x000fe60000100800 */
[----:B------:R-:W-:-:S02]  /*2e90*/  VIADD R22, R242, 0x6a ;  /* 0x0000006af2167836 */ /* 0x000fc40000000000 */
[----:B------:R-:W-:Y:S02]  /*2ea0*/  VIADD R20, R242, 0x6b ;  /* 0x0000006bf2147836 */ /* 0x000fe40000000000 */
[C---:B------:R-:W-:Y:S01]  /*2eb0*/  IMAD R105, R2.reuse, R12, R21 ;  /* 0x0000000c02697224 */ /* 0x040fe200078e0215 */
[----:B------:R-:W-:Y:S01]  /*2ec0*/  IABS R21, R14 ;  /* 0x0000000e00157213 */ /* 0x000fe20000000000 */
        /* <DEDUP_REMOVED lines=8> */
[----:B------:R-:W-:Y:S01]  /*2f50*/  IMAD.HI.U32 R12, R0, R21, RZ ;  /* 0x00000015000c7227 */ /* 0x000fe200078e00ff */
[----:B------:R3:W-:Y:S01]  /*2f60*/  STL [R1+0x2654], R18 ;  /* 0x0026541201007387 */ /* 0x0007e20000100800 */
[----:B------:R-:W-:-:S02]  /*2f70*/  IADD3 R10, PT, PT, -R10, RZ, RZ ;  /* 0x000000ff0a0a7210 */ /* 0x000fc40007ffe1ff */
[----:B------:R-:W-:Y:S01]  /*2f80*/  IMAD R104, R2, R9, R15 ;  /* 0x0000000902687224 */ /* 0x000fe200078e020f */
[----:B------:R-:W-:Y:S01]  /*2f90*/  IABS R15, R20 ;  /* 0x00000014000f7213 */ /* 0x000fe20000000000 */
[----:B------:R-:W-:Y:S01]  /*2fa0*/  IMAD.HI.U32 R11, R0, R19, RZ ;  /* 0x00000013000b7227 */ /* 0x000fe200078e00ff */
[----:B------:R4:W-:Y:S01]  /*2fb0*/  STL [R1+0x2650], R16 ;  /* 0x0026501001007387 */ /* 0x0009e20000100800 */
[----:B------:R-:W-:Y:S02]  /*2fc0*/  IADD3 R12, PT, PT, -R12, RZ, RZ ;  /* 0x000000ff0c0c7210 */ /* 0x000fe40007ffe1ff */
[----:B------:R-:W-:Y:S01]  /*2fd0*/  IMAD.HI.U32 R8, R0, R13, RZ ;  /* 0x0000000d00087227 */ /* 0x000fe200078e00ff */
[----:B--2---:R-:W-:-:S03]  /*2fe0*/  IADD3 R20, PT, PT, R242, 0x70, RZ ;  /* 0x00000070f2147810 */ /* 0x004fc60007ffe0ff */
[----:B---3--:R-:W-:Y:S02]  /*2ff0*/  VIADD R18, R242, 0x71 ;  /* 0x00000071f2127836 */ /* 0x008fe40000000000 */
[----:B------:R-:W-:Y:S02]  /*3000*/  IMAD.MOV R11, RZ, RZ, -R11 ;  /* 0x000000ffff0b7224 */ /* 0x000fe400078e0a0b */
[----:B------:R-:W-:Y:S01]  /*3010*/  IMAD R169, R2, R10, R17 ;  /* 0x0000000a02a97224 */ /* 0x000fe200078e0211 */
[----:B------:R-:W-:Y:S01]  /*3020*/  IABS R17, R18 ;  /* 0x0000001200117213 */ /* 0x000fe20000000000 */
[C---:B----4-:R-:W-:Y:S02]  /*3030*/  VIADD R16, R242.reuse, 0x72 ;  /* 0x00000072f2107836 */ /* 0x050fe40000000000 */
[----:B------:R-:W-:Y:S02]  /*3040*/  VIADD R14, R242, 0x6e ;  /* 0x0000006ef20e7836 */ /* 0x000fe40000000000 */
[----:B------:R-:W-:-:S03]  /*3050*/  IMAD.HI.U32 R9, R0, R15, RZ ;  /* 0x0000000f00097227 */ /* 0x000fc600078e00ff */
[----:B------:R2:W-:Y:S01]  /*3060*/  STL [R1+0x264c], R14 ;  /* 0x00264c0e01007387 */ /* 0x0005e20000100800 */
[----:B------:R-:W-:Y:S02]  /*3070*/  IMAD.MOV R8, RZ, RZ, -R8 ;  /* 0x000000ffff087224 */ /* 0x000fe400078e0a08 */
[----:B------:R-:W-:Y:S01]  /*3080*/  IMAD R168, R2, R11, R19 ;  /* 0x0000000b02a87224 */ /* 0x000fe200078e0213 */
[----:B------:R-:W-:Y:S01]  /*3090*/  IABS R19, R16 ;  /* 0x0000001000137213 */ /* 0x000fe20000000000 */
[----:B------:R-:W-:Y:S02]  /*30a0*/  VIADD R22, R242, 0x6f ;  /* 0x0000006ff2167836 */ /* 0x000fe40000000000 */
[----:B------:R-:W-:Y:S01]  /*30b0*/  IMAD R170, R2, R12, R21 ;  /* 0x0000000c02aa7224 */ /* 0x000fe200078e0215 */
[----:B------:R-:W-:Y:S01]  /*30c0*/  IABS R21, R14 ;  /* 0x0000000e00157213 */ /* 0x000fe20000000000 */
[----:B------:R-:W-:Y:S01]  /*30d0*/  IMAD.MOV R9, RZ, RZ, -R9 ;  /* 0x000000ffff097224 */ /* 0x000fe200078e0a09 */
[----:B------:R3:W-:Y:S01]  /*30e0*/  STL [R1+0x2648], R22 ;  /* 0x0026481601007387 */ /* 0x0007e20000100800 */
[----:B------:R-:W-:-:S03]  /*30f0*/  IMAD.HI.U32 R10, R0, R17, RZ ;  /* 0x00000011000a7227 */ /* 0x000fc600078e00ff */
[----:B------:R4:W-:Y:S01]  /*3100*/  STL [R1+0x2644], R20 ;  /* 0x0026441401007387 */ /* 0x0009e20000100800 */
[C---:B------:R-:W-:Y:S01]  /*3110*/  IMAD R103, R2.reuse, R8, R13 ;  /* 0x0000000802677224 */ /* 0x040fe200078e020d */
[----:B------:R-:W-:Y:S01]  /*3120*/  IABS R13, R22 ;  /* 0x00000016000d7213 */ /* 0x000fe20000000000 */
[----:B------:R-:W-:Y:S01]  /*3130*/  IMAD R102, R2, R9, R15 ;  /* 0x0000000902667224 */ /* 0x000fe200078e020f */
[----:B------:R-:W-:Y:S01]  /*3140*/  IABS R15, R20 ;  /* 0x00000014000f7213 */ /* 0x000fe20000000000 */
[----:B--2---:R-:W-:Y:S01]  /*3150*/  VIADD R14, R242, 0x73 ;  /* 0x00000073f20e7836 */ /* 0x004fe20000000000 */
[----:B------:R-:W-:Y:S01]  /*3160*/  STL [R1+0x2640], R18 ;  /* 0x0026401201007387 */ /* 0x000fe20000100800 */
[----:B------:R-:W-:-:S03]  /*3170*/  IMAD.HI.U32 R11, R0, R19, RZ ;  /* 0x00000013000b7227 */ /* 0x000fc600078e00ff */
[----:B------:R2:W-:Y:S01]  /*3180*/  STL [R1+0x263c], R16 ;  /* 0x00263c1001007387 */ /* 0x0005e20000100800 */
[----:B------:R-:W-:Y:S02]  /*3190*/  IMAD.MOV R10, RZ, RZ, -R10 ;  /* 0x000000ffff0a7224 */ /* 0x000fe400078e0a0a */
[----:B---3--:R-:W-:Y:S01]  /*31a0*/  VIADD R22, R242, 0x74 ;  /* 0x00000074f2167836 */ /* 0x008fe20000000000 */
[----:B------:R-:W-:Y:S01]  /*31b0*/  STL [R1+0x2638], R14 ;  /* 0x0026380e01007387 */ /* 0x000fe20000100800 */
[----:B------:R-:W-:-:S03]  /*31c0*/  IMAD.HI.U32 R12, R0, R21, RZ ;  /* 0x00000015000c7227 */ /* 0x000fc600078e00ff */
[----:B------:R-:W-:Y:S01]  /*31d0*/  STL [R1+0x2634], R22 ;  /* 0x0026341601007387 */ /* 0x000fe20000100800 */
[C---:B----4-:R-:W-:Y:S01]  /*31e0*/  VIADD R20, R242.reuse, 0x75 ;  /* 0x00000075f2147836 */ /* 0x050fe20000000000 */
[C---:B--2---:R-:W-:Y:S01]  /*31f0*/  IADD3 R16, PT, PT, R242.reuse, 0x77, RZ ;  /* 0x00000077f2107810 */ /* 0x044fe20007ffe0ff */
[----:B------:R-:W-:Y:S02]  /*3200*/  VIADD R18, R242, 0x76 ;  /* 0x00000076f2127836 */ /* 0x000fe40000000000 */
[----:B------:R-:W-:Y:S01]  /*3210*/  IMAD.MOV R11, RZ, RZ, -R11 ;  /* 0x000000ffff0b7224 */ /* 0x000fe200078e0a0b */
[----:B------:R-:W-:Y:S01]  /*3220*/  STL [R1+0x2630], R20 ;  /* 0x0026301401007387 */ /* 0x000fe20000100800 */
[----:B------:R-:W-:Y:S01]  /*3230*/  IMAD R164, R2, R10, R17 ;  /* 0x0000000a02a47224 */ /* 0x000fe200078e0211 */
[----:B------:R-:W-:Y:S01]  /*3240*/  IABS R17, R22 ;  /* 0x0000001600117213 */ /* 0x000fe20000000000 */
[----:B------:R-:W-:Y:S01]  /*3250*/  IMAD.MOV R12, RZ, RZ, -R12 ;  /* 0x000000ffff0c7224 */ /* 0x000fe200078e0a0c */
[----:B------:R-:W-:Y:S01]  /*3260*/  STL [R1+0x262c], R18 ;  /* 0x00262c1201007387 */ /* 0x000fe20000100800 */
[----:B------:R-:W-:-:S03]  /*3270*/  IMAD.HI.U32 R9, R0, R15, RZ ;  /* 0x0000000f00097227 */ /* 0x000fc600078e00ff */
[----:B------:R2:W-:Y:S01]  /*3280*/  STL [R1+0x2628], R16 ;  /* 0x0026281001007387 */ /* 0x0005e20000100800 */
[C---:B------:R-:W-:Y:S01]  /*3290*/  IMAD R163, R2.reuse, R11, R19 ;  /* 0x0000000b02a37224 */ /* 0x040fe200078e0213 */
[----:B------:R-:W-:Y:S01]  /*32a0*/  IABS R11, R16 ;  /* 0x00000010000b7213 */ /* 0x000fe20000000000 */
[----:B------:R-:W-:Y:S01]  /*32b0*/  IMAD R167, R2, R12, R21 ;  /* 0x0000000c02a77224 */ /* 0x000fe200078e0215 */
[----:B------:R-:W-:Y:S01]  /*32c0*/  IABS R21, R14 ;  /* 0x0000000e00157213 */ /* 0x000fe20000000000 */
[----:B------:R-:W-:-:S04]  /*32d0*/  IMAD.HI.U32 R8, R0, R13, RZ ;  /* 0x0000000d00087227 */ /* 0x000fc800078e00ff */
[----:B------:R-:W-:Y:S01]  /*32e0*/  IMAD.MOV R9, RZ, RZ, -R9 ;  /* 0x000000ffff097224 */ /* 0x000fe200078e0a09 */
[----:B------:R-:W-:Y:S01]  /*32f0*/  IADD3 R8, PT, PT, -R8, RZ, RZ ;  /* 0x000000ff08087210 */ /* 0x000fe20007ffe1ff */
[----:B--2---:R-:W-:-:S04]  /*3300*/  IMAD.HI.U32 R16, R0, R17, RZ ;  /* 0x0000001100107227 */ /* 0x004fc800078e00ff */
[C---:B------:R-:W-:Y:S02]  /*3310*/  VIADD R14, R242.reuse, 0x78 ;  /* 0x00000078f20e7836 */ /* 0x040fe40000000000 */
[----:B------:R-:W-:Y:S02]  /*3320*/  IMAD.MOV R16, RZ, RZ, -R16 ;  /* 0x000000ffff107224 */ /* 0x000fe400078e0a10 */
[----:B------:R-:W-:Y:S01]  /*3330*/  VIADD R22, R242, 0x79 ;  /* 0x00000079f2167836 */ /* 0x000fe20000000000 */
[----:B------:R-:W-:Y:S01]  /*3340*/  STL [R1+0x2624], R14 ;  /* 0x0026240e01007387 */ /* 0x000fe20000100800 */
[C---:B------:R-:W-:Y:S01]  /*3350*/  IMAD R165, R2.reuse, R9, R15 ;  /* 0x0000000902a57224 */ /* 0x040fe200078e020f */
[----:B------:R-:W-:Y:S01]  /*3360*/  IABS R9, R14 ;  /* 0x0000000e00097213 */ /* 0x000fe20000000000 */
[----:B------:R-:W-:Y:S01]  /*3370*/  IMAD R161, R2, R16, R17 ;  /* 0x0000001002a17224 */ /* 0x000fe200078e0211 */
[----:B------:R-:W-:Y:S01]  /*3380*/  IABS R16, R22 ;  /* 0x0000001600107213 */ /* 0x000fe20000000000 */
[----:B------:R-:W-:Y:S01]  /*3390*/  IMAD.HI.U32 R12, R0, R21, RZ ;  /* 0x00000015000c7227 */ /* 0x000fe200078e00ff */
[----:B------:R-:W-:Y:S01]  /*33a0*/  IABS R15, R20 ;  /* 0x00000014000f7213 */ /* 0x000fe20000000000 */
[----:B------:R2:W-:Y:S02]  /*33b0*/  STL [R1+0x2620], R22 ;  /* 0x0026201601007387 */ /* 0x0005e40000100800 */
[----:B------:R-:W-:Y:S01]  /*33c0*/  IMAD R166, R2, R8, R13 ;  /* 0x0000000802a67224 */ /* 0x000fe200078e020d */
[----:B------:R-:W-:Y:S01]  /*33d0*/  IADD3 R12, PT, PT, -R12, RZ, RZ ;  /* 0x000000ff0c0c7210 */ /* 0x000fe20007ffe1ff */
[----:B------:R-:W-:Y:S01]  /*33e0*/  IMAD.HI.U32 R8, R0, R9, RZ ;  /* 0x0000000900087227 */ /* 0x000fe200078e00ff */
[----:B------:R-:W-:-:S03]  /*33f0*/  IABS R13, R18 ;  /* 0x00000012000d7213 */ /* 0x000fc60000000000 */
[----:B------:R-:W-:Y:S01]  /*3400*/  IMAD.HI.U32 R17, R0, R16, RZ ;  /* 0x0000001000117227 */ /* 0x000fe200078e00ff */
[----:B--2---:R-:W-:-:S03]  /*3410*/  IADD3 R22, PT, PT, R242, 0x81, RZ ;  /* 0x00000081f2167810 */ /* 0x004fc60007ffe0ff */
[----:B------:R-:W-:Y:S01]  /*3420*/  IMAD.HI.U32 R10, R0, R11, RZ ;  /* 0x0000000b000a7227 */ /* 0x000fe200078e00ff */
[----:B------:R-:W-:-:S03]  /*3430*/  IADD3 R17, PT, PT, -R17, RZ, RZ ;  /* 0x000000ff11117210 */ /* 0x000fc60007ffe1ff */
[----:B------:R-:W-:Y:S02]  /*3440*/  IMAD.MOV R8, RZ, RZ, -R8 ;  /* 0x000000ffff087224 */ /* 0x000fe400078e0a08 */
[----:B------:R-:W-:Y:S02]  /*3450*/  VIADD R18, R242, 0x7d ;  /* 0x0000007df2127836 */ /* 0x000fe40000000000 */
[----:B------:R-:W-:Y:S01]  /*3460*/  IMAD R162, R2, R12, R21 ;  /* 0x0000000c02a27224 */ /* 0x000fe200078e0215 */
[----:B------:R-:W-:Y:S01]  /*3470*/  IADD3 R21, PT, PT, R242, 0x7a, RZ ;  /* 0x0000007af2157810 */ /* 0x000fe20007ffe0ff */
[----:B------:R-:W-:-:S04]  /*3480*/  IMAD.HI.U32 R12, R0, R13, RZ ;  /* 0x0000000d000c7227 */ /* 0x000fc800078e00ff */
[----:B------:R-:W-:Y:S01]  /*3490*/  IMAD.MOV R10, RZ, RZ, -R10 ;  /* 0x000000ffff0a7224 */ /* 0x000fe200078e0a0a */
[----:B------:R-:W-:Y:S01]  /*34a0*/  IADD3 R12, PT, PT, -R12, RZ, RZ ;  /* 0x000000ff0c0c7210 */ /* 0x000fe20007ffe1ff */
[----:B------:R-:W-:Y:S01]  /*34b0*/  IMAD R157, R2, R8, R9 ;  /* 0x00000008029d7224 */ /* 0x000fe200078e0209 */
[----:B------:R-:W-:Y:S01]  /*34c0*/  IABS R8, R18 ;  /* 0x0000001200087213 */ /* 0x000fe20000000000 */
[C---:B------:R-:W-:Y:S01]  /*34d0*/  VIADD R19, R242.reuse, 0x7c ;  /* 0x0000007cf2137836 */ /* 0x040fe20000000000 */
[----:B------:R2:W-:Y:S01]  /*34e0*/  STL [R1+0x261c], R21 ;  /* 0x00261c1501007387 */ /* 0x0005e20000100800 */
[----:B------:R-:W-:Y:S02]  /*34f0*/  VIADD R25, R242, 0x7e ;  /* 0x0000007ef2197836 */ /* 0x000fe40000000000 */
[----:B------:R-:W-:-:S04]  /*3500*/  IMAD.HI.U32 R14, R0, R15, RZ ;  /* 0x0000000f000e7227 */ /* 0x000fc800078e00ff */
[C---:B------:R-:W-:Y:S01]  /*3510*/  IMAD R158, R2.reuse, R10, R11 ;  /* 0x0000000a029e7224 */ /* 0x040fe200078e020b */
[----:B------:R-:W-:Y:S01]  /*3520*/  IABS R10, R19 ;  /* 0x00000013000a7213 */ /* 0x000fe20000000000 */
[----:B------:R-:W-:Y:S01]  /*3530*/  IMAD R156, R2, R17, R16 ;  /* 0x00000011029c7224 */ /* 0x000fe200078e0210 */
[----:B------:R-:W-:Y:S01]  /*3540*/  IABS R16, R25 ;  /* 0x0000001900107213 */ /* 0x000fe20000000000 */
[----:B------:R-:W-:Y:S02]  /*3550*/  VIADD R20, R242, 0x7b ;  /* 0x0000007bf2147836 */ /* 0x000fe40000000000 */
[----:B------:R-:W-:Y:S02]  /*3560*/  IMAD.MOV R14, RZ, RZ, -R14 ;  /* 0x000000ffff0e7224 */ /* 0x000fe400078e0a0e */
[----:B------:R-:W-:Y:S01]  /*3570*/  IMAD.HI.U32 R9, R0, R8, RZ ;  /* 0x0000000800097227 */ /* 0x000fe200078e00ff */
[----:B------:R-:W-:Y:S03]  /*3580*/  STL [R1+0x2618], R20 ;  /* 0x0026181401007387 */ /* 0x000fe60000100800 */
[----:B------:R-:W-:Y:S01]  /*3590*/  VIADD R24, R242, 0x7f ;  /* 0x0000007ff2187836 */ /* 0x000fe20000000000 */
[----:B------:R-:W-:Y:S01]  /*35a0*/  STL [R1+0x2614], R19 ;  /* 0x0026141301007387 */ /* 0x000fe20000100800 */
[C---:B------:R-:W-:Y:S01]  /*35b0*/  IMAD R160, R2.reuse, R14, R15 ;  /* 0x0000000e02a07224 */ /* 0x040fe200078e020f */
[----:B------:R-:W-:Y:S01]  /*35c0*/  IABS R14, R21 ;  /* 0x00000015000e7213 */ /* 0x000fe20000000000 */
[----:B------:R-:W-:Y:S01]  /*35d0*/  IMAD R159, R2, R12, R13 ;  /* 0x0000000c029f7224 */ /* 0x000fe200078e020d */
[----:B------:R-:W-:Y:S01]  /*35e0*/  IABS R12, R20 ;  /* 0x00000014000c7213 */ /* 0x000fe20000000000 */
[----:B------:R-:W-:Y:S01]  /*35f0*/  IMAD.HI.U32 R11, R0, R10, RZ ;  /* 0x0000000a000b7227 */ /* 0x000fe200078e00ff */
[----:B------:R-:W-:Y:S01]  /*3600*/  IADD3 R9, PT, PT, -R9, RZ, RZ ;  /* 0x000000ff09097210 */ /* 0x000fe20007ffe1ff */
[----:B------:R3:W-:Y:S02]  /*3610*/  STL [R1+0x2610], R18 ;  /* 0x0026101201007387 */ /* 0x0007e40000100800 */
[----:B------:R-:W-:-:S02]  /*3620*/  VIADD R23, R242, 0x80 ;  /* 0x00000080f2177836 */ /* 0x000fc40000000000 */
[----:B------:R-:W-:Y:S01]  /*3630*/  IMAD.HI.U32 R17, R0, R16, RZ ;  /* 0x0000001000117227 */ /* 0x000fe200078e00ff */
[----:B------:R-:W-:Y:S03]  /*3640*/  STL [R1+0x260c], R25 ;  /* 0x00260c1901007387 */ /* 0x000fe60000100800 */
[C---:B--2---:R-:W-:Y:S01]  /*3650*/  VIADD R21, R242.reuse, 0x82 ;  /* 0x00000082f2157836 */ /* 0x044fe20000000000 */
[----:B------:R-:W-:Y:S01]  /*3660*/  STL [R1+0x2608], R24 ;  /* 0x0026081801007387 */ /* 0x000fe20000100800 */
[----:B------:R-:W-:Y:S02]  /*3670*/  IMAD.MOV R11, RZ, RZ, -R11 ;  /* 0x000000ffff0b7224 */ /* 0x000fe400078e0a0b */
[----:B------:R-:W-:Y:S01]  /*3680*/  IMAD.MOV R17, RZ, RZ, -R17 ;  /* 0x000000ffff117224 */ /* 0x000fe200078e0a11 */
[----:B------:R-:W-:Y:S01]  /*3690*/  STL [R1+0x2604], R23 ;  /* 0x0026041701007387 */ /* 0x000fe20000100800 */
[----:B------:R-:W-:-:S02]  /*36a0*/  VIADD R27, R242, 0x83 ;  /* 0x00000083f21b7836 */ /* 0x000fc40000000000 */
[----:B------:R-:W-:Y:S01]  /*36b0*/  IMAD.HI.U32 R13, R0, R12, RZ ;  /* 0x0000000c000d7227 */ /* 0x000fe200078e00ff */
[----:B------:R-:W-:Y:S03]  /*36c0*/  STL [R1+0x2600], R22 ;  /* 0x0026001601007387 */ /* 0x000fe60000100800 */
[----:B---3--:R-:W-:Y:S01]  /*36d0*/  IMAD R18, R2, R9, R8 ;  /* 0x0000000902127224 */ /* 0x008fe200078e0208 */
[----:B------:R2:W-:Y:S01]  /*36e0*/  STL [R1+0x25fc], R21 ;  /* 0x0025fc1501007387 */ /* 0x0005e20000100800 */
[----:B------:R-:W-:Y:S01]  /*36f0*/  IMAD.HI.U32 R15, R0, R14, RZ ;  /* 0x0000000e000f7227 */ /* 0x000fe200078e00ff */
[----:B------:R-:W-:Y:S02]  /*3700*/  IABS R8, R21 ;  /* 0x0000001500087213 */ /* 0x000fe40000000000 */
[----:B------:R3:W-:Y:S01]  /*3710*/  STL [R1+0x25f8], R27 ;  /* 0x0025f81b01007387 */ /* 0x0007e20000100800 */
[----:B------:R-:W-:Y:S01]  /*3720*/  IMAD R19, R2, R11, R10 ;  /* 0x0000000b02137224 */ /* 0x000fe200078e020a */
[----:B------:R-:W-:Y:S01]  /*3730*/  IABS R10, R22 ;  /* 0x00000016000a7213 */ /* 0x000fe20000000000 */
[----:B------:R-:W-:Y:S01]  /*3740*/  IMAD.MOV R13, RZ, RZ, -R13 ;  /* 0x000000ffff0d7224 */ /* 0x000fe200078e0a0d */
[----:B------:R-:W-:Y:S01]  /*3750*/  STL [R1+0x25f4], R26 ;  /* 0x0025f41a01007387 */ /* 0x000fe20000100800 */
[----:B------:R-:W-:-:S02]  /*3760*/  IMAD.MOV R15, RZ, RZ, -R15 ;  /* 0x000000ffff0f7224 */ /* 0x000fc400078e0a0f */
[C---:B--2---:R-:W-:Y:S01]  /*3770*/  IMAD R21, R2.reuse, R17, R16 ;  /* 0x0000001102157224 */ /* 0x044fe200078e0210 */
[----:B------:R-:W-:Y:S01]  /*3780*/  IABS R16, R27 ;  /* 0x0000001b00107213 */ /* 0x000fe20000000000 */
[----:B------:R-:W-:Y:S01]  /*3790*/  IMAD R20, R2, R13, R12 ;  /* 0x0000000d02147224 */ /* 0x000fe200078e020c */
[----:B------:R-:W-:Y:S01]  /*37a0*/  IABS R12, R23 ;  /* 0x00000017000c7213 */ /* 0x000fe20000000000 */
[----:B------:R-:W-:Y:S01]  /*37b0*/  IMAD.HI.U32 R11, R0, R10, RZ ;  /* 0x0000000a000b7227 */ /* 0x000fe200078e00ff */
[----:B---3--:R-:W-:-:S03]  /*37c0*/  IADD3 R27, PT, PT, R242, 0x8b, RZ ;  /* 0x0000008bf21b7810 */ /* 0x008fc60007ffe0ff */
[----:B------:R-:W-:-:S04]  /*37d0*/  IMAD.HI.U32 R9, R0, R8, RZ ;  /* 0x0000000800097227 */ /* 0x000fc800078e00ff */
[----:B------:R-:W-:-:S04]  /*37e0*/  IMAD.HI.U32 R17, R0, R16, RZ ;  /* 0x0000001000117227 */ /* 0x000fc800078e00ff */
[----:B------:R-:W-:Y:S01]  /*37f0*/  IMAD R155, R2, R15, R14 ;  /* 0x0000000f029b7224 */ /* 0x000fe200078e020e */
[----:B------:R-:W-:Y:S01]  /*3800*/  IABS R14, R24 ;  /* 0x00000018000e7213 */ /* 0x000fe20000000000 */
[C---:B------:R-:W-:Y:S01]  /*3810*/  VIADD R25, R242.reuse, 0x85 ;  /* 0x00000085f2197836 */ /* 0x040fe20000000000 */
[----:B------:R-:W-:Y:S01]  /*3820*/  IADD3 R17, PT, PT, -R17, RZ, RZ ;  /* 0x000000ff11117210 */ /* 0x000fe20007ffe1ff */
[C---:B------:R-:W-:Y:S02]  /*3830*/  VIADD R24, R242.reuse, 0x86 ;  /* 0x00000086f2187836 */ /* 0x040fe40000000000 */
[----:B------:R-:W-:Y:S01]  /*3840*/  IMAD.MOV R11, RZ, RZ, -R11 ;  /* 0x000000ffff0b7224 */ /* 0x000fe200078e0a0b */
[----:B------:R-:W-:Y:S01]  /*3850*/  STL [R1+0x25f0], R25 ;  /* 0x0025f01901007387 */ /* 0x000fe20000100800 */
[----:B------:R-:W-:Y:S02]  /*3860*/  IMAD.MOV R9, RZ, RZ, -R9 ;  /* 0x000000ffff097224 */ /* 0x000fe400078e0a09 */
[----:B------:R-:W-:Y:S01]  /*3870*/  VIADD R22, R242, 0x87 ;  /* 0x00000087f2167836 */ /* 0x000fe20000000000 */
[----:B------:R-:W-:Y:S01]  /*3880*/  STL [R1+0x25ec], R24 ;  /* 0x0025ec1801007387 */ /* 0x000fe20000100800 */
[----:B------:R-:W-:-:S03]  /*3890*/  IMAD.HI.U32 R13, R0, R12, RZ ;  /* 0x0000000c000d7227 */ /* 0x000fc600078e00ff */
[----:B------:R2:W-:Y:S01]  /*38a0*/  STL [R1+0x25e8], R22 ;  /* 0x0025e81601007387 */ /* 0x0005e20000100800 */
[----:B------:R-:W-:Y:S01]  /*38b0*/  VIADD R30, R242, 0x88 ;  /* 0x00000088f21e7836 */ /* 0x000fe20000000000 */
[----:B------:R-:W-:Y:S01]  /*38c0*/  IADD3 R13, PT, PT, -R13, RZ, RZ ;  /* 0x000000ff0d0d7210 */ /* 0x000fe20007ffe1ff */
[C---:B------:R-:W-:Y:S01]  /*38d0*/  IMAD R153, R2.reuse, R11, R10 ;  /* 0x0000000b02997224 */ /* 0x040fe200078e020a */
[----:B------:R-:W-:Y:S01]  /*38e0*/  IABS R10, R24 ;  /* 0x00000018000a7213 */ /* 0x000fe20000000000 */
[----:B------:R-:W-:Y:S01]  /*38f0*/  IMAD R23, R2, R9, R8 ;  /* 0x0000000902177224 */ /* 0x000fe200078e0208 */
[----:B------:R-:W-:Y:S01]  /*3900*/  IABS R8, R22 ;  /* 0x0000001600087213 */ /* 0x000fe20000000000 */
[----:B------:R-:W-:Y:S01]  /*3910*/  IMAD.HI.U32 R15, R0, R14, RZ ;  /* 0x0000000e000f7227 */ /* 0x000fe200078e00ff */
[----:B------:R-:W-:Y:S03]  /*3920*/  STL [R1+0x25e4], R30 ;  /* 0x0025e41e01007387 */ /* 0x000fe60000100800 */
[----:B--2---:R-:W-:Y:S01]  /*3930*/  IMAD R22, R2, R17, R16 ;  /* 0x0000001102167224 */ /* 0x004fe200078e0210 */
[----:B------:R-:W-:Y:S01]  /*3940*/  IABS R16, R30 ;  /* 0x0000001e00107213 */ /* 0x000fe20000000000 */
[----:B------:R-:W-:-:S02]  /*3950*/  IMAD.MOV R15, RZ, RZ, -R15 ;  /* 0x000000ffff0f7224 */ /* 0x000fc400078e0a0f */
[----:B------:R-:W-:-:S04]  /*3960*/  IMAD.HI.U32 R11, R0, R10, RZ ;  /* 0x0000000a000b7227 */ /* 0x000fc800078e00ff */
[----:B------:R-:W-:-:S04]  /*3970*/  IMAD.HI.U32 R9, R0, R8, RZ ;  /* 0x0000000800097227 */ /* 0x000fc800078e00ff */
[----:B------:R-:W-:Y:S01]  /*3980*/  IMAD R152, R2, R13, R12 ;  /* 0x0000000d02987224 */ /* 0x000fe200078e020c */
[----:B------:R-:W-:Y:S01]  /*3990*/  IABS R12, R25 ;  /* 0x00000019000c7213 */ /* 0x000fe20000000000 */
[----:B------:R-:W-:Y:S01]  /*39a0*/  VIADD R29, R242, 0x89 ;  /* 0x00000089f21d7836 */ /* 0x000fe20000000000 */
[----:B------:R-:W-:Y:S01]  /*39b0*/  IADD3 R9, PT, PT, -R9, RZ, RZ ;  /* 0x000000ff09097210 */ /* 0x000fe20007ffe1ff */
[----:B------:R-:W-:-:S03]  /*39c0*/  IMAD.HI.U32 R17, R0, R16, RZ ;  /* 0x0000001000117227 */ /* 0x000fc600078e00ff */
[----:B------:R-:W-:Y:S01]  /*39d0*/  STL [R1+0x25e0], R29 ;  /* 0x0025e01d01007387 */ /* 0x000fe20000100800 */
[----:B------:R-:W-:Y:S01]  /*39e0*/  IMAD R154, R2, R15, R14 ;  /* 0x0000000f029a7224 */ /* 0x000fe200078e020e */
[----:B------:R-:W-:Y:S01]  /*39f0*/  IABS R14, R26 ;  /* 0x0000001a000e7213 */ /* 0x000fe20000000000 */
[C---:B------:R-:W-:Y:S02]  /*3a00*/  VIADD R28, R242.reuse, 0x8a ;  /* 0x0000008af21c7836 */ /* 0x040fe40000000000 */
[----:B------:R-:W-:Y:S02]  /*3a10*/  IMAD.MOV R11, RZ, RZ, -R11 ;  /* 0x000000ffff0b7224 */ /* 0x000fe400078e0a0b */
[C---:B------:R-:W-:Y:S01]  /*3a20*/  VIADD R26, R242.reuse, 0x8c ;  /* 0x0000008cf21a7836 */ /* 0x040fe20000000000 */
[----:B------:R-:W-:Y:S01]  /*3a30*/  STL [R1+0x25dc], R28 ;  /* 0x0025dc1c01007387 */ /* 0x000fe20000100800 */
[----:B------:R-:W-:Y:S02]  /*3a40*/  IMAD.MOV R17, RZ, RZ, -R17 ;  /* 0x000000ffff117224 */ /* 0x000fe400078e0a11 */
[----:B------:R-:W-:Y:S01]  /*3a50*/  VIADD R32, R242, 0x8d ;  /* 0x0000008df2207836 */ /* 0x000fe20000000000 */
[----:B------:R2:W-:Y:S01]  /*3a60*/  STL [R1+0x25d8], R27 ;  /* 0x0025d81b01007387 */ /* 0x0005e20000100800 */
[----:B------:R-:W-:-:S03]  /*3a70*/  IMAD.HI.U32 R13, R0, R12, RZ ;  /* 0x0000000c000d7227 */ /* 0x000fc600078e00ff */
[----:B------:R-:W-:Y:S01]  /*3a80*/  STL [R1+0x25d4], R26 ;  /* 0x0025d41a01007387 */ /* 0x000fe20000100800 */
[----:B------:R-:W-:Y:S01]  /*3a90*/  IMAD R151, R2, R11, R10 ;  /* 0x0000000b02977224 */ /* 0x000fe200078e020a */
[----:B------:R-:W-:Y:S01]  /*3aa0*/  IABS R10, R27 ;  /* 0x0000001b000a7213 */ /* 0x000fe20000000000 */
[----:B------:R-:W-:Y:S01]  /*3ab0*/  IMAD.HI.U32 R15, R0, R14, RZ ;  /* 0x0000000e000f7227 */ /* 0x000fe200078e00ff */
[----:B------:R-:W-:Y:S03]  /*3ac0*/  STL [R1+0x25d0], R32 ;  /* 0x0025d02001007387 */ /* 0x000fe60000100800 */
[C---:B------:R-:W-:Y:S01]  /*3ad0*/  IMAD R150, R2.reuse, R9, R8 ;  /* 0x0000000902967224 */ /* 0x040fe200078e0208 */
[----:B------:R-:W-:Y:S01]  /*3ae0*/  IABS R8, R26 ;  /* 0x0000001a00087213 */ /* 0x000fe20000000000 */
[----:B--2---:R-:W-:Y:S01]  /*3af0*/  IMAD R27, R2, R17, R16 ;  /* 0x00000011021b7224 */ /* 0x004fe200078e0210 */
[----:B------:R-:W-:Y:S01]  /*3b00*/  IABS R16, R32 ;  /* 0x0000002000107213 */ /* 0x000fe20000000000 */
[----:B------:R-:W-:Y:S01]  /*3b10*/  IMAD.MOV R13, RZ, RZ, -R13 ;  /* 0x000000ffff0d7224 */ /* 0x000fe200078e0a0d */
[----:B------:R-:W-:Y:S01]  /*3b20*/  STL [R1+0x25cc], R31 ;  /* 0x0025cc1f01007387 */ /* 0x000fe20000100800 */
[----:B------:R-:W-:-:S02]  /*3b30*/  IMAD.MOV R15, RZ, RZ, -R15 ;  /* 0x000000ffff0f7224 */ /* 0x000fc400078e0a0f */
[----:B------:R-:W-:Y:S01]  /*3b40*/  IMAD R24, R2, R13, R12 ;  /* 0x0000000d02187224 */ /* 0x000fe200078e020c */
[----:B------:R-:W-:Y:S01]  /*3b50*/  IABS R12, R28 ;  /* 0x0000001c000c7213 */ /* 0x000fe20000000000 */
[----:B------:R-:W-:-:S04]  /*3b60*/  IMAD.HI.U32 R9, R0, R8, RZ ;  /* 0x0000000800097227 */ /* 0x000fc800078e00ff */
[----:B------:R-:W-:-:S04]  /*3b70*/  IMAD.HI.U32 R17, R0, R16, RZ ;  /* 0x0000001000117227 */ /* 0x000fc800078e00ff */
[----:B------:R-:W-:Y:S01]  /*3b80*/  IMAD R25, R2, R15, R14 ;  /* 0x0000000f02197224 */ /* 0x000fe200078e020e */
[----:B------:R-:W-:Y:S01]  /*3b90*/  IABS R14, R29 ;  /* 0x0000001d000e7213 */ /* 0x000fe20000000000 */
[----:B------:R-:W-:Y:S01]  /*3ba0*/  IMAD.HI.U32 R11, R0, R10, RZ ;  /* 0x0000000a000b7227 */ /* 0x000fe200078e00ff */
[----:B------:R-:W-:-:S03]  /*3bb0*/  IADD3 R17, PT, PT, -R17, RZ, RZ ;  /* 0x000000ff11117210 */ /* 0x000fc60007ffe1ff */
[C---:B------:R-:W-:Y:S02]  /*3bc0*/  VIADD R30, R242.reuse, 0x8f ;  /* 0x0000008ff21e7836 */ /* 0x040fe40000000000 */
[C---:B------:R-:W-:Y:S02]  /*3bd0*/  VIADD R29, R242.reuse, 0x90 ;  /* 0x00000090f21d7836 */ /* 0x040fe40000000000 */
[----:B------:R-:W-:Y:S01]  /*3be0*/  IMAD.MOV R9, RZ, RZ, -R9 ;  /* 0x000000ffff097224 */ /* 0x000fe200078e0a09 */
[----:B------:R-:W-:Y:S01]  /*3bf0*/  STL [R1+0x25c8], R30 ;  /* 0x0025c81e01007387 */ /* 0x000fe20000100800 */
[----:B------:R-:W-:Y:S02]  /*3c00*/  VIADD R28, R242, 0x91 ;  /* 0x00000091f21c7836 */ /* 0x000fe40000000000 */
[----:B------:R-:W-:Y:S01]  /*3c10*/  IMAD.HI.U32 R13, R0, R12, RZ ;  /* 0x0000000c000d7227 */ /* 0x000fe200078e00ff */
[----:B------:R-:W-:Y:S03]  /*3c20*/  STL [R1+0x25c4], R29 ;  /* 0x0025c41d01007387 */ /* 0x000fe60000100800 */
[----:B------:R-:W-:Y:S01]  /*3c30*/  IMAD.MOV R11, RZ, RZ, -R11 ;  /* 0x000000ffff0b7224 */ /* 0x000fe200078e0a0b */
        /* <DEDUP_REMOVED lines=8> */
[----:B------:R3:W-:Y:S03]  /*3cc0*/  STL [R1+0x25bc], R37 ;  /* 0x0025bc2501007387 */ /* 0x0007e60000100800 */
[----:B--2---:R-:W-:Y:S01]  /*3cd0*/  IMAD R28, R2, R17, R16 ;  /* 0x00000011021c7224 */ /* 0x004fe200078e0210 */
[----:B------:R-:W-:Y:S01]  /*3ce0*/  IABS R16, R37 ;  /* 0x0000002500107213 */ /* 0x000fe20000000000 */
[----:B------:R-:W-:-:S04]  /*3cf0*/  IMAD.HI.U32 R9, R0, R8, RZ ;  /* 0x0000000800097227 */ /* 0x000fc800078e00ff */
[----:B------:R-:W-:Y:S01]  /*3d00*/  IMAD R149, R2, R13, R12 ;  /* 0x0000000d02957224 */ /* 0x000fe200078e020c */
[----:B------:R-:W-:Y:S01]  /*3d10*/  IABS R12, R30 ;  /* 0x0000001e000c7213 */ /* 0x000fe20000000000 */
[----:B------:R-:W-:Y:S01]  /*3d20*/  IMAD.HI.U32 R11, R0, R10, RZ ;  /* 0x0000000a000b7227 */ /* 0x000fe200078e00ff */
[----:B------:R-:W-:-:S03]  /*3d30*/  IADD3 R9, PT, PT, -R9, RZ, RZ ;  /* 0x000000ff09097210 */ /* 0x000fc60007ffe1ff */
[----:B------:R-:W-:-:S04]  /*3d40*/  IMAD.HI.U32 R17, R0, R16, RZ ;  /* 0x0000001000117227 */ /* 0x000fc800078e00ff */
[----:B------:R-:W-:Y:S02]  /*3d50*/  IMAD.MOV R15, RZ, RZ, -R15 ;  /* 0x000000ffff0f7224 */ /* 0x000fe400078e0a0f */
[----:B------:R-:W-:Y:S02]  /*3d60*/  IMAD.MOV R11, RZ, RZ, -R11 ;  /* 0x000000ffff0b7224 */ /* 0x000fe400078e0a0b */
[C---:B------:R-:W-:Y:S02]  /*3d70*/  VIADD R33, R242.reuse, 0x96 ;  /* 0x00000096f2217836 */ /* 0x040fe40000000000 */
[----:B------:R-:W-:Y:S02]  /*3d80*/  IMAD.MOV R17, RZ, RZ, -R17 ;  /* 0x000000ffff117224 */ /* 0x000fe400078e0a11 */
[----:B------:R-:W-:Y:S02]  /*3d90*/  VIADD R41, R242, 0x97 ;  /* 0x00000097f2297836 */ /* 0x000fe40000000000 */
[----:B------:R-:W-:Y:S01]  /*3da0*/  IMAD R26, R2, R15, R14 ;  /* 0x0000000f021a7224 */ /* 0x000fe200078e020e */
[----:B------:R-:W-:Y:S01]  /*3db0*/  IABS R14, R31 ;  /* 0x0000001f000e7213 */ /* 0x000fe20000000000 */
[----:B------:R-:W-:-:S04]  /*3dc0*/  IMAD.HI.U32 R13, R0, R12, RZ ;  /* 0x0000000c000d7227 */ /* 0x000fc800078e00ff */
[C---:B------:R-:W-:Y:S01]  /*3dd0*/  IMAD R32, R2.reuse, R11, R10 ;  /* 0x0000000b02207224 */ /* 0x040fe200078e020a */
[----:B------:R-:W-:Y:S01]  /*3de0*/  IABS R10, R34 ;  /* 0x00000022000a7213 */ /* 0x000fe20000000000 */
[C---:B------:R-:W-:Y:S01]  /*3df0*/  IMAD R31, R2.reuse, R9, R8 ;  /* 0x00000009021f7224 */ /* 0x040fe200078e0208 */
[----:B------:R-:W-:Y:S01]  /*3e00*/  IABS R8, R33 ;  /* 0x0000002100087213 */ /* 0x000fe20000000000 */
[----:B---3--:R-:W-:Y:S01]  /*3e10*/  IMAD R37, R2, R17, R16 ;  /* 0x0000001102257224 */ /* 0x008fe200078e0210 */
[----:B------:R-:W-:Y:S01]  /*3e20*/  IABS R16, R41 ;  /* 0x0000002900107213 */ /* 0x000fe20000000000 */
[----:B------:R-:W-:Y:S02]  /*3e30*/  IMAD.MOV R13, RZ, RZ, -R13 ;  /* 0x000000ffff0d7224 */ /* 0x000fe400078e0a0d */
[C---:B------:R-:W-:Y:S02]  /*3e40*/  VIADD R36, R242.reuse, 0x93 ;  /* 0x00000093f2247836 */ /* 0x040fe40000000000 */
[----:B------:R-:W-:-:S02]  /*3e50*/  VIADD R35, R242, 0x94 ;  /* 0x00000094f2237836 */ /* 0x000fc40000000000 */
[----:B------:R-:W-:Y:S01]  /*3e60*/  IMAD.HI.U32 R15, R0, R14, RZ ;  /* 0x0000000e000f7227 */ /* 0x000fe200078e00ff */
[----:B------:R-:W-:Y:S03]  /*3e70*/  STL [R1+0x25b8], R36 ;  /* 0x0025b82401007387 */ /* 0x000fe60000100800 */
[----:B------:R-:W-:Y:S01]  /*3e80*/  IMAD R30, R2, R13, R12 ;  /* 0x0000000d021e7224 */ /* 0x000fe200078e020c */
[----:B------:R-:W-:Y:S01]  /*3e90*/  IABS R12, R35 ;  /* 0x00000023000c7213 */ /* 0x000fe20000000000 */
[C---:B------:R-:W-:Y:S01]  /*3ea0*/  IMAD.HI.U32 R11, R0.reuse, R10, RZ ;  /* 0x0000000a000b7227 */ /* 0x040fe200078e00ff */
[----:B------:R-:W-:Y:S03]  /*3eb0*/  STL [R1+0x25b4], R35 ;  /* 0x0025b42301007387 */ /* 0x000fe60000100800 */
[C---:B------:R-:W-:Y:S01]  /*3ec0*/  IMAD.HI.U32 R9, R0.reuse, R8, RZ ;  /* 0x0000000800097227 */ /* 0x040fe200078e00ff */
[----:B------:R2:W-:Y:S03]  /*3ed0*/  STL [R1+0x25b0], R34 ;  /* 0x0025b02201007387 */ /* 0x0005e60000100800 */
[----:B------:R-:W-:Y:S01]  /*3ee0*/  IMAD.HI.U32 R17, R0, R16, RZ ;  /* 0x0000001000117227 */ /* 0x000fe200078e00ff */
[----:B------:R-:W-:Y:S03]  /*3ef0*/  STL [R1+0x25ac], R33 ;  /* 0x0025ac2101007387 */ /* 0x000fe60000100800 */
[----:B------:R-:W-:Y:S01]  /*3f00*/  IMAD.MOV R15, RZ, RZ, -R15 ;  /* 0x000000ffff0f7224 */ /* 0x000fe200078e0a0f */
[----:B------:R-:W-:Y:S01]  /*3f10*/  STL [R1+0x25a8], R41 ;  /* 0x0025a82901007387 */ /* 0x000fe20000100800 */
[C---:B------:R-:W-:Y:S01]  /*3f20*/  VIADD R39, R242.reuse, 0x99 ;  /* 0x00000099f2277836 */ /* 0x040fe20000000000 */
[----:B------:R-:W-:Y:S01]  /*3f30*/  IADD3 R17, PT, PT, -R17, RZ, RZ ;  /* 0x000000ff11117210 */ /* 0x000fe20007ffe1ff */
[----:B------:R-:W-:Y:S01]  /*3f40*/  VIADD R38, R242, 0x9a ;  /* 0x0000009af2267836 */ /* 0x000fe20000000000 */
[----:B------:R-:W-:Y:S01]  /*3f50*/  STL [R1+0x25a4], R40 ;  /* 0x0025a42801007387 */ /* 0x000fe20000100800 */
[----:B------:R-:W-:-:S02]  /*3f60*/  IMAD.MOV R11, RZ, RZ, -R11 ;  /* 0x000000ffff0b7224 */ /* 0x000fc400078e0a0b */
[----:B------:R-:W-:Y:S01]  /*3f70*/  IMAD.MOV R9, RZ, RZ, -R9 ;  /* 0x000000ffff097224 */ /* 0x000fe200078e0a09 */
[----:B------:R-:W-:Y:S01]  /*3f80*/  STL [R1+0x25a0], R39 ;  /* 0x0025a02701007387 */ /* 0x000fe20000100800 */
[----:B--2---:R-:W-:Y:S02]  /*3f90*/  VIADD R34, R242, 0x9b ;  /* 0x0000009bf2227836 */ /* 0x004fe40000000000 */
[----:B------:R-:W-:Y:S01]  /*3fa0*/  IMAD R29, R2, R15, R14 ;  /* 0x0000000f021d7224 */ /* 0x000fe200078e020e */
[----:B------:R-:W-:Y:S01]  /*3fb0*/  IABS R14, R36 ;  /* 0x00000024000e7213 */ /* 0x000fe20000000000 */
[----:B------:R-:W-:Y:S01]  /*3fc0*/  IMAD.HI.U32 R13, R0, R12, RZ ;  /* 0x0000000c000d7227 */ /* 0x000fe200078e00ff */
[----:B------:R-:W-:Y:S03]  /*3fd0*/  STL [R1+0x259c], R38 ;  /* 0x00259c2601007387 */ /* 0x000fe60000100800 */
[----:B------:R-:W-:Y:S01]  /*3fe0*/  VIADD R43, R242, 0x9c ;  /* 0x0000009cf22b7836 */ /* 0x000fe20000000000 */
[----:B------:R2:W-:Y:S01]  /*3ff0*/  STL [R1+0x2598], R34 ;  /* 0x0025982201007387 */ /* 0x0005e20000100800 */
[C---:B------:R-:W-:Y:S01]  /*4000*/  IMAD R146, R2.reuse, R11, R10 ;  /* 0x0000000b02927224 */ /* 0x040fe200078e020a */
[----:B------:R-:W-:Y:S01]  /*4010*/  IABS R10, R38 ;  /* 0x00000026000a7213 */ /* 0x000fe20000000000 */
[----:B------:R-:W-:Y:S01]  /*4020*/  IMAD R35, R2, R9, R8 ;  /* 0x0000000902237224 */ /* 0x000fe200078e0208 */
[----:B------:R-:W-:Y:S01]  /*4030*/  IABS R8, R34 ;  /* 0x0000002200087213 */ /* 0x000fe20000000000 */
[C---:B------:R-:W-:Y:S01]  /*4040*/  IMAD.HI.U32 R15, R0.reuse, R14, RZ ;  /* 0x0000000e000f7227 */ /* 0x040fe200078e00ff */
[----:B------:R-:W-:Y:S01]  /*4050*/  IADD3 R13, PT, PT, -R13, RZ, RZ ;  /* 0x000000ff0d0d7210 */ /* 0x000fe20007ffe1ff */
[----:B------:R-:W-:Y:S02]  /*4060*/  STL [R1+0x2594], R43 ;  /* 0x0025942b01007387 */ /* 0x000fe40000100800 */
[----:B------:R-:W-:-:S04]  /*4070*/  IMAD.HI.U32 R11, R0, R10, RZ ;  /* 0x0000000a000b7227 */ /* 0x000fc800078e00ff */
[C---:B--2---:R-:W-:Y:S01]  /*4080*/  IMAD R34, R2.reuse, R17, R16 ;  /* 0x0000001102227224 */ /* 0x044fe200078e0210 */
[----:B------:R-:W-:Y:S01]  /*4090*/  IABS R16, R43 ;  /* 0x0000002b00107213 */ /* 0x000fe20000000000 */
[----:B------:R-:W-:Y:S02]  /*40a0*/  IMAD.MOV R15, RZ, RZ, -R15 ;  /* 0x000000ffff0f7224 */ /* 0x000fe400078e0a0f */
        /* <DEDUP_REMOVED lines=12> */
[----:B------:R-:W-:Y:S02]  /*4170*/  VIADD R46, R242, 0xa1 ;  /* 0x000000a1f22e7836 */ /* 0x000fe40000000000 */
[----:B------:R-:W-:Y:S01]  /*4180*/  IMAD R143, R2, R11, R10 ;  /* 0x0000000b028f7224 */ /* 0x000fe200078e020a */
[----:B------:R2:W-:Y:S01]  /*4190*/  STL [R1+0x2588], R39 ;  /* 0x0025882701007387 */ /* 0x0005e20000100800 */
[----:B------:R-:W-:Y:S01]  /*41a0*/  IABS R10, R39 ;  /* 0x00000027000a7213 */ /* 0x000fe20000000000 */
[----:B------:R-:W-:-:S04]  /*41b0*/  IMAD.HI.U32 R15, R0, R14, RZ ;  /* 0x0000000e000f7227 */ /* 0x000fc800078e00ff */
[----:B------:R-:W-:-:S04]  /*41c0*/  IMAD.HI.U32 R9, R0, R8, RZ ;  /* 0x0000000800097227 */ /* 0x000fc800078e00ff */
[----:B--2---:R-:W-:Y:S01]  /*41d0*/  IMAD R39, R2, R17, R16 ;  /* 0x0000001102277224 */ /* 0x004fe200078e0210 */
[----:B------:R-:W-:Y:S01]  /*41e0*/  IABS R16, R46 ;  /* 0x0000002e00107213 */ /* 0x000fe20000000000 */
[----:B------:R-:W-:Y:S01]  /*41f0*/  IMAD.MOV R15, RZ, RZ, -R15 ;  /* 0x000000ffff0f7224 */ /* 0x000fe200078e0a0f */
[----:B------:R-:W-:Y:S01]  /*4200*/  IADD3 R9, PT, PT, -R9, RZ, RZ ;  /* 0x000000ff09097210 */ /* 0x000fe20007ffe1ff */
[----:B------:R-:W-:Y:S02]  /*4210*/  VIADD R38, R242, 0xa0 ;  /* 0x000000a0f2267836 */ /* 0x000fe40000000000 */
[----:B------:R-:W-:-:S03]  /*4220*/  IMAD.HI.U32 R17, R0, R16, RZ ;  /* 0x0000001000117227 */ /* 0x000fc600078e00ff */
[----:B------:R2:W-:Y:S01]  /*4230*/  STL [R1+0x2584], R38 ;  /* 0x0025842601007387 */ /* 0x0005e20000100800 */
[C---:B------:R-:W-:Y:S01]  /*4240*/  IMAD.HI.U32 R11, R0.reuse, R10, RZ ;  /* 0x0000000a000b7227 */ /* 0x040fe200078e00ff */
[----:B------:R-:W-:Y:S02]  /*4250*/  IADD3 R17, PT, PT, -R17, RZ, RZ ;  /* 0x000000ff11117210 */ /* 0x000fe40007ffe1ff */
[----:B------:R-:W-:Y:S01]  /*4260*/  STL [R1+0x2580], R46 ;  /* 0x0025802e01007387 */ /* 0x000fe20000100800 */
[----:B------:R-:W-:-:S03]  /*4270*/  IMAD.HI.U32 R13, R0, R12, RZ ;  /* 0x0000000c000d7227 */ /* 0x000fc600078e00ff */
[----:B------:R3:W-:Y:S01]  /*4280*/  STL [R1+0x257c], R45 ;  /* 0x00257c2d01007387 */ /* 0x0007e20000100800 */
[C---:B------:R-:W-:Y:S01]  /*4290*/  IMAD R145, R2.reuse, R15, R14 ;  /* 0x0000000f02917224 */ /* 0x040fe200078e020e */
[----:B------:R-:W-:Y:S01]  /*42a0*/  IABS R14, R42 ;  /* 0x0000002a000e7213 */ /* 0x000fe20000000000 */
[----:B------:R-:W-:Y:S01]  /*42b0*/  IMAD R40, R2, R9, R8 ;  /* 0x0000000902287224 */ /* 0x000fe200078e0208 */
[----:B------:R-:W-:Y:S01]  /*42c0*/  IABS R8, R38 ;  /* 0x0000002600087213 */ /* 0x000fe20000000000 */
[----:B------:R-:W-:Y:S02]  /*42d0*/  IMAD.MOV R11, RZ, RZ, -R11 ;  /* 0x000000ffff0b7224 */ /* 0x000fe400078e0a0b */
[C---:B------:R-:W-:Y:S02]  /*42e0*/  VIADD R43, R242.reuse, 0xa4 ;  /* 0x000000a4f22b7836 */ /* 0x040fe40000000000 */
[----:B------:R-:W-:Y:S02]  /*42f0*/  VIADD R50, R242, 0xa6 ;  /* 0x000000a6f2327836 */ /* 0x000fe40000000000 */
[----:B------:R-:W-:-:S02]  /*4300*/  IMAD.MOV R13, RZ, RZ, -R13 ;  /* 0x000000ffff0d7224 */ /* 0x000fc400078e0a0d */
[----:B------:R-:W-:-:S04]  /*4310*/  IMAD.HI.U32 R15, R0, R14, RZ ;  /* 0x0000000e000f7227 */ /* 0x000fc800078e00ff */
[C---:B------:R-:W-:Y:S01]  /*4320*/  IMAD R142, R2.reuse, R11, R10 ;  /* 0x0000000b028e7224 */ /* 0x040fe200078e020a */
[----:B------:R-:W-:Y:S01]  /*4330*/  IABS R10, R43 ;  /* 0x0000002b000a7213 */ /* 0x000fe20000000000 */
[C---:B------:R-:W-:Y:S01]  /*4340*/  IMAD R141, R2.reuse, R17, R16 ;  /* 0x00000011028d7224 */ /* 0x040fe200078e0210 */
[----:B------:R-:W-:Y:S01]  /*4350*/  IABS R16, R50 ;  /* 0x0000003200107213 */ /* 0x000fe20000000000 */
[----:B------:R-:W-:Y:S01]  /*4360*/  IMAD R144, R2, R13, R12 ;  /* 0x0000000d02907224 */ /* 0x000fe200078e020c */
[----:B------:R-:W-:Y:S01]  /*4370*/  IABS R12, R41 ;  /* 0x00000029000c7213 */ /* 0x000fe20000000000 */
[----:B------:R-:W-:-:S04]  /*4380*/  IMAD.HI.U32 R9, R0, R8, RZ ;  /* 0x0000000800097227 */ /* 0x000fc800078e00ff */
[----:B------:R-:W-:Y:S02]  /*4390*/  IMAD.MOV R15, RZ, RZ, -R15 ;  /* 0x000000ffff0f7224 */ /* 0x000fe400078e0a0f */
[----:B------:R-:W-:Y:S02]  /*43a0*/  IMAD.MOV R9, RZ, RZ, -R9 ;  /* 0x000000ffff097224 */ /* 0x000fe400078e0a09 */
[----:B------:R-:W-:Y:S02]  /*43b0*/  VIADD R42, R242, 0xa5 ;  /* 0x000000a5f22a7836 */ /* 0x000fe40000000000 */
[----:B------:R-:W-:-:S04]  /*43c0*/  IMAD.HI.U32 R11, R0, R10, RZ ;  /* 0x0000000a000b7227 */ /* 0x000fc800078e00ff */
[----:B------:R-:W-:-:S04]  /*43d0*/  IMAD.HI.U32 R17, R0, R16, RZ ;  /* 0x0000001000117227 */ /* 0x000fc800078e00ff */
[----:B------:R-:W-:-:S04]  /*43e0*/  IMAD.HI.U32 R13, R0, R12, RZ ;  /* 0x0000000c000d7227 */ /* 0x000fc800078e00ff */
[C---:B--2---:R-:W-:Y:S01]  /*43f0*/  IMAD R38, R2.reuse, R15, R14 ;  /* 0x0000000f02267224 */ /* 0x044fe200078e020e */
[----:B------:R-:W-:Y:S01]  /*4400*/  IABS R14, R45 ;  /* 0x0000002d000e7213 */ /* 0x000fe20000000000 */
[----:B------:R-:W-:Y:S01]  /*4410*/  IMAD R140, R2, R9, R8 ;  /* 0x00000009028c7224 */ /* 0x000fe200078e0208 */
[----:B------:R-:W-:Y:S01]  /*4420*/  IABS R8, R42 ;  /* 0x0000002a00087213 */ /* 0x000fe20000000000 */
[----:B------:R-:W-:Y:S01]  /*4430*/  IMAD.MOV R11, RZ, RZ, -R11 ;  /* 0x000000ffff0b7224 */ /* 0x000fe200078e0a0b */
[----:B------:R-:W-:Y:S01]  /*4440*/  IADD3 R13, PT, PT, -R13, RZ, RZ ;  /* 0x000000ff0d0d7210 */ /* 0x000fe20007ffe1ff */
[----:B------:R-:W-:Y:S02]  /*4450*/  IMAD.MOV R17, RZ, RZ, -R17 ;  /* 0x000000ffff117224 */ /* 0x000fe400078e0a11 */
[C---:B------:R-:W-:Y:S02]  /*4460*/  VIADD R52, R242.reuse, 0xab ;  /* 0x000000abf2347836 */ /* 0x040fe40000000000 */
[----:B------:R-:W-:-:S02]  /*4470*/  VIADD R44, R242, 0xa3 ;  /* 0x000000a3f22c7836 */ /* 0x000fc40000000000 */
[----:B------:R-:W-:-:S03]  /*4480*/  IMAD.HI.U32 R15, R0, R14, RZ ;  /* 0x0000000e000f7227 */ /* 0x000fc600078e00ff */
[----:B------:R-:W-:Y:S01]  /*4490*/  STL [R1+0x2578], R44 ;  /* 0x0025782c01007387 */ /* 0x000fe20000100800 */
[C---:B---3--:R-:W-:Y:S01]  /*44a0*/  IMAD R45, R2.reuse, R11, R10 ;  /* 0x0000000b022d7224 */ /* 0x048fe200078e020a */
[----:B------:R-:W-:Y:S01]  /*44b0*/  IABS R10, R47 ;  /* 0x0000002f000a7213 */ /* 0x000fe20000000000 */
[----:B------:R-:W-:Y:S01]  /*44c0*/  IMAD R139, R2, R17, R16 ;  /* 0x00000011028b7224 */ /* 0x000fe200078e0210 */
[----:B------:R-:W-:Y:S01]  /*44d0*/  IABS R16, R52 ;  /* 0x0000003400107213 */ /* 0x000fe20000000000 */
[----:B------:R-:W-:Y:S01]  /*44e0*/  IMAD.HI.U32 R9, R0, R8, RZ ;  /* 0x0000000800097227 */ /* 0x000fe200078e00ff */
[----:B------:R2:W-:Y:S03]  /*44f0*/  STL [R1+0x2574], R43 ;  /* 0x0025742b01007387 */ /* 0x0005e60000100800 */
[----:B------:R-:W-:Y:S01]  /*4500*/  IMAD R41, R2, R13, R12 ;  /* 0x0000000d02297224 */ /* 0x000fe200078e020c */
[----:B------:R-:W-:Y:S01]  /*4510*/  IABS R12, R44 ;  /* 0x0000002c000c7213 */ /* 0x000fe20000000000 */
[----:B------:R-:W-:Y:S01]  /*4520*/  IMAD.MOV R15, RZ, RZ, -R15 ;  /* 0x000000ffff0f7224 */ /* 0x000fe200078e0a0f */
[----:B------:R-:W-:Y:S01]  /*4530*/  STL [R1+0x2570], R42 ;  /* 0x0025702a01007387 */ /* 0x000fe20000100800 */
[C---:B------:R-:W-:Y:S01]  /*4540*/  VIADD R49, R242.reuse, 0xa7 ;  /* 0x000000a7f2317836 */ /* 0x040fe20000000000 */
[----:B------:R-:W-:Y:S01]  /*4550*/  IADD3 R9, PT, PT, -R9, RZ, RZ ;  /* 0x000000ff09097210 */ /* 0x000fe20007ffe1ff */
[----:B------:R-:W-:Y:S01]  /*4560*/  VIADD R48, R242, 0xa8 ;  /* 0x000000a8f2307836 */ /* 0x000fe20000000000 */
[----:B------:R-:W-:Y:S01]  /*4570*/  STL [R1+0x256c], R50 ;  /* 0x00256c3201007387 */ /* 0x000fe20000100800 */
[----:B------:R-:W-:-:S03]  /*4580*/  IMAD.HI.U32 R11, R0, R10, RZ ;  /* 0x0000000a000b7227 */ /* 0x000fc600078e00ff */
[----:B------:R3:W-:Y:S01]  /*4590*/  STL [R1+0x2568], R49 ;  /* 0x0025683101007387 */ /* 0x0007e20000100800 */
[----:B------:R-:W-:-:S03]  /*45a0*/  IMAD.HI.U32 R17, R0, R16, RZ ;  /* 0x0000001000117227 */ /* 0x000fc600078e00ff */
[----:B------:R-:W-:Y:S01]  /*45b0*/  STL [R1+0x2564], R48 ;  /* 0x0025643001007387 */ /* 0x000fe20000100800 */
[----:B--2---:R-:W-:Y:S01]  /*45c0*/  IMAD R43, R2, R15, R14 ;  /* 0x0000000f022b7224 */ /* 0x004fe200078e020e */
[----:B------:R-:W-:Y:S01]  /*45d0*/  IABS R14, R49 ;  /* 0x00000031000e7213 */ /* 0x000fe20000000000 */
[----:B------:R-:W-:Y:S01]  /*45e0*/  VIADD R46, R242, 0xaa ;  /* 0x000000aaf22e7836 */ /* 0x000fe20000000000 */
[----:B------:R-:W-:Y:S01]  /*45f0*/  IADD3 R17, PT, PT, -R17, RZ, RZ ;  /* 0x000000ff11117210 */ /* 0x000fe20007ffe1ff */
[----:B------:R-:W-:Y:S01]  /*4600*/  IMAD.HI.U32 R13, R0, R12, RZ ;  /* 0x0000000c000d7227 */ /* 0x000fe200078e00ff */
[----:B------:R-:W-:Y:S03]  /*4610*/  STL [R1+0x2560], R47 ;  /* 0x0025602f01007387 */ /* 0x000fe60000100800 */
[----:B------:R-:W-:Y:S01]  /*4620*/  IMAD.MOV R11, RZ, RZ, -R11 ;  /* 0x000000ffff0b7224 */ /* 0x000fe200078e0a0b */
[----:B------:R2:W-:Y:S01]  /*4630*/  STL [R1+0x255c], R46 ;  /* 0x00255c2e01007387 */ /* 0x0005e20000100800 */
[----:B---3--:R-:W-:-:S02]  /*4640*/  VIADD R49, R242, 0xae ;  /* 0x000000aef2317836 */ /* 0x008fc40000000000 */
[----:B------:R-:W-:Y:S01]  /*4650*/  IMAD R44, R2, R9, R8 ;  /* 0x00000009022c7224 */ /* 0x000fe200078e0208 */
[----:B------:R-:W-:Y:S01]  /*4660*/  IABS R8, R46 ;  /* 0x0000002e00087213 */ /* 0x000fe20000000000 */
[----:B------:R-:W-:Y:S01]  /*4670*/  VIADD R56, R242, 0xb0 ;  /* 0x000000b0f2387836 */ /* 0x000fe20000000000 */
[----:B------:R3:W-:Y:S01]  /*4680*/  STL [R1+0x2558], R52 ;  /* 0x0025583401007387 */ /* 0x0007e20000100800 */
[----:B------:R-:W-:Y:S02]  /*4690*/  IMAD.MOV R13, RZ, RZ, -R13 ;  /* 0x000000ffff0d7224 */ /* 0x000fe400078e0a0d */
[C---:B------:R-:W-:Y:S01]  /*46a0*/  IMAD R136, R2.reuse, R17, R16 ;  /* 0x0000001102887224 */ /* 0x040fe200078e0210 */
[----:B------:R-:W-:Y:S01]  /*46b0*/  IABS R16, R56 ;  /* 0x0000003800107213 */ /* 0x000fe20000000000 */
[C---:B--2---:R-:W-:Y:S01]  /*46c0*/  IMAD R46, R2.reuse, R11, R10 ;  /* 0x0000000b022e7224 */ /* 0x044fe200078e020a */
[----:B------:R-:W-:Y:S01]  /*46d0*/  IABS R10, R49 ;  /* 0x00000031000a7213 */ /* 0x000fe20000000000 */
[----:B------:R-:W-:Y:S01]  /*46e0*/  IMAD R42, R2, R13, R12 ;  /* 0x0000000d022a7224 */ /* 0x000fe200078e020c */
[----:B------:R-:W-:Y:S01]  /*46f0*/  IABS R12, R48 ;  /* 0x00000030000c7213 */ /* 0x000fe20000000000 */
[C---:B------:R-:W-:Y:S01]  /*4700*/  VIADD R50, R242.reuse, 0xad ;  /* 0x000000adf2327836 */ /* 0x040fe20000000000 */
[----:B------:R-:W-:Y:S01]  /*4710*/  STL [R1+0x2554], R51 ;  /* 0x0025543301007387 */ /* 0x000fe20000100800 */
[C---:B------:R-:W-:Y:S01]  /*4720*/  VIADD R48, R242.reuse, 0xaf ;  /* 0x000000aff2307836 */ /* 0x040fe20000000000 */
[----:B---3--:R-:W-:Y:S01]  /*4730*/  IADD3 R52, PT, PT, R242, 0xb3, RZ ;  /* 0x000000b3f2347810 */ /* 0x008fe20007ffe0ff */
[C---:B------:R-:W-:Y:S01]  /*4740*/  IMAD.HI.U32 R11, R0.reuse, R10, RZ ;  /* 0x0000000a000b7227 */ /* 0x040fe200078e00ff */
[----:B------:R-:W-:Y:S03]  /*4750*/  STL [R1+0x2550], R50 ;  /* 0x0025503201007387 */ /* 0x000fe60000100800 */
[----:B------:R-:W-:Y:S01]  /*4760*/  IMAD.HI.U32 R9, R0, R8, RZ ;  /* 0x0000000800097227 */ /* 0x000fe200078e00ff */
[----:B------:R2:W-:Y:S03]  /*4770*/  STL [R1+0x254c], R49 ;  /* 0x00254c3101007387 */ /* 0x0005e60000100800 */
[----:B------:R-:W-:Y:S01]  /*4780*/  VIADD R55, R242, 0xb1 ;  /* 0x000000b1f2377836 */ /* 0x000fe20000000000 */
[----:B------:R-:W-:Y:S01]  /*4790*/  STL [R1+0x2548], R48 ;  /* 0x0025483001007387 */ /* 0x000fe20000100800 */
[----:B------:R-:W-:-:S03]  /*47a0*/  IMAD.HI.U32 R17, R0, R16, RZ ;  /* 0x0000001000117227 */ /* 0x000fc600078e00ff */
[----:B------:R-:W-:Y:S01]  /*47b0*/  STL [R1+0x2544], R56 ;  /* 0x0025443801007387 */ /* 0x000fe20000100800 */
[----:B------:R-:W-:Y:S02]  /*47c0*/  VIADD R53, R242, 0xb2 ;  /* 0x000000b2f2357836 */ /* 0x000fe40000000000 */
[----:B------:R-:W-:Y:S01]  /*47d0*/  IMAD.MOV R11, RZ, RZ, -R11 ;  /* 0x000000ffff0b7224 */ /* 0x000fe200078e0a0b */
[----:B------:R-:W-:Y:S01]  /*47e0*/  STL [R1+0x2540], R55 ;  /* 0x0025403701007387 */ /* 0x000fe20000100800 */
[----:B------:R-:W-:Y:S02]  /*47f0*/  IMAD.MOV R9, RZ, RZ, -R9 ;  /* 0x000000ffff097224 */ /* 0x000fe400078e0a09 */
[----:B------:R-:W-:Y:S01]  /*4800*/  IMAD.MOV R17, RZ, RZ, -R17 ;  /* 0x000000ffff117224 */ /* 0x000fe200078e0a11 */
[----:B------:R-:W-:Y:S01]  /*4810*/  STL [R1+0x253c], R53 ;  /* 0x00253c3501007387 */ /* 0x000fe20000100800 */
[----:B--2---:R-:W-:Y:S01]  /*4820*/  IMAD R49, R2, R11, R10 ;  /* 0x0000000b02317224 */ /* 0x004fe200078e020a */
[----:B------:R-:W-:Y:S01]  /*4830*/  IABS R10, R52 ;  /* 0x00000034000a7213 */ /* 0x000fe20000000000 */
[----:B------:R-:W-:Y:S01]  /*4840*/  IMAD.HI.U32 R13, R0, R12, RZ ;  /* 0x0000000c000d7227 */ /* 0x000fe200078e00ff */
[----:B------:R2:W-:Y:S03]  /*4850*/  STL [R1+0x2538], R52 ;  /* 0x0025383401007387 */ /* 0x0005e60000100800 */
[----:B------:R-:W-:Y:S01]  /*4860*/  IMAD R137, R2, R9, R8 ;  /* 0x0000000902897224 */ /* 0x000fe200078e0208 */
[----:B------:R-:W-:Y:S01]  /*4870*/  IABS R8, R48 ;  /* 0x0000003000087213 */ /* 0x000fe20000000000 */
[----:B------:R-:W-:Y:S01]  /*4880*/  IMAD.HI.U32 R15, R0, R14, RZ ;  /* 0x0000000e000f7227 */ /* 0x000fe200078e00ff */
[----:B------:R-:W-:-:S03]  /*4890*/  IADD3 R13, PT, PT, -R13, RZ, RZ ;  /* 0x000000ff0d0d7210 */ /* 0x000fc60007ffe1ff */
[----:B------:R-:W-:Y:S02]  /*48a0*/  IMAD.MOV R15, RZ, RZ, -R15 ;  /* 0x000000ffff0f7224 */ /* 0x000fe400078e0a0f */
[----:B--2---:R-:W-:Y:S02]  /*48b0*/  IMAD R52, R2, R17, R16 ;  /* 0x0000001102347224 */ /* 0x004fe400078e0210 */
[----:B------:R-:W-:Y:S02]  /*48c0*/  IMAD R17, R6, 0x40, R54 ;  /* 0x0000004006117824 */ /* 0x000fe400078e0236 */
[----:B------:R-:W-:-:S03]  /*48d0*/  IMAD.HI.U32 R9, R0, R8, RZ ;  /* 0x0000000800097227 */ /* 0x000fc600078e00ff */
[----:B------:R-:W-:Y:S01]  /*48e0*/  IABS R6, R17 ;  /* 0x0000001100067213 */ /* 0x000fe20000000000 */
[C---:B------:R-:W-:Y:S01]  /*48f0*/  IMAD R138, R2.reuse, R15, R14 ;  /* 0x0000000f028a7224 */ /* 0x040fe200078e020e */
[----:B------:R-:W-:Y:S01]  /*4900*/  IABS R14, R51 ;  /* 0x00000033000e7213 */ /* 0x000fe20000000000 */
[----:B------:R-:W-:Y:S01]  /*4910*/  IMAD R47, R2, R13, R12 ;  /* 0x0000000d022f7224 */ /* 0x000fe200078e020c */
[----:B------:R-:W-:Y:S01]  /*4920*/  IABS R12, R50 ;  /* 0x00000032000c7213 */ /* 0x000fe20000000000 */
[----:B------:R-:W-:Y:S01]  /*4930*/  IMAD.HI.U32 R7, R7, R6, RZ ;  /* 0x0000000607077227 */ /* 0x000fe200078e00ff */
[----:B------:R-:W-:Y:S02]  /*4940*/  IADD3 R9, PT, PT, -R9, RZ, RZ ;  /* 0x000000ff09097210 */ /* 0x000fe40007ffe1ff */
[----:B------:R-:W-:Y:S01]  /*4950*/  ISETP.GE.AND P4, PT, R17, RZ, PT ;  /* 0x000000ff1100720c */ /* 0x000fe20003f86270 */
[----:B------:R-:W-:Y:S01]  /*4960*/  VIADD R51, R242, 0xb4 ;  /* 0x000000b4f2337836 */ /* 0x000fe20000000000 */
[----:B------:R-:W-:Y:S01]  /*4970*/  IADD3 R7, PT, PT, -R7, RZ, RZ ;  /* 0x000000ff07077210 */ /* 0x000fe20007ffe1ff */
[----:B------:R-:W-:-:S03]  /*4980*/  IMAD.HI.U32 R13, R0, R12, RZ ;  /* 0x0000000c000d7227 */ /* 0x000fc600078e00ff */
[----:B------:R-:W-:Y:S01]  /*4990*/  STL [R1+0x2534], R51 ;  /* 0x0025343301007387 */ /* 0x000fe20000100800 */
[----:B------:R-:W-:Y:S01]  /*49a0*/  IMAD R50, R2, R9, R8 ;  /* 0x0000000902327224 */ /* 0x000fe200078e0208 */
[----:B------:R-:W-:Y:S01]  /*49b0*/  IABS R8, R51 ;  /* 0x0000003300087213 */ /* 0x000fe20000000000 */
[----:B------:R-:W-:Y:S02]  /*49c0*/  IMAD.MOV R13, RZ, RZ, -R13 ;  /* 0x000000ffff0d7224 */ /* 0x000fe400078e0a0d */
[----:B------:R-:W-:-:S04]  /*49d0*/  IMAD.HI.U32 R11, R0, R10, RZ ;  /* 0x0000000a000b7227 */ /* 0x000fc800078e00ff */
[----:B------:R-:W-:Y:S02]  /*49e0*/  IMAD R6, R5, R7, R6 ;  /* 0x0000000705067224 */ /* 0x000fe400078e0206 */
[----:B------:R-:W-:-:S03]  /*49f0*/  IMAD.HI.U32 R9, R0, R8, RZ ;  /* 0x0000000800097227 */ /* 0x000fc600078e00ff */
[----:B------:R-:W-:Y:S01]  /*4a00*/  ISETP.GT.U32.AND P3, PT, R5, R6, PT ;  /* 0x000000060500720c */ /* 0x000fe20003f64070 */
[----:B------:R-:W-:-:S04]  /*4a10*/  IMAD.HI.U32 R15, R0, R14, RZ ;  /* 0x0000000e000f7227 */ /* 0x000fc800078e00ff */
[C---:B------:R-:W-:Y:S01]  /*4a20*/  IMAD R48, R2.reuse, R13, R12 ;  /* 0x0000000d02307224 */ /* 0x040fe200078e020c */
[----:B------:R-:W-:Y:S01]  /*4a30*/  IABS R12, R53 ;  /* 0x00000035000c7213 */ /* 0x000fe20000000000 */
[----:B------:R-:W-:Y:S02]  /*4a40*/  IMAD.MOV R11, RZ, RZ, -R11 ;  /* 0x000000ffff0b7224 */ /* 0x000fe400078e0a0b */
[----:B------:R-:W-:Y:S02]  /*4a50*/  IMAD.MOV R9, RZ, RZ, -R9 ;  /* 0x000000ffff097224 */ /* 0x000fe400078e0a09 */
[----:B------:R-:W-:Y:S02]  /*4a60*/  IMAD.MOV R15, RZ, RZ, -R15 ;  /* 0x000000ffff0f7224 */ /* 0x000fe400078e0a0f */
[----:B------:R-:W-:Y:S01]  /*4a70*/  IMAD R56, R2, R11, R10 ;  /* 0x0000000b02387224 */ /* 0x000fe200078e020a */
[C---:B------:R-:W-:Y:S01]  /*4a80*/  IADD3 R10, PT, PT, R242.reuse, 0xb6, RZ ;  /* 0x000000b6f20a7810 */ /* 0x040fe20007ffe0ff */
[----:B------:R-:W-:-:S02]  /*4a90*/  VIADD R11, R242, 0xb5 ;  /* 0x000000b5f20b7836 */ /* 0x000fc40000000000 */
[----:B------:R-:W-:-:S03]  /*4aa0*/  IMAD.HI.U32 R13, R0, R12, RZ ;  /* 0x0000000c000d7227 */ /* 0x000fc600078e00ff */
[----:B------:R-:W-:Y:S01]  /*4ab0*/  STL [R1+0x2530], R11 ;  /* 0x0025300b01007387 */ /* 0x000fe20000100800 */
[----:B------:R-:W-:Y:S01]  /*4ac0*/  IMAD R53, R2, R9, R8 ;  /* 0x0000000902357224 */ /* 0x000fe200078e0208 */
[----:B------:R-:W-:Y:S01]  /*4ad0*/  IADD3 R13, PT, PT, -R13, RZ, RZ ;  /* 0x000000ff0d0d7210 */ /* 0x000fe20007ffe1ff */
[----:B------:R-:W-:Y:S01]  /*4ae0*/  VIADD R9, R242, 0xb7 ;  /* 0x000000b7f2097836 */ /* 0x000fe20000000000 */
[----:B------:R2:W-:Y:S01]  /*4af0*/  STL [R1+0x252c], R10 ;  /* 0x00252c0a01007387 */ /* 0x0005e20000100800 */
[----:B------:R-:W-:Y:S01]  /*4b00*/  IMAD R135, R2, R15, R14 ;  /* 0x0000000f02877224 */ /* 0x000fe200078e020e */
[----:B------:R-:W-:Y:S01]  /*4b10*/  IABS R14, R55 ;  /* 0x00000037000e7213 */ /* 0x000fe20000000000 */
[----:B------:R-:W-:Y:S01]  /*4b20*/  VIADD R8, R242, 0xb8 ;  /* 0x000000b8f2087836 */ /* 0x000fe20000000000 */
[----:B------:R-:W-:Y:S01]  /*4b30*/  STL [R1+0x2528], R9 ;  /* 0x0025280901007387 */ /* 0x000fe20000100800 */
[----:B------:R-:W-:Y:S02]  /*4b40*/  @!P3 IMAD.IADD R6, R6, 0x1, -R5 ;  /* 0x000000010606b824 */ /* 0x000fe400078e0a05 */
[----:B------:R-:W-:Y:S01]  /*4b50*/  IMAD.HI.U32 R15, R0, R14, RZ ;  /* 0x0000000e000f7227 */ /* 0x000fe200078e00ff */
[----:B------:R3:W-:Y:S02]  /*4b60*/  STL [R1+0x2524], R8 ;  /* 0x0025240801007387 */ /* 0x0007e40000100800 */
[----:B------:R-:W-:Y:S01]  /*4b70*/  ISETP.GT.U32.AND P3, PT, R5, R6, PT ;  /* 0x000000060500720c */ /* 0x000fe20003f64070 */
[----:B------:R-:W-:Y:S01]  /*4b80*/  IMAD R57, R2, R13, R12 ;  /* 0x0000000d02397224 */ /* 0x000fe200078e020c */
[----:B------:R-:W-:Y:S01]  /*4b90*/  IABS R12, R10 ;  /* 0x0000000a000c7213 */ /* 0x000fe20000000000 */
[----:B------:R-:W-:Y:S01]  /*4ba0*/  IMAD.MOV R15, RZ, RZ, -R15 ;  /* 0x000000ffff0f7224 */ /* 0x000fe200078e0a0f */
[----:B--2---:R-:W-:Y:S01]  /*4bb0*/  IABS R10, R9 ;  /* 0x00000009000a7213 */ /* 0x004fe20000000000 */
[----:B------:R-:W-:Y:S01]  /*4bc0*/  VIADD R61, R242, 0xb9 ;  /* 0x000000b9f23d7836 */ /* 0x000fe20000000000 */
[----:B------:R-:W-:Y:S01]  /*4bd0*/  STL [R1+0x1f48], R17 ;  /* 0x001f481101007387 */ /* 0x000fe20000100800 */
[----:B------:R-:W-:Y:S01]  /*4be0*/  IMAD R51, R2, R15, R14 ;  /* 0x0000000f02337224 */ /* 0x000fe200078e020e */
[----:B---3--:R-:W-:Y:S01]  /*4bf0*/  IABS R8, R8 ;  /* 0x0000000800087213 */ /* 0x008fe20000000000 */
[----:B------:R-:W-:Y:S01]  /*4c00*/  VIADD R60, R242, 0xba ;  /* 0x000000baf23c7836 */ /* 0x000fe20000000000 */
[----:B------:R-:W-:Y:S01]  /*4c10*/  IABS R14, R11 ;  /* 0x0000000b000e7213 */ /* 0x000fe20000000000 */
[----:B------:R-:W-:Y:S01]  /*4c20*/  IMAD.HI.U32 R11, R0, R10, RZ ;  /* 0x0000000a000b7227 */ /* 0x000fe200078e00ff */
[----:B------:R-:W-:Y:S01]  /*4c30*/  STL [R1+0x2520], R61 ;  /* 0x0025203d01007387 */ /* 0x000fe20000100800 */
[----:B------:R-:W-:-:S02]  /*4c40*/  @!P3 IADD3 R6, PT, PT, R6, -R5, RZ ;  /* 0x800000050606b210 */ /* 0x000fc40007ffe0ff */
[----:B------:R-:W-:Y:S01]  /*4c50*/  IMAD.HI.U32 R9, R0, R8, RZ ;  /* 0x0000000800097227 */ /* 0x000fe200078e00ff */
[----:B------:R-:W-:Y:S01]  /*4c60*/  ISETP.NE.AND P3, PT, R4, RZ, PT ;  /* 0x000000ff0400720c */ /* 0x000fe20003f65270 */
[----:B------:R-:W-:Y:S02]  /*4c70*/  STL [R1+0x251c], R60 ;  /* 0x00251c3c01007387 */ /* 0x000fe40000100800 */
[----:B------:R-:W-:Y:S02]  /*4c80*/  IMAD.MOV R9, RZ, RZ, -R9 ;  /* 0x000000ffff097224 */ /* 0x000fe400078e0a09 */
[----:B------:R-:W-:Y:S02]  /*4c90*/  IMAD.MOV R11, RZ, RZ, -R11 ;  /* 0x000000ffff0b7224 */ /* 0x000fe400078e0a0b */
[C---:B------:R-:W-:Y:S01]  /*4ca0*/  IMAD R133, R2.reuse, R9, R8 ;  /* 0x0000000902857224 */ /* 0x040fe200078e0208 */
[----:B------:R-:W-:Y:S01]  /*4cb0*/  IABS R9, R58 ;  /* 0x0000003a00097213 */ /* 0x000fe20000000000 */
[----:B------:R-:W-:-:S02]  /*4cc0*/  IMAD R54, R2, R11, R10 ;  /* 0x0000000b02367224 */ /* 0x000fc400078e020a */
[----:B------:R-:W-:Y:S02]  /*4cd0*/  VIADD R59, R242, 0xbb ;  /* 0x000000bbf23b7836 */ /* 0x000fe40000000000 */
[----:B------:R-:W-:-:S03]  /*4ce0*/  IMAD.HI.U32 R10, R0, R9, RZ ;  /* 0x00000009000a7227 */ /* 0x000fc600078e00ff */
[----:B------:R2:W-:Y:S01]  /*4cf0*/  STL [R1+0x2518], R59 ;  /* 0x0025183b01007387 */ /* 0x0005e20000100800 */
[----:B------:R-:W-:Y:S01]  /*4d00*/  IMAD.MOV R10, RZ, RZ, -R10 ;  /* 0x000000ffff0a7224 */ /* 0x000fe200078e0a0a */
[----:B------:R-:W-:Y:S01]  /*4d10*/  IABS R11, R59 ;  /* 0x0000003b000b7213 */ /* 0x000fe20000000000 */
[----:B------:R-:W-:Y:S01]  /*4d20*/  @!P5 IMAD.IADD R3, R3, 0x1, -R2 ;  /* 0x000000010303d824 */ /* 0x000fe200078e0a02 */
[----:B------:R-:W-:Y:S01]  /*4d30*/  ISETP.GT.U32.AND P5, PT, R2, R65, PT ;  /* 0x000000410200720c */ /* 0x000fe20003fa4070 */
[----:B------:R-:W-:Y:S01]  /*4d40*/  IMAD.HI.U32 R15, R0, R14, RZ ;  /* 0x0000000e000f7227 */ /* 0x000fe200078e00ff */
[----:B------:R-:W-:Y:S02]  /*4d50*/  STL [R1+0x2514], R58 ;  /* 0x0025143a01007387 */ /* 0x000fe40000100800 */
[----:B------:R-:W-:Y:S01]  /*4d60*/  ISETP.GT.U32.AND P6, PT, R2, R3, PT ;  /* 0x000000030200720c */ /* 0x000fe20003fc4070 */
[----:B------:R-:W-:Y:S01]  /*4d70*/  IMAD.HI.U32 R13, R0, R12, RZ ;  /* 0x0000000c000d7227 */ /* 0x000fe200078e00ff */
[----:B------:R-:W-:-:S03]  /*4d80*/  IADD3 R15, PT, PT, -R15, RZ, RZ ;  /* 0x000000ff0f0f7210 */ /* 0x000fc60007ffe1ff */
[C---:B--2---:R-:W-:Y:S02]  /*4d90*/  IMAD R59, R2.reuse, R10, R9 ;  /* 0x0000000a023b7224 */ /* 0x044fe400078e0209 */
[----:B------:R-:W-:Y:S02]  /*4da0*/  IMAD.MOV.U32 R10, RZ, RZ, R6 ;  /* 0x000000ffff0a7224 */ /* 0x000fe400078e0006 */
[----:B------:R-:W-:Y:S01]  /*4db0*/  @!P5 IMAD.IADD R65, R65, 0x1, -R2 ;  /* 0x000000014141d824 */ /* 0x000fe200078e0a02 */
[C---:B------:R-:W-:Y:S01]  /*4dc0*/  ISETP.GT.U32.AND P5, PT, R2.reuse, R63, PT ;  /* 0x0000003f0200720c */ /* 0x040fe20003fa4070 */
[----:B------:R-:W-:Y:S01]  /*4dd0*/  @!P4 IMAD.MOV R10, RZ, RZ, -R10 ;  /* 0x000000ffff0ac224 */ /* 0x000fe200078e0a0a */
[----:B------:R-:W-:Y:S01]  /*4de0*/  @!P3 LOP3.LUT R10, RZ, R4, RZ, 0x33, !PT ;  /* 0x00000004ff0ab212 */ /* 0x000fe200078e33ff */
[----:B------:R-:W-:Y:S01]  /*4df0*/  @!P6 IMAD.IADD R3, R3, 0x1, -R2 ;  /* 0x000000010303e824 */ /* 0x000fe200078e0a02 */
[C---:B------:R-:W-:Y:S01]  /*4e00*/  ISETP.GT.U32.AND P3, PT, R2.reuse, R251, PT ;  /* 0x000000fb0200720c */ /* 0x040fe20003f64070 */
[C---:B------:R-:W-:Y:S01]  /*4e10*/  IMAD R134, R2.reuse, R15, R14 ;  /* 0x0000000f02867224 */ /* 0x040fe200078e020e */
[C---:B------:R-:W-:Y:S01]  /*4e20*/  ISETP.GT.U32.AND P4, PT, R2.reuse, R252, PT ;  /* 0x000000fc0200720c */ /* 0x040fe20003f84070 */
[----:B------:R-:W-:Y:S01]  /*4e30*/  IMAD.MOV R13, RZ, RZ, -R13 ;  /* 0x000000ffff0d7224 */ /* 0x000fe200078e0a0d */
[----:B------:R-:W-:Y:S01]  /*4e40*/  ISETP.GT.U32.AND P6, PT, R2, R65, PT ;  /* 0x000000410200720c */ /* 0x000fe20003fc4070 */
[----:B------:R-:W-:Y:S01]  /*4e50*/  VIADD R16, R242, 0xbd ;  /* 0x000000bdf2107836 */ /* 0x000fe20000000000 */
[----:B------:R-:W-:Y:S01]  /*4e60*/  IABS R15, R61 ;  /* 0x0000003d000f7213 */ /* 0x000fe20000000000 */
[----:B------:R-:W-:Y:S01]  /*4e70*/  IMAD R55, R2, R13, R12 ;  /* 0x0000000d02377224 */ /* 0x000fe200078e020c */
[----:B------:R-:W-:Y:S01]  /*4e80*/  IABS R13, R60 ;  /* 0x0000003c000d7213 */ /* 0x000fe20000000000 */
[----:B------:R-:W-:Y:S01]  /*4e90*/  IMAD.HI.U32 R12, R0, R11, RZ ;  /* 0x0000000b000c7227 */ /* 0x000fe200078e00ff */
[----:B------:R-:W-:Y:S01]  /*4ea0*/  @!P5 IADD3 R63, PT, PT, R63, -R2, RZ ;  /* 0x800000023f3fd210 */ /* 0x000fe20007ffe0ff */
[----:B------:R2:W-:Y:S01]  /*4eb0*/  STL [R1+0x2510], R16 ;  /* 0x0025101001007387 */ /* 0x0005e20000100800 */
[C---:B------:R-:W-:Y:S01]  /*4ec0*/  ISETP.GT.U32.AND P5, PT, R2.reuse, R208, PT ;  /* 0x000000d00200720c */ /* 0x040fe20003fa4070 */
[--C-:B------:R-:W-:Y:S01]  /*4ed0*/  @!P3 IMAD.IADD R251, R251, 0x1, -R2.reuse ;  /* 0x00000001fbfbb824 */ /* 0x100fe200078e0a02 */
[----:B------:R-:W-:Y:S01]  /*4ee0*/  ISETP.GT.U32.AND P3, PT, R2, R64, PT ;  /* 0x000000400200720c */ /* 0x000fe20003f64070 */
[--C-:B------:R-:W-:Y:S01]  /*4ef0*/  @!P4 IMAD.IADD R252, R252, 0x1, -R2.reuse ;  /* 0x00000001fcfcc824 */ /* 0x100fe200078e0a02 */
[----:B------:R-:W-:Y:S01]  /*4f00*/  IABS R7, R16 ;  /* 0x0000001000077213 */ /* 0x000fe20000000000 */
[----:B------:R-:W-:Y:S01]  /*4f10*/  @!P6 IMAD.IADD R65, R65, 0x1, -R2 ;  /* 0x000000014141e824 */ /* 0x000fe200078e0a02 */
[----:B------:R-:W-:Y:S01]  /*4f20*/  ISETP.GT.U32.AND P4, PT, R2, R251, PT ;  /* 0x000000fb0200720c */ /* 0x000fe20003f84070 */
[----:B------:R-:W-:Y:S01]  /*4f30*/  IMAD.HI.U32 R14, R0, R13, RZ ;  /* 0x0000000d000e7227 */ /* 0x000fe200078e00ff */
[----:B------:R-:W-:-:S03]  /*4f40*/  ISETP.GT.U32.AND P6, PT, R2, R63, PT ;  /* 0x0000003f0200720c */ /* 0x000fc60003fc4070 */
[----:B--2---:R-:W-:Y:S01]  /*4f50*/  IMAD.HI.U32 R16, R0, R15, RZ ;  /* 0x0000000f00107227 */ /* 0x004fe200078e00ff */
[----:B------:R-:W-:-:S03]  /*4f60*/  IADD3 R14, PT, PT, -R14, RZ, RZ ;  /* 0x000000ff0e0e7210 */ /* 0x000fc60007ffe1ff */
[--C-:B------:R-:W-:Y:S01]  /*4f70*/  @!P3 IMAD.IADD R64, R64, 0x1, -R2.reuse ;  /* 0x000000014040b824 */ /* 0x100fe200078e0a02 */
[----:B------:R-:W-:Y:S01]  /*4f80*/  ISETP.GT.U32.AND P3, PT, R2, R62, PT ;  /* 0x0000003e0200720c */ /* 0x000fe20003f64070 */
[--C-:B------:R-:W-:Y:S01]  /*4f90*/  @!P5 IMAD.IADD R208, R208, 0x1, -R2.reuse ;  /* 0x00000001d0d0d824 */ /* 0x100fe200078e0a02 */
[C---:B------:R-:W-:Y:S01]  /*4fa0*/  ISETP.GT.U32.AND P5, PT, R2.reuse, R206, PT ;  /* 0x000000ce0200720c */ /* 0x040fe20003fa4070 */
[--C-:B------:R-:W-:Y:S01]  /*4fb0*/  @!P4 IMAD.IADD R251, R251, 0x1, -R2.reuse ;  /* 0x00000001fbfbc824 */ /* 0x100fe200078e0a02 */
[C---:B------:R-:W-:Y:S01]  /*4fc0*/  ISETP.GT.U32.AND P4, PT, R2.reuse, R64, PT ;  /* 0x000000400200720c */ /* 0x040fe20003f84070 */
[----:B------:R-:W-:Y:S01]  /*4fd0*/  @!P6 IMAD.IADD R63, R63, 0x1, -R2 ;  /* 0x000000013f3fe824 */ /* 0x000fe200078e0a02 */
[----:B------:R-:W-:Y:S01]  /*4fe0*/  ISETP.GT.U32.AND P6, PT, R2, R208, PT ;  /* 0x000000d00200720c */ /* 0x000fe20003fc4070 */
[----:B------:R-:W-:Y:S02]  /*4ff0*/  IMAD.MOV R16, RZ, RZ, -R16 ;  /* 0x000000ffff107224 */ /* 0x000fe400078e0a10 */
[----:B------:R-:W-:-:S02]  /*5000*/  IMAD.MOV R12, RZ, RZ, -R12 ;  /* 0x000000ffff0c7224 */ /* 0x000fc400078e0a0c */
[----:B------:R-:W-:Y:S01]  /*5010*/  IMAD R132, R2, R16, R15 ;  /* 0x0000001002847224 */ /* 0x000fe200078e020f */
[----:B------:R-:W-:Y:S01]  /*5020*/  IADD3 R15, PT, PT, R242, 0xc2, RZ ;  /* 0x000000c2f20f7810 */ /* 0x000fe20007ffe0ff */
[--C-:B------:R-:W-:Y:S01]  /*5030*/  @!P3 IMAD.IADD R62, R62, 0x1, -R2.reuse ;  /* 0x000000013e3eb824 */ /* 0x100fe200078e0a02 */
[C---:B------:R-:W-:Y:S01]  /*5040*/  ISETP.GT.U32.AND P3, PT, R2.reuse, R207, PT ;  /* 0x000000cf0200720c */ /* 0x040fe20003f64070 */
[----:B------:R-:W-:Y:S01]  /*5050*/  IMAD R131, R2, R14, R13 ;  /* 0x0000000e02837224 */ /* 0x000fe200078e020d */
[----:B------:R-:W-:Y:S01]  /*5060*/  @!P5 IADD3 R206, PT, PT, R206, -R2, RZ ;  /* 0x80000002ceced210 */ /* 0x000fe20007ffe0ff */
[--C-:B------:R-:W-:Y:S01]  /*5070*/  @!P4 IMAD.IADD R64, R64, 0x1, -R2.reuse ;  /* 0x000000014040c824 */ /* 0x100fe200078e0a02 */
[----:B------:R-:W-:Y:S01]  /*5080*/  ISETP.GT.U32.AND P4, PT, R2, R62, PT ;  /* 0x0000003e0200720c */ /* 0x000fe20003f84070 */
[----:B------:R-:W-:Y:S01]  /*5090*/  @!P6 IMAD.IADD R208, R208, 0x1, -R2 ;  /* 0x00000001d0d0e824 */ /* 0x000fe200078e0a02 */
[C---:B------:R-:W-:Y:S01]  /*50a0*/  ISETP.GT.U32.AND P5, PT, R2.reuse, R126, PT ;  /* 0x0000007e0200720c */ /* 0x040fe20003fa4070 */
[C---:B------:R-:W-:Y:S01]  /*50b0*/  IMAD R60, R2.reuse, R12, R11 ;  /* 0x0000000c023c7224 */ /* 0x040fe200078e020b */
[----:B------:R-:W-:Y:S01]  /*50c0*/  ISETP.GT.U32.AND P6, PT, R2, R206, PT ;  /* 0x000000ce0200720c */ /* 0x000fe20003fc4070 */
[----:B------:R-:W-:Y:S01]  /*50d0*/  IMAD.HI.U32 R8, R0, R7, RZ ;  /* 0x0000000700087227 */ /* 0x000fe200078e00ff */
[----:B------:R-:W-:-:S03]  /*50e0*/  IADD3 R11, PT, PT, R242, 0xc1, RZ ;  /* 0x000000c1f20b7810 */ /* 0x000fc60007ffe0ff */
[--C-:B------:R-:W-:Y:S01]  /*50f0*/  @!P3 IMAD.IADD R207, R207, 0x1, -R2.reuse ;  /* 0x00000001cfcfb824 */ /* 0x100fe200078e0a02 */
[----:B------:R-:W-:Y:S01]  /*5100*/  ISETP.GT.U32.AND P3, PT, R2, R127, PT ;  /* 0x0000007f0200720c */ /* 0x000fe20003f64070 */
[----:B------:R-:W-:Y:S01]  /*5110*/  VIADD R9, R242, 0xbe ;  /* 0x000000bef2097836 */ /* 0x000fe20000000000 */
[----:B------:R-:W-:Y:S01]  /*5120*/  IABS R5, R11 ;  /* 0x0000000b00057213 */ /* 0x000fe20000000000 */
[----:B------:R-:W-:Y:S01]  /*5130*/  @!P4 IMAD.IADD R62, R62, 0x1, -R2 ;  /* 0x000000013e3ec824 */ /* 0x000fe200078e0a02 */
[----:B------:R-:W-:Y:S01]  /*5140*/  ISETP.GT.U32.AND P4, PT, R2, R207, PT ;  /* 0x000000cf0200720c */ /* 0x000fe20003f84070 */
[----:B------:R-:W-:Y:S01]  /*5150*/  IMAD.MOV R8, RZ, RZ, -R8 ;  /* 0x000000ffff087224 */ /* 0x000fe200078e0a08 */
[----:B------:R-:W-:Y:S01]  /*5160*/  @!P5 IADD3 R126, PT, PT, R126, -R2, RZ ;  /* 0x800000027e7ed210 */ /* 0x000fe20007ffe0ff */
[--C-:B------:R-:W-:Y:S01]  /*5170*/  @!P6 IMAD.IADD R206, R206, 0x1, -R2.reuse ;  /* 0x00000001cecee824 */ /* 0x100fe200078e0a02 */
[----:B------:R-:W-:Y:S01]  /*5180*/  ISETP.GT.U32.AND P5, PT, R2, R66, PT ;  /* 0x000000420200720c */ /* 0x000fe20003fa4070 */
[----:B------:R-:W-:Y:S01]  /*5190*/  VIADD R13, R242, 0xbf ;  /* 0x000000bff20d7836 */ /* 0x000fe20000000000 */
[----:B------:R-:W-:Y:S01]  /*51a0*/  ISETP.GT.U32.AND P6, PT, R2, R126, PT ;  /* 0x0000007e0200720c */ /* 0x000fe20003fc4070 */
[----:B------:R-:W-:Y:S01]  /*51b0*/  VIADD R12, R242, 0xc0 ;  /* 0x000000c0f20c7836 */ /* 0x000fe20000000000 */
[----:B------:R2:W-:Y:S01]  /*51c0*/  STL [R1+0x250c], R9 ;  /* 0x00250c0901007387 */ /* 0x0005e20000100800 */
[--C-:B------:R-:W-:Y:S01]  /*51d0*/  @!P3 IMAD.IADD R127, R127, 0x1, -R2.reuse ;  /* 0x000000017f7fb824 */ /* 0x100fe200078e0a02 */
[C---:B------:R-:W-:Y:S01]  /*51e0*/  ISETP.GT.U32.AND P3, PT, R2.reuse, R67, PT ;  /* 0x000000430200720c */ /* 0x040fe20003f64070 */
[C---:B------:R-:W-:Y:S01]  /*51f0*/  IMAD R58, R2.reuse, R8, R7 ;  /* 0x00000008023a7224 */ /* 0x040fe200078e0207 */
[----:B------:R-:W-:Y:S01]  /*5200*/  IABS R8, R13 ;  /* 0x0000000d00087213 */ /* 0x000fe20000000000 */
[--C-:B------:R-:W-:Y:S01]  /*5210*/  @!P4 IMAD.IADD R207, R207, 0x1, -R2.reuse ;  /* 0x00000001cfcfc824 */ /* 0x100fe200078e0a02 */
[----:B------:R-:W-:Y:S01]  /*5220*/  ISETP.GT.U32.AND P4, PT, R2, R127, PT ;  /* 0x0000007f0200720c */ /* 0x000fe20003f84070 */
[----:B------:R3:W-:Y:S01]  /*5230*/  STL [R1+0x2508], R13 ;  /* 0x0025080d01007387 */ /* 0x0007e20000100800 */
[----:B------:R-:W-:Y:S01]  /*5240*/  IABS R6, R12 ;  /* 0x0000000c00067213 */ /* 0x000fe20000000000 */
[--C-:B------:R-:W-:Y:S01]  /*5250*/  @!P5 IMAD.IADD R66, R66, 0x1, -R2.reuse ;  /* 0x000000014242d824 */ /* 0x100fe200078e0a02 */
[----:B------:R-:W-:Y:S01]  /*5260*/  ISETP.GT.U32.AND P5, PT, R2, R204, PT ;  /* 0x000000cc0200720c */ /* 0x000fe20003fa4070 */
[--C-:B------:R-:W-:Y:S01]  /*5270*/  @!P6 IMAD.IADD R126, R126, 0x1, -R2.reuse ;  /* 0x000000017e7ee824 */ /* 0x100fe200078e0a02 */
[----:B--2---:R-:W-:Y:S01]  /*5280*/  IABS R9, R9 ;  /* 0x0000000900097213 */ /* 0x004fe20000000000 */
[----:B------:R-:W-:Y:S01]  /*5290*/  STL [R1+0x2504], R12 ;  /* 0x0025040c01007387 */ /* 0x000fe20000100800 */
[C---:B------:R-:W-:Y:S01]  /*52a0*/  ISETP.GT.U32.AND P6, PT, R2.reuse, R66, PT ;  /* 0x000000420200720c */ /* 0x040fe20003fc4070 */
[--C-:B------:R-:W-:Y:S01]  /*52b0*/  @!P3 IMAD.IADD R67, R67, 0x1, -R2.reuse ;  /* 0x000000014343b824 */ /* 0x100fe200078e0a02 */
[----:B------:R-:W-:Y:S01]  /*52c0*/  ISETP.GT.U32.AND P3, PT, R2, R205, PT ;  /* 0x000000cd0200720c */ /* 0x000fe20003f64070 */
[----:B------:R2:W-:Y:S01]  /*52d0*/  STL [R1+0x2500], R11 ;  /* 0x0025000b01007387 */ /* 0x0005e20000100800 */
[----:B------:R-:W-:Y:S01]  /*52e0*/  IMAD.MOV.U32 R4, RZ, RZ, R5 ;  /* 0x000000ffff047224 */ /* 0x000fe200078e0005 */
[----:B---3--:R-:W-:Y:S01]  /*52f0*/  IADD3 R13, PT, PT, R242, 0xc4, RZ ;  /* 0x000000c4f20d7810 */ /* 0x008fe20007ffe0ff */
[--C-:B------:R-:W-:Y:S01]  /*5300*/  @!P4 IMAD.IADD R127, R127, 0x1, -R2.reuse ;  /* 0x000000017f7fc824 */ /* 0x100fe200078e0a02 */
[----:B------:R-:W-:Y:S01]  /*5310*/  ISETP.GT.U32.AND P4, PT, R2, R67, PT ;  /* 0x000000430200720c */ /* 0x000fe20003f84070 */
[----:B------:R3:W-:Y:S01]  /*5320*/  STL [R1+0x448], R10 ;  /* 0x0004480a01007387 */ /* 0x0007e20000100800 */
[----:B------:R-:W-:Y:S01]  /*5330*/  @!P5 IADD3 R204, PT, PT, R204, -R2, RZ ;  /* 0x80000002ccccd210 */ /* 0x000fe20007ffe0ff */
[----:B------:R-:W-:Y:S01]  /*5340*/  IMAD.HI.U32 R7, R0, R6, RZ ;  /* 0x0000000600077227 */ /* 0x000fe200078e00ff */
[----:B------:R-:W-:Y:S01]  /*5350*/  ISETP.GT.U32.AND P5, PT, R2, R124, PT ;  /* 0x0000007c0200720c */ /* 0x000fe20003fa4070 */
[----:B------:R-:W-:Y:S02]  /*5360*/  STL [R1+0x24f8], R15 ;  /* 0x0024f80f01007387 */ /* 0x000fe40000100800 */
[----:B------:R-:W-:Y:S01]  /*5370*/  @!P6 IMAD.IADD R66, R66, 0x1, -R2 ;  /* 0x000000014242e824 */ /* 0x000fe200078e0a02 */
[----:B------:R-:W-:Y:S01]  /*5380*/  @!P3 IADD3 R205, PT, PT, R205, -R2, RZ ;  /* 0x80000002cdcdb210 */ /* 0x000fe20007ffe0ff */
[----:B--2---:R-:W-:Y:S01]  /*5390*/  IMAD.HI.U32 R11, R0, R9, RZ ;  /* 0x00000009000b7227 */ /* 0x004fe200078e00ff */
[----:B------:R-:W-:-:S02]  /*53a0*/  ISETP.GT.U32.AND P3, PT, R2, R125, PT ;  /* 0x0000007d0200720c */ /* 0x000fc40003f64070 */
[C---:B------:R-:W-:Y:S01]  /*53b0*/  ISETP.GT.U32.AND P6, PT, R2.reuse, R204, PT ;  /* 0x000000cc0200720c */ /* 0x040fe20003fc4070 */
[----:B------:R-:W-:Y:S01]  /*53c0*/  @!P4 IMAD.IADD R67, R67, 0x1, -R2 ;  /* 0x000000014343c824 */ /* 0x000fe200078e0a02 */
[----:B------:R-:W-:Y:S01]  /*53d0*/  ISETP.GT.U32.AND P4, PT, R2, R205, PT ;  /* 0x000000cd0200720c */ /* 0x000fe20003f84070 */
[----:B---3--:R-:W-:Y:S01]  /*53e0*/  IMAD.HI.U32 R10, R0, R8, RZ ;  /* 0x00000008000a7227 */ /* 0x008fe200078e00ff */
[----:B------:R-:W-:Y:S02]  /*53f0*/  IADD3 R7, PT, PT, -R7, RZ, RZ ;  /* 0x000000ff07077210 */ /* 0x000fe40007ffe1ff */
[----:B------:R-:W-:Y:S01]  /*5400*/  @!P5 IADD3 R124, PT, PT, R124, -R2, RZ ;  /* 0x800000027c7cd210 */ /* 0x000fe20007ffe0ff */
[----:B------:R-:W-:Y:S01]  /*5410*/  IMAD.MOV R11, RZ, RZ, -R11 ;  /* 0x000000ffff0b7224 */ /* 0x000fe200078e0a0b */
[C---:B------:R-:W-:Y:S01]  /*5420*/  ISETP.GT.U32.AND P5, PT, R2.reuse, R68, PT ;  /* 0x000000440200720c */ /* 0x040fe20003fa4070 */
[----:B------:R-:W-:Y:S02]  /*5430*/  IMAD.MOV R10, RZ, RZ, -R10 ;  /* 0x000000ffff0a7224 */ /* 0x000fe400078e0a0a */
[--C-:B------:R-:W-:Y:S01]  /*5440*/  @!P3 IMAD.IADD R125, R125, 0x1, -R2.reuse ;  /* 0x000000017d7db824 */ /* 0x100fe200078e0a02 */
[----:B------:R-:W-:Y:S01]  /*5450*/  ISETP.GT.U32.AND P3, PT, R2, R123, PT ;  /* 0x0000007b0200720c */ /* 0x000fe20003f64070 */
[--C-:B------:R-:W-:Y:S01]  /*5460*/  @!P6 IMAD.IADD R204, R204, 0x1, -R2.reuse ;  /* 0x00000001cccce824 */ /* 0x100fe200078e0a02 */
[C---:B------:R-:W-:Y:S01]  /*5470*/  ISETP.GT.U32.AND P6, PT, R2.reuse, R124, PT ;  /* 0x0000007c0200720c */ /* 0x040fe20003fc4070 */
[----:B------:R-:W-:Y:S01]  /*5480*/  @!P4 IMAD.IADD R205, R205, 0x1, -R2 ;  /* 0x00000001cdcdc824 */ /* 0x000fe200078e0a02 */
[C---:B------:R-:W-:Y:S01]  /*5490*/  ISETP.GT.U32.AND P4, PT, R2.reuse, R125, PT ;  /* 0x0000007d0200720c */ /* 0x040fe20003f84070 */
[----:B------:R-:W-:-:S02]  /*54a0*/  IMAD R61, R2, R11, R9 ;  /* 0x0000000b023d7224 */ /* 0x000fc400078e0209 */
[----:B------:R-:W-:Y:S01]  /*54b0*/  IMAD R130, R2, R10, R8 ;  /* 0x0000000a02827224 */ /* 0x000fe200078e0208 */
[----:B------:R-:W-:Y:S01]  /*54c0*/  IABS R10, R15 ;  /* 0x0000000f000a7213 */ /* 0x000fe20000000000 */
[----:B------:R-:W-:Y:S01]  /*54d0*/  @!P5 IMAD.IADD R68, R68, 0x1, -R2 ;  /* 0x000000014444d824 */ /* 0x000fe200078e0a02 */
[----:B------:R-:W-:Y:S01]  /*54e0*/  ISETP.GT.U32.AND P5, PT, R2, R202, PT ;  /* 0x000000ca0200720c */ /* 0x000fe20003fa4070 */
[----:B------:R-:W-:-:S04]  /*54f0*/  IMAD.HI.U32 R5, R0, R4, RZ ;  /* 0x0000000400057227 */ /* 0x000fc800078e00ff */
[--C-:B------:R-:W-:Y:S01]  /*5500*/  @!P3 IMAD.IADD R123, R123, 0x1, -R2.reuse ;  /* 0x000000017b7bb824 */ /* 0x100fe200078e0a02 */
[----:B------:R-:W-:Y:S01]  /*5510*/  ISETP.GT.U32.AND P3, PT, R2, R203, PT ;  /* 0x000000cb0200720c */ /* 0x000fe20003f64070 */
[--C-:B------:R-:W-:Y:S02]  /*5520*/  @!P4 IMAD.IADD R125, R125, 0x1, -R2.reuse ;  /* 0x000000017d7dc824 */ /* 0x100fe400078e0a02 */
[--C-:B------:R-:W-:Y:S01]  /*5530*/  @!P6 IMAD.IADD R124, R124, 0x1, -R2.reuse ;  /* 0x000000017c7ce824 */ /* 0x100fe200078e0a02 */
[C---:B------:R-:W-:Y:S01]  /*5540*/  ISETP.GT.U32.AND P4, PT, R2.reuse, R123, PT ;  /* 0x0000007b0200720c */ /* 0x040fe20003f84070 */
[----:B------:R-:W-:Y:S01]  /*5550*/  IMAD.MOV R5, RZ, RZ, -R5 ;  /* 0x000000ffff057224 */ /* 0x000fe200078e0a05 */
[----:B------:R-:W-:Y:S01]  /*5560*/  ISETP.GT.U32.AND P6, PT, R2, R68, PT ;  /* 0x000000440200720c */ /* 0x000fe20003fc4070 */
[----:B------:R-:W-:Y:S01]  /*5570*/  @!P5 IMAD.IADD R202, R202, 0x1, -R2 ;  /* 0x00000001cacad824 */ /* 0x000fe200078e0a02 */
[----:B------:R-:W-:Y:S01]  /*5580*/  ISETP.GT.U32.AND P5, PT, R2, R71, PT ;  /* 0x000000470200720c */ /* 0x000fe20003fa4070 */
[----:B------:R-:W-:-:S02]  /*5590*/  VIADD R14, R242, 0xc3 ;  /* 0x000000c3f20e7836 */ /* 0x000fc40000000000 */
[C---:B------:R-:W-:Y:S01]  /*55a0*/  IMAD R128, R2.reuse, R7, R6 ;  /* 0x0000000702807224 */ /* 0x040fe200078e0206 */
[----:B------:R-:W-:Y:S01]  /*55b0*/  IABS R6, R13 ;  /* 0x0000000d00067213 */ /* 0x000fe20000000000 */
[----:B------:R-:W-:Y:S01]  /*55c0*/  @!P3 IMAD.IADD R203, R203, 0x1, -R2 ;  /* 0x00000001cbcbb824 */ /* 0x000fe200078e0a02 */
[C---:B------:R-:W-:Y:S01]  /*55d0*/  ISETP.GT.U32.AND P3, PT, R2.reuse, R72, PT ;  /* 0x000000480200720c */ /* 0x040fe20003f64070 */
[----:B------:R-:W-:Y:S01]  /*55e0*/  IMAD R129, R2, R5, R4 ;  /* 0x0000000502817224 */ /* 0x000fe200078e0204 */
[----:B------:R-:W-:Y:S01]  /*55f0*/  IABS R8, R14 ;  /* 0x0000000e00087213 */ /* 0x000fe20000000000 */
[----:B------:R-:W-:Y:S01]  /*5600*/  VIADD R12, R242, 0xc5 ;  /* 0x000000c5f20c7836 */ /* 0x000fe20000000000 */
[----:B------:R-:W-:Y:S01]  /*5610*/  @!P4 IADD3 R123, PT, PT, R123, -R2, RZ ;  /* 0x800000027b7bc210 */ /* 0x000fe20007ffe0ff */
[--C-:B------:R-:W-:Y:S01]  /*5620*/  @!P6 IMAD.IADD R68, R68, 0x1, -R2.reuse ;  /* 0x000000014444e824 */ /* 0x100fe200078e0a02 */
[----:B------:R-:W-:Y:S01]  /*5630*/  ISETP.GT.U32.AND P4, PT, R2, R203, PT ;  /* 0x000000cb0200720c */ /* 0x000fe20003f84070 */
[----:B------:R-:W-:Y:S01]  /*5640*/  IMAD.HI.U32 R11, R0, R10, RZ ;  /* 0x0000000a000b7227 */ /* 0x000fe200078e00ff */
[----:B------:R-:W-:Y:S01]  /*5650*/  ISETP.GT.U32.AND P6, PT, R2, R202, PT ;  /* 0x000000ca0200720c */ /* 0x000fe20003fc4070 */
[----:B------:R2:W-:Y:S01]  /*5660*/  STL [R1+0x24f4], R14 ;  /* 0x0024f40e01007387 */ /* 0x0005e20000100800 */
[----:B------:R-:W-:Y:S01]  /*5670*/  @!P5 IADD3 R71, PT, PT, R71, -R2, RZ ;  /* 0x800000024747d210 */ /* 0x000fe20007ffe0ff */
[----:B------:R-:W-:Y:S01]  /*5680*/  IMAD.HI.U32 R9, R0, R8, RZ ;  /* 0x0000000800097227 */ /* 0x000fe200078e00ff */
[----:B------:R-:W-:Y:S01]  /*5690*/  ISETP.GT.U32.AND P5, PT, R2, R69, PT ;  /* 0x000000450200720c */ /* 0x000fe20003fa4070 */
[----:B------:R-:W-:Y:S01]  /*56a0*/  STL [R1+0x24f0], R13 ;  /* 0x0024f00d01007387 */ /* 0x000fe20000100800 */
[----:B------:R-:W-:Y:S01]  /*56b0*/  IADD3 R11, PT, PT, -R11, RZ, RZ ;  /* 0x000000ff0b0b7210 */ /* 0x000fe20007ffe1ff */
[--C-:B------:R-:W-:Y:S01]  /*56c0*/  @!P3 IMAD.IADD R72, R72, 0x1, -R2.reuse ;  /* 0x000000014848b824 */ /* 0x100fe200078e0a02 */
[C---:B------:R-:W-:Y:S01]  /*56d0*/  ISETP.GT.U32.AND P3, PT, R2.reuse, R70, PT ;  /* 0x000000460200720c */ /* 0x040fe20003f64070 */
[----:B------:R-:W-:Y:S01]  /*56e0*/  STL [R1+0x24ec], R12 ;  /* 0x0024ec0c01007387 */ /* 0x000fe20000100800 */
[----:B------:R-:W-:Y:S01]  /*56f0*/  IABS R4, R12 ;  /* 0x0000000c00047213 */ /* 0x000fe20000000000 */
[--C-:B------:R-:W-:Y:S01]  /*5700*/  @!P4 IMAD.IADD R203, R203, 0x1, -R2.reuse ;  /* 0x00000001cbcbc824 */ /* 0x100fe200078e0a02 */
[----:B------:R-:W-:Y:S01]  /*5710*/  ISETP.GT.U32.AND P4, PT, R2, R72, PT ;  /* 0x000000480200720c */ /* 0x000fe20003f84070 */
[--C-:B------:R-:W-:Y:S01]  /*5720*/  @!P6 IMAD.IADD R202, R202, 0x1, -R2.reuse ;  /* 0x00000001cacae824 */ /* 0x100fe200078e0a02 */
[----:B------:R-:W-:Y:S01]  /*5730*/  ISETP.GT.U32.AND P6, PT, R2, R71, PT ;  /* 0x000000470200720c */ /* 0x000fe20003fc4070 */
[----:B------:R-:W-:Y:S01]  /*5740*/  STL [R1+0x40c], R65 ;  /* 0x00040c4101007387 */ /* 0x000fe20000100800 */
[----:B------:R-:W-:Y:S01]  /*5750*/  IMAD.MOV R9, RZ, RZ, -R9 ;  /* 0x000000ffff097224 */ /* 0x000fe200078e0a09 */
[----:B------:R-:W-:Y:S01]  /*5760*/  @!P5 IADD3 R69, PT, PT, R69, -R2, RZ ;  /* 0x800000024545d210 */ /* 0x000fe20007ffe0ff */
[----:B------:R-:W-:Y:S01]  /*5770*/  IMAD.HI.U32 R7, R0, R6, RZ ;  /* 0x0000000600077227 */ /* 0x000fe200078e00ff */
[----:B------:R-:W-:Y:S01]  /*5780*/  ISETP.GT.U32.AND P5, PT, R2, R200, PT ;  /* 0x000000c80200720c */ /* 0x000fe20003fa4070 */
[----:B------:R-:W-:Y:S01]  /*5790*/  STL [R1+0x408], R64 ;  /* 0x0004084001007387 */ /* 0x000fe20000100800 */
[----:B--2---:R-:W-:Y:S01]  /*57a0*/  IADD3 R14, PT, PT, R242, 0x10b, RZ ;  /* 0x0000010bf20e7810 */ /* 0x004fe20007ffe0ff */
[--C-:B------:R-:W-:Y:S01]  /*57b0*/  @!P3 IMAD.IADD R70, R70, 0x1, -R2.reuse ;  /* 0x000000014646b824 */ /* 0x100fe200078e0a02 */
[----:B------:R-:W-:Y:S01]  /*57c0*/  ISETP.GT.U32.AND P3, PT, R2, R201, PT ;  /* 0x000000c90200720c */ /* 0x000fe20003f64070 */
[----:B------:R2:W-:Y:S01]  /*57d0*/  STL [R1+0x404], R63 ;  /* 0x0004043f01007387 */ /* 0x0005e20000100800 */
[--C-:B------:R-:W-:Y:S01]  /*57e0*/  @!P4 IMAD.IADD R72, R72, 0x1, -R2.reuse ;  /* 0x000000014848c824 */ /* 0x100fe200078e0a02 */
[----:B------:R-:W-:Y:S01]  /*57f0*/  IADD3 R7, PT, PT, -R7, RZ, RZ ;  /* 0x000000ff07077210 */ /* 0x000fe20007ffe1ff */
[----:B------:R-:W-:Y:S01]  /*5800*/  @!P6 IMAD.IADD R71, R71, 0x1, -R2 ;  /* 0x000000014747e824 */ /* 0x000fe200078e0a02 */
[C---:B------:R-:W-:Y:S01]  /*5810*/  ISETP.GT.U32.AND P4, PT, R2.reuse, R70, PT ;  /* 0x000000460200720c */ /* 0x040fe20003f84070 */
[----:B------:R3:W-:Y:S01]  /*5820*/  STL [R1+0x400], R62 ;  /* 0x0004003e01007387 */ /* 0x0007e20000100800 */
[----:B------:R-:W-:Y:S01]  /*5830*/  ISETP.GT.U32.AND P6, PT, R2, R69, PT ;  /* 0x000000450200720c */ /* 0x000fe20003fc4070 */
[----:B------:R-:W-:-:S02]  /*5840*/  IMAD.HI.U32 R5, R0, R4, RZ ;  /* 0x0000000400057227 */ /* 0x000fc400078e00ff */
[----:B------:R-:W-:Y:S02]  /*5850*/  STL [R1+0x3fc], R208 ;  /* 0x0003fcd001007387 */ /* 0x000fe40000100800 */
[--C-:B------:R-:W-:Y:S01]  /*5860*/  @!P5 IMAD.IADD R200, R200, 0x1, -R2.reuse ;  /* 0x00000001c8c8d824 */ /* 0x100fe200078e0a02 */
[C---:B------:R-:W-:Y:S01]  /*5870*/  ISETP.GT.U32.AND P5, PT, R2.reuse, R77, PT ;  /* 0x0000004d0200720c */ /* 0x040fe20003fa4070 */
[----:B------:R-:W-:Y:S01]  /*5880*/  @!P3 IMAD.IADD R201, R201, 0x1, -R2 ;  /* 0x00000001c9c9b824 */ /* 0x000fe200078e0a02 */
[C---:B------:R-:W-:Y:S01]  /*5890*/  ISETP.GT.U32.AND P3, PT, R2.reuse, R199, PT ;  /* 0x000000c70200720c */ /* 0x040fe20003f64070 */
[----:B--2---:R-:W-:Y:S01]  /*58a0*/  IMAD R63, R2, R11, R10 ;  /* 0x0000000b023f7224 */ /* 0x004fe200078e020a */
[----:B------:R-:W-:Y:S01]  /*58b0*/  IADD3 R11, PT, PT, R242, 0xcf, RZ ;  /* 0x000000cff20b7810 */ /* 0x000fe20007ffe0ff */
[----:B---3--:R-:W-:Y:S01]  /*58c0*/  IMAD R62, R2, R9, R8 ;  /* 0x00000009023e7224 */ /* 0x008fe200078e0208 */
[-C--:B------:R-:W-:Y:S01]  /*58d0*/  @!P4 IADD3 R70, PT, PT, R70, -R2.reuse, RZ ;  /* 0x800000024646c210 */ /* 0x080fe20007ffe0ff */
[----:B------:R-:W-:Y:S01]  /*58e0*/  IMAD.MOV R5, RZ, RZ, -R5 ;  /* 0x000000ffff057224 */ /* 0x000fe200078e0a05 */
[----:B------:R-:W-:Y:S01]  /*58f0*/  @!P6 IADD3 R69, PT, PT, R69, -R2, RZ ;  /* 0x800000024545e210 */ /* 0x000fe20007ffe0ff */
[C---:B------:R-:W-:Y:S01]  /*5900*/  IMAD R65, R2.reuse, R7, R6 ;  /* 0x0000000702417224 */ /* 0x040fe200078e0206 */
[----:B------:R-:W-:Y:S01]  /*5910*/  ISETP.GT.U32.AND P4, PT, R2, R201, PT ;  /* 0x000000c90200720c */ /* 0x000fe20003f84070 */
[----:B------:R-:W-:Y:S01]  /*5920*/  VIADD R6, R242, 0xc6 ;  /* 0x000000c6f2067836 */ /* 0x000fe20000000000 */
[C---:B------:R-:W-:Y:S01]  /*5930*/  ISETP.GT.U32.AND P6, PT, R2.reuse, R200, PT ;  /* 0x000000c80200720c */ /* 0x040fe20003fc4070 */
[--C-:B------:R-:W-:Y:S01]  /*5940*/  @!P5 IMAD.IADD R77, R77, 0x1, -R2.reuse ;  /* 0x000000014d4dd824 */ /* 0x100fe200078e0a02 */
[C---:B------:R-:W-:Y:S01]  /*5950*/  ISETP.GT.U32.AND P5, PT, R2.reuse, R73, PT ;  /* 0x000000490200720c */ /* 0x040fe20003fa4070 */
[----:B------:R-:W-:Y:S01]  /*5960*/  @!P3 IMAD.IADD R199, R199, 0x1, -R2 ;  /* 0x00000001c7c7b824 */ /* 0x000fe200078e0a02 */
[C---:B------:R-:W-:Y:S01]  /*5970*/  ISETP.GT.U32.AND P3, PT, R2.reuse, R76, PT ;  /* 0x0000004c0200720c */ /* 0x040fe20003f64070 */
[----:B------:R-:W-:Y:S01]  /*5980*/  IMAD R64, R2, R5, R4 ;  /* 0x0000000502407224 */ /* 0x000fe200078e0204 */
[----:B------:R-:W-:Y:S01]  /*5990*/  IABS R8, R6 ;  /* 0x0000000600087213 */ /* 0x000fe20000000000 */
[C---:B------:R-:W-:Y:S01]  /*59a0*/  VIADD R4, R242.reuse, 0xc7 ;  /* 0x000000c7f2047836 */ /* 0x040fe20000000000 */
[----:B------:R2:W-:Y:S01]  /*59b0*/  STL [R1+0x24e8], R6 ;  /* 0x0024e80601007387 */ /* 0x0005e20000100800 */
[C---:B------:R-:W-:Y:S01]  /*59c0*/  IADD3 R5, PT, PT, R242.reuse, 0xc8, RZ ;  /* 0x000000c8f2057810 */ /* 0x040fe20007ffe0ff */
[----:B------:R-:W-:-:S02]  /*59d0*/  VIADD R10, R242, 0xca ;  /* 0x000000caf20a7836 */ /* 0x000fc40000000000 */
[--C-:B------:R-:W-:Y:S01]  /*59e0*/  @!P4 IMAD.IADD R201, R201, 0x1, -R2.reuse ;  /* 0x00000001c9c9c824 */ /* 0x100fe200078e0a02 */
[----:B------:R-:W-:Y:S01]  /*59f0*/  @!P6 IADD3 R200, PT, PT, R200, -R2, RZ ;  /* 0x80000002c8c8e210 */ /* 0x000fe20007ffe0ff */
[----:B------:R3:W-:Y:S01]  /*5a00*/  STL [R1+0x24e4], R4 ;  /* 0x0024e40401007387 */ /* 0x0007e20000100800 */
[----:B------:R-:W-:Y:S01]  /*5a10*/  ISETP.GT.U32.AND P4, PT, R2, R199, PT ;  /* 0x000000c70200720c */ /* 0x000fe20003f84070 */
[----:B------:R-:W-:Y:S01]  /*5a20*/  IMAD.HI.U32 R9, R0, R8, RZ ;  /* 0x0000000800097227 */ /* 0x000fe200078e00ff */
[----:B------:R-:W-:Y:S01]  /*5a30*/  ISETP.GT.U32.AND P6, PT, R2, R77, PT ;  /* 0x0000004d0200720c */ /* 0x000fe20003fc4070 */
[----:B------:R4:W-:Y:S01]  /*5a40*/  STL [R1+0x24e0], R5 ;  /* 0x0024e00501007387 */ /* 0x0009e20000100800 */
[----:B------:R-:W-:Y:S01]  /*5a50*/  @!P5 IADD3 R73, PT, PT, R73, -R2, RZ ;  /* 0x800000024949d210 */ /* 0x000fe20007ffe0ff */
[--C-:B------:R-:W-:Y:S01]  /*5a60*/  @!P3 IMAD.IADD R76, R76, 0x1, -R2.reuse ;  /* 0x000000014c4cb824 */ /* 0x100fe200078e0a02 */
[C---:B------:R-:W-:Y:S01]  /*5a70*/  ISETP.GT.U32.AND P3, PT, R2.reuse, R122, PT ;  /* 0x0000007a0200720c */ /* 0x040fe20003f64070 */
[----:B------:R-:W-:Y:S01]  /*5a80*/  STL [R1+0x3f8], R207 ;  /* 0x0003f8cf01007387 */ /* 0x000fe20000100800 */
[----:B------:R-:W-:Y:S01]  /*5a90*/  ISETP.GT.U32.AND P5, PT, R2, R198, PT ;  /* 0x000000c60200720c */ /* 0x000fe20003fa4070 */
[C---:B------:R-:W-:Y:S01]  /*5aa0*/  VIADD R15, R242.reuse, 0x10a ;  /* 0x0000010af20f7836 */ /* 0x040fe20000000000 */
[----:B--2---:R-:W-:Y:S01]  /*5ab0*/  IABS R6, R4 ;  /* 0x0000000400067213 */ /* 0x004fe20000000000 */
[----:B---3--:R-:W-:Y:S01]  /*5ac0*/  VIADD R4, R242, 0xc9 ;  /* 0x000000c9f2047836 */ /* 0x008fe20000000000 */
[----:B------:R-:W-:Y:S01]  /*5ad0*/  IADD3 R9, PT, PT, -R9, RZ, RZ ;  /* 0x000000ff09097210 */ /* 0x000fe20007ffe1ff */
[--C-:B------:R-:W-:Y:S01]  /*5ae0*/  @!P4 IMAD.IADD R199, R199, 0x1, -R2.reuse ;  /* 0x00000001c7c7c824 */ /* 0x100fe200078e0a02 */
[C---:B------:R-:W-:Y:S01]  /*5af0*/  ISETP.GT.U32.AND P4, PT, R2.reuse, R76, PT ;  /* 0x0000004c0200720c */ /* 0x040fe20003f84070 */
[----:B------:R-:W-:Y:S01]  /*5b00*/  @!P6 IMAD.IADD R77, R77, 0x1, -R2 ;  /* 0x000000014d4de824 */ /* 0x000fe200078e0a02 */
[----:B------:R-:W-:Y:S01]  /*5b10*/  ISETP.GT.U32.AND P6, PT, R2, R73, PT ;  /* 0x000000490200720c */ /* 0x000fe20003fc4070 */
[----:B------:R-:W-:Y:S01]  /*5b20*/  IMAD.HI.U32 R7, R0, R6, RZ ;  /* 0x0000000600077227 */ /* 0x000fe200078e00ff */
[----:B------:R2:W-:Y:S01]  /*5b30*/  STL [R1+0x24dc], R4 ;  /* 0x0024dc0401007387 */ /* 0x0005e20000100800 */
[----:B----4-:R-:W-:-:S02]  /*5b40*/  IABS R5, R5 ;  /* 0x0000000500057213 */ /* 0x010fc40000000000 */
[--C-:B------:R-:W-:Y:S01]  /*5b50*/  @!P3 IMAD.IADD R122, R122, 0x1, -R2.reuse ;  /* 0x000000017a7ab824 */ /* 0x100fe200078e0a02 */
[----:B------:R-:W-:Y:S01]  /*5b60*/  ISETP.GT.U32.AND P3, PT, R2, R197, PT ;  /* 0x000000c50200720c */ /* 0x000fe20003f64070 */
[--C-:B------:R-:W-:Y:S01]  /*5b70*/  @!P5 IMAD.IADD R198, R198, 0x1, -R2.reuse ;  /* 0x00000001c6c6d824 */ /* 0x100fe200078e0a02 */
[----:B------:R-:W-:Y:S01]  /*5b80*/  ISETP.GT.U32.AND P5, PT, R2, R121, PT ;  /* 0x000000790200720c */ /* 0x000fe20003fa4070 */
[----:B------:R-:W-:Y:S01]  /*5b90*/  IMAD.MOV R7, RZ, RZ, -R7 ;  /* 0x000000ffff077224 */ /* 0x000fe200078e0a07 */
[----:B------:R-:W-:Y:S01]  /*5ba0*/  STL [R1], R206 ;  /* 0x000000ce01007387 */ /* 0x000fe20000100800 */
[--C-:B------:R-:W-:Y:S01]  /*5bb0*/  @!P4 IMAD.IADD R76, R76, 0x1, -R2.reuse ;  /* 0x000000014c4cc824 */ /* 0x100fe200078e0a02 */
[C---:B------:R-:W-:Y:S01]  /*5bc0*/  ISETP.GT.U32.AND P4, PT, R2.reuse, R122, PT ;  /* 0x0000007a0200720c */ /* 0x040fe20003f84070 */
[--C-:B------:R-:W-:Y:S01]  /*5bd0*/  @!P6 IMAD.IADD R73, R73, 0x1, -R2.reuse ;  /* 0x000000014949e824 */ /* 0x100fe200078e0a02 */
[----:B------:R-:W-:Y:S01]  /*5be0*/  ISETP.GT.U32.AND P6, PT, R2, R198, PT ;  /* 0x000000c60200720c */ /* 0x000fe20003fc4070 */
[----:B------:R3:W-:Y:S01]  /*5bf0*/  STL [R1+0x3f4], R127 ;  /* 0x0003f47f01007387 */ /* 0x0007e20000100800 */
[----:B--2---:R-:W-:Y:S01]  /*5c00*/  IABS R4, R4 ;  /* 0x0000000400047213 */ /* 0x004fe20000000000 */
[C---:B------:R-:W-:Y:S01]  /*5c10*/  VIADD R13, R242.reuse, 0x10c ;  /* 0x0000010cf20d7836 */ /* 0x040fe20000000000 */
[----:B------:R-:W-:Y:S01]  /*5c20*/  IADD3 R207, PT, PT, R242, 0x1cb, RZ ;  /* 0x000001cbf2cf7810 */ /* 0x000fe20007ffe0ff */
[--C-:B------:R-:W-:Y:S01]  /*5c30*/  @!P3 IMAD.IADD R197, R197, 0x1, -R2.reuse ;  /* 0x00000001c5c5b824 */ /* 0x100fe200078e0a02 */
[C---:B------:R-:W-:Y:S01]  /*5c40*/  ISETP.GT.U32.AND P3, PT, R2.reuse, R120, PT ;  /* 0x000000780200720c */ /* 0x040fe20003f64070 */
[----:B------:R-:W-:Y:S01]  /*5c50*/  @!P5 IMAD.IADD R121, R121, 0x1, -R2 ;  /* 0x000000017979d824 */ /* 0x000fe200078e0a02 */
[----:B------:R-:W-:Y:S01]  /*5c60*/  ISETP.GT.U32.AND P5, PT, R2, R75, PT ;  /* 0x0000004b0200720c */ /* 0x000fe20003fa4070 */
[----:B------:R2:W-:Y:S01]  /*5c70*/  STL [R1+0x3f0], R126 ;  /* 0x0003f07e01007387 */ /* 0x0005e20000100800 */
[----:B------:R-:W-:-:S02]  /*5c80*/  VIADD R209, R242, 0x1c9 ;  /* 0x000001c9f2d17836 */ /* 0x000fc40000000000 */
[--C-:B------:R-:W-:Y:S01]  /*5c90*/  @!P4 IMAD.IADD R122, R122, 0x1, -R2.reuse ;  /* 0x000000017a7ac824 */ /* 0x100fe200078e0a02 */
[----:B------:R-:W-:Y:S01]  /*5ca0*/  ISETP.GT.U32.AND P4, PT, R2, R197, PT ;  /* 0x000000c50200720c */ /* 0x000fe20003f84070 */
[----:B------:R-:W-:Y:S01]  /*5cb0*/  @!P6 IMAD.IADD R198, R198, 0x1, -R2 ;  /* 0x00000001c6c6e824 */ /* 0x000fe200078e0a02 */
[C---:B------:R-:W-:Y:S01]  /*5cc0*/  ISETP.GT.U32.AND P6, PT, R2.reuse, R121, PT ;  /* 0x000000790200720c */ /* 0x040fe20003fc4070 */
[----:B---3--:R-:W-:Y:S01]  /*5cd0*/  IMAD R127, R2, R9, R8 ;  /* 0x00000009027f7224 */ /* 0x008fe200078e0208 */
[----:B------:R3:W-:Y:S01]  /*5ce0*/  STL [R1+0x3ec], R67 ;  /* 0x0003ec4301007387 */ /* 0x0007e20000100800 */
[C---:B------:R-:W-:Y:S01]  /*5cf0*/  VIADD R8, R242.reuse, 0xcb ;  /* 0x000000cbf2087836 */ /* 0x040fe20000000000 */
[----:B------:R-:W-:Y:S01]  /*5d00*/  IADD3 R9, PT, PT, R242, 0xcc, RZ ;  /* 0x000000ccf2097810 */ /* 0x000fe20007ffe0ff */
[----:B------:R-:W-:Y:S01]  /*5d10*/  @!P3 IMAD.IADD R120, R120, 0x1, -R2 ;  /* 0x000000017878b824 */ /* 0x000fe200078e0a02 */
[----:B------:R-:W-:Y:S01]  /*5d20*/  @!P5 IADD3 R75, PT, PT, R75, -R2, RZ ;  /* 0x800000024b4bd210 */ /* 0x000fe20007ffe0ff */
[C---:B--2---:R-:W-:Y:S01]  /*5d30*/  IMAD R126, R2.reuse, R7, R6 ;  /* 0x00000007027e7224 */ /* 0x044fe200078e0206 */
[----:B------:R-:W-:Y:S01]  /*5d40*/  ISETP.GT.U32.AND P3, PT, R2, R74, PT ;  /* 0x0000004a0200720c */ /* 0x000fe20003f64070 */
[----:B------:R-:W-:Y:S01]  /*5d50*/  IMAD.HI.U32 R7, R0, R5, RZ ;  /* 0x0000000500077227 */ /* 0x000fe200078e00ff */
[C---:B------:R-:W-:Y:S01]  /*5d60*/  ISETP.GT.U32.AND P5, PT, R2.reuse, R196, PT ;  /* 0x000000c40200720c */ /* 0x040fe20003fa4070 */
[----:B------:R2:W-:Y:S02]  /*5d70*/  STL [R1+0x3e8], R66 ;  /* 0x0003e84201007387 */ /* 0x0005e40000100800 */
[--C-:B------:R-:W-:Y:S01]  /*5d80*/  @!P4 IMAD.IADD R197, R197, 0x1, -R2.reuse ;  /* 0x00000001c5c5c824 */ /* 0x100fe200078e0a02 */
[C---:B------:R-:W-:Y:S01]  /*5d90*/  ISETP.GT.U32.AND P4, PT, R2.reuse, R120, PT ;  /* 0x000000780200720c */ /* 0x040fe20003f84070 */
[--C-:B------:R-:W-:Y:S01]  /*5da0*/  @!P6 IMAD.IADD R121, R121, 0x1, -R2.reuse ;  /* 0x000000017979e824 */ /* 0x100fe200078e0a02 */
[----:B------:R-:W-:Y:S01]  /*5db0*/  ISETP.GT.U32.AND P6, PT, R2, R75, PT ;  /* 0x0000004b0200720c */ /* 0x000fe20003fc4070 */
[----:B------:R-:W-:Y:S01]  /*5dc0*/  IMAD.HI.U32 R6, R0, R4, RZ ;  /* 0x0000000400067227 */ /* 0x000fe200078e00ff */
[----:B------:R-:W-:Y:S03]  /*5dd0*/  STL [R1+0x24d8], R10 ;  /* 0x0024d80a01007387 */ /* 0x000fe60000100800 */
[--C-:B------:R-:W-:Y:S01]  /*5de0*/  @!P3 IMAD.IADD R74, R74, 0x1, -R2.reuse ;  /* 0x000000014a4ab824 */ /* 0x100fe200078e0a02 */
[----:B------:R-:W-:Y:S01]  /*5df0*/  ISETP.GT.U32.AND P3, PT, R2, R195, PT ;  /* 0x000000c30200720c */ /* 0x000fe20003f64070 */
[--C-:B------:R-:W-:Y:S01]  /*5e00*/  @!P5 IMAD.IADD R196, R196, 0x1, -R2.reuse ;  /* 0x00000001c4c4d824 */ /* 0x100fe200078e0a02 */
[----:B------:R-:W-:Y:S01]  /*5e10*/  ISETP.GT.U32.AND P5, PT, R2, R194, PT ;  /* 0x000000c20200720c */ /* 0x000fe20003fa4070 */
[----:B------:R-:W-:Y:S01]  /*5e20*/  IMAD.MOV R7, RZ, RZ, -R7 ;  /* 0x000000ffff077224 */ /* 0x000fe200078e0a07 */
[----:B------:R4:W-:Y:S01]  /*5e30*/  STL [R1+0x24d4], R8 ;  /* 0x0024d40801007387 */ /* 0x0009e20000100800 */
[--C-:B------:R-:W-:Y:S01]  /*5e40*/  @!P4 IMAD.IADD R120, R120, 0x1, -R2.reuse ;  /* 0x000000017878c824 */ /* 0x100fe200078e0a02 */
[C---:B------:R-:W-:Y:S01]  /*5e50*/  ISETP.GT.U32.AND P4, PT, R2.reuse, R74, PT ;  /* 0x0000004a0200720c */ /* 0x040fe20003f84070 */
[----:B------:R-:W-:Y:S01]  /*5e60*/  @!P6 IMAD.IADD R75, R75, 0x1, -R2 ;  /* 0x000000014b4be824 */ /* 0x000fe200078e0a02 */
[C---:B------:R-:W-:Y:S01]  /*5e70*/  ISETP.GT.U32.AND P6, PT, R2.reuse, R196, PT ;  /* 0x000000c40200720c */ /* 0x040fe20003fc4070 */
[----:B------:R-:W-:Y:S01]  /*5e80*/  IMAD.MOV R6, RZ, RZ, -R6 ;  /* 0x000000ffff067224 */ /* 0x000fe200078e0a06 */
[----:B------:R5:W-:Y:S01]  /*5e90*/  STL [R1+0x24d0], R9 ;  /* 0x0024d00901007387 */ /* 0x000be20000100800 */
[C---:B---3--:R-:W-:Y:S01]  /*5ea0*/  IMAD R67, R2.reuse, R7, R5 ;  /* 0x0000000702437224 */ /* 0x048fe200078e0205 */
[----:B------:R-:W-:Y:S01]  /*5eb0*/  IABS R5, R10 ;  /* 0x0000000a00057213 */ /* 0x000fe20000000000 */
[----:B------:R-:W-:Y:S01]  /*5ec0*/  @!P3 IMAD.IADD R195, R195, 0x1, -R2 ;  /* 0x00000001c3c3b824 */ /* 0x000fe200078e0a02 */
[C---:B------:R-:W-:Y:S01]  /*5ed0*/  ISETP.GT.U32.AND P3, PT, R2.reuse, R119, PT ;  /* 0x000000770200720c */ /* 0x040fe20003f64070 */
[----:B--2---:R-:W-:Y:S01]  /*5ee0*/  IMAD R66, R2, R6, R4 ;  /* 0x0000000602427224 */ /* 0x004fe200078e0204 */
[----:B------:R-:W-:Y:S01]  /*5ef0*/  @!P5 IADD3 R194, PT, PT, R194, -R2, RZ ;  /* 0x80000002c2c2d210 */ /* 0x000fe20007ffe0ff */
[----:B------:R-:W-:Y:S01]  /*5f00*/  IMAD.HI.U32 R7, R0, R5, RZ ;  /* 0x0000000500077227 */ /* 0x000fe200078e00ff */
[----:B------:R-:W-:Y:S01]  /*5f10*/  ISETP.GT.U32.AND P5, PT, R2, R80, PT ;  /* 0x000000500200720c */ /* 0x000fe20003fa4070 */
[----:B------:R-:W-:Y:S01]  /*5f20*/  STL [R1+0x3e4], R205 ;  /* 0x0003e4cd01007387 */ /* 0x000fe20000100800 */
[----:B----4-:R-:W-:Y:S01]  /*5f30*/  IABS R8, R8 ;  /* 0x0000000800087213 */ /* 0x010fe20000000000 */
[--C-:B------:R-:W-:Y:S01]  /*5f40*/  @!P4 IMAD.IADD R74, R74, 0x1, -R2.reuse ;  /* 0x000000014a4ac824 */ /* 0x100fe200078e0a02 */
[----:B------:R-:W-:Y:S01]  /*5f50*/  ISETP.GT.U32.AND P4, PT, R2, R195, PT ;  /* 0x000000c30200720c */ /* 0x000fe20003f84070 */
[--C-:B------:R-:W-:Y:S01]  /*5f60*/  @!P6 IMAD.IADD R196, R196, 0x1, -R2.reuse ;  /* 0x00000001c4c4e824 */ /* 0x100fe200078e0a02 */
[----:B------:R-:W-:Y:S01]  /*5f70*/  ISETP.GT.U32.AND P6, PT, R2, R194, PT ;  /* 0x000000c20200720c */ /* 0x000fe20003fc4070 */
[----:B------:R-:W-:Y:S01]  /*5f80*/  VIADD R4, R242, 0xcd ;  /* 0x000000cdf2047836 */ /* 0x000fe20000000000 */
[----:B------:R-:W-:Y:S01]  /*5f90*/  IABS R6, R9 ;  /* 0x0000000900067213 */ /* 0x000fe20000000000 */
[--C-:B------:R-:W-:Y:S01]  /*5fa0*/  @!P3 IMAD.IADD R119, R119, 0x1, -R2.reuse ;  /* 0x000000017777b824 */ /* 0x100fe200078e0a02 */
[----:B------:R-:W-:Y:S01]  /*5fb0*/  ISETP.GT.U32.AND P3, PT, R2, R79, PT ;  /* 0x0000004f0200720c */ /* 0x000fe20003f64070 */
[----:B-----5:R-:W-:Y:S01]  /*5fc0*/  IMAD.HI.U32 R9, R0, R8, RZ ;  /* 0x0000000800097227 */ /* 0x020fe200078e00ff */
[----:B------:R-:W-:Y:S01]  /*5fd0*/  IADD3 R7, PT, PT, -R7, RZ, RZ ;  /* 0x000000ff07077210 */ /* 0x000fe20007ffe1ff */
[----:B------:R2:W-:Y:S01]  /*5fe0*/  STL [R1+0x24cc], R4 ;  /* 0x0024cc0401007387 */ /* 0x0005e20000100800 */
[----:B------:R-:W-:Y:S01]  /*5ff0*/  @!P5 IADD3 R80, PT, PT, R80, -R2, RZ ;  /* 0x800000025050d210 */ /* 0x000fe20007ffe0ff */
[----:B------:R-:W-:Y:S01]  /*6000*/  IMAD.MOV R9, RZ, RZ, -R9 ;  /* 0x000000ffff097224 */ /* 0x000fe200078e0a09 */
[C---:B------:R-:W-:Y:S01]  /*6010*/  ISETP.GT.U32.AND P5, PT, R2.reuse, R78, PT ;  /* 0x0000004e0200720c */ /* 0x040fe20003fa4070 */
[--C-:B------:R-:W-:Y:S01]  /*6020*/  @!P4 IMAD.IADD R195, R195, 0x1, -R2.reuse ;  /* 0x00000001c3c3c824 */ /* 0x100fe200078e0a02 */
[----:B------:R-:W-:Y:S01]  /*6030*/  ISETP.GT.U32.AND P4, PT, R2, R119, PT ;  /* 0x000000770200720c */ /* 0x000fe20003f84070 */
[--C-:B------:R-:W-:Y:S01]  /*6040*/  @!P6 IMAD.IADD R194, R194, 0x1, -R2.reuse ;  /* 0x00000001c2c2e824 */ /* 0x100fe200078e0a02 */
[----:B------:R-:W-:Y:S01]  /*6050*/  ISETP.GT.U32.AND P6, PT, R2, R80, PT ;  /* 0x000000500200720c */ /* 0x000fe20003fc4070 */
[----:B------:R-:W-:Y:S01]  /*6060*/  STL [R1+0x3e0], R204 ;  /* 0x0003e0cc01007387 */ /* 0x000fe20000100800 */
[----:B------:R-:W-:Y:S01]  /*6070*/  VIADD R10, R242, 0xce ;  /* 0x000000cef20a7836 */ /* 0x000fe20000000000 */
[----:B--2---:R-:W-:Y:S01]  /*6080*/  IABS R4, R4 ;  /* 0x0000000400047213 */ /* 0x004fe20000000000 */
[----:B------:R-:W-:Y:S01]  /*6090*/  @!P3 IMAD.IADD R79, R79, 0x1, -R2 ;  /* 0x000000014f4fb824 */ /* 0x000fe200078e0a02 */
[----:B------:R-:W-:Y:S01]  /*60a0*/  ISETP.GT.U32.AND P3, PT, R2, R193, PT ;  /* 0x000000c10200720c */ /* 0x000fe20003f64070 */
[----:B------:R2:W-:Y:S01]  /*60b0*/  STL [R1+0x3dc], R125 ;  /* 0x0003dc7d01007387 */ /* 0x0005e20000100800 */
[C---:B------:R-:W-:Y:S01]  /*60c0*/  IADD3 R205, PT, PT, R242.reuse, 0x1c5, RZ ;  /* 0x000001c5f2cd7810 */ /* 0x040fe20007ffe0ff */
[----:B------:R-:W-:-:S02]  /*60d0*/  VIADD R208, R242, 0x1ca ;  /* 0x000001caf2d07836 */ /* 0x000fc40000000000 */
[--C-:B------:R-:W-:Y:S01]  /*60e0*/  @!P5 IMAD.IADD R78, R78, 0x1, -R2.reuse ;  /* 0x000000014e4ed824 */ /* 0x100fe200078e0a02 */
[C---:B------:R-:W-:Y:S01]  /*60f0*/  ISETP.GT.U32.AND P5, PT, R2.reuse, R192, PT ;  /* 0x000000c00200720c */ /* 0x040fe20003fa4070 */
[--C-:B------:R-:W-:Y:S01]  /*6100*/  @!P4 IMAD.IADD R119, R119, 0x1, -R2.reuse ;  /* 0x000000017777c824 */ /* 0x100fe200078e0a02 */
[----:B------:R-:W-:Y:S01]  /*6110*/  ISETP.GT.U32.AND P4, PT, R2, R79, PT ;  /* 0x0000004f0200720c */ /* 0x000fe20003f84070 */
[--C-:B------:R-:W-:Y:S01]  /*6120*/  @!P6 IMAD.IADD R80, R80, 0x1, -R2.reuse ;  /* 0x000000015050e824 */ /* 0x100fe200078e0a02 */
[C---:B------:R-:W-:Y:S01]  /*6130*/  ISETP.GT.U32.AND P6, PT, R2.reuse, R78, PT ;  /* 0x0000004e0200720c */ /* 0x040fe20003fc4070 */
[----:B------:R3:W-:Y:S01]  /*6140*/  STL [R1+0x3d8], R124 ;  /* 0x0003d87c01007387 */ /* 0x0007e20000100800 */
[----:B--2---:R-:W-:Y:S01]  /*6150*/  IMAD R125, R2, R7, R5 ;  /* 0x00000007027d7224 */ /* 0x004fe200078e0205 */
[----:B------:R-:W-:Y:S01]  /*6160*/  @!P3 IADD3 R193, PT, PT, R193, -R2, RZ ;  /* 0x80000002c1c1b210 */ /* 0x000fe20007ffe0ff */
[----:B------:R-:W-:Y:S01]  /*6170*/  IMAD.HI.U32 R5, R0, R4, RZ ;  /* 0x0000000400057227 */ /* 0x000fe200078e00ff */
[----:B------:R-:W-:Y:S01]  /*6180*/  ISETP.GT.U32.AND P3, PT, R2, R118, PT ;  /* 0x000000760200720c */ /* 0x000fe20003f64070 */
[----:B------:R-:W-:Y:S02]  /*6190*/  STL [R1+0x3d4], R123 ;  /* 0x0003d47b01007387 */ /* 0x000fe40000100800 */
[----:B------:R-:W-:Y:S01]  /*61a0*/  IMAD.HI.U32 R7, R0, R6, RZ ;  /* 0x0000000600077227 */ /* 0x000fe200078e00ff */
[----:B------:R-:W-:Y:S01]  /*61b0*/  @!P5 IADD3 R192, PT, PT, R192, -R2, RZ ;  /* 0x80000002c0c0d210 */ /* 0x000fe20007ffe0ff */
[----:B------:R2:W-:Y:S01]  /*61c0*/  STL [R1+0x3d0], R68 ;  /* 0x0003d04401007387 */ /* 0x0005e20000100800 */
[C---:B------:R-:W-:Y:S01]  /*61d0*/  ISETP.GT.U32.AND P5, PT, R2.reuse, R81, PT ;  /* 0x000000510200720c */ /* 0x040fe20003fa4070 */
[--C-:B------:R-:W-:Y:S01]  /*61e0*/  @!P4 IMAD.IADD R79, R79, 0x1, -R2.reuse ;  /* 0x000000014f4fc824 */ /* 0x100fe200078e0a02 */
[----:B------:R-:W-:Y:S01]  /*61f0*/  ISETP.GT.U32.AND P4, PT, R2, R193, PT ;  /* 0x000000c10200720c */ /* 0x000fe20003f84070 */
[----:B------:R-:W-:Y:S01]  /*6200*/  @!P6 IMAD.IADD R78, R78, 0x1, -R2 ;  /* 0x000000014e4ee824 */ /* 0x000fe200078e0a02 */
[C---:B------:R-:W-:Y:S01]  /*6210*/  ISETP.GT.U32.AND P6, PT, R2.reuse, R192, PT ;  /* 0x000000c00200720c */ /* 0x040fe20003fc4070 */
[----:B---3--:R-:W-:Y:S01]  /*6220*/  IMAD R124, R2, R9, R8 ;  /* 0x00000009027c7224 */ /* 0x008fe200078e0208 */
[----:B------:R-:W-:Y:S01]  /*6230*/  IADD3 R5, PT, PT, -R5, RZ, RZ ;  /* 0x000000ff05057210 */ /* 0x000fe20007ffe1ff */
[----:B------:R-:W-:Y:S01]  /*6240*/  @!P3 IMAD.IADD R118, R118, 0x1, -R2 ;  /* 0x000000017676b824 */ /* 0x000fe200078e0a02 */
[C---:B------:R-:W-:Y:S01]  /*6250*/  ISETP.GT.U32.AND P3, PT, R2.reuse, R117, PT ;  /* 0x000000750200720c */ /* 0x040fe20003f64070 */
[----:B------:R-:W-:Y:S01]  /*6260*/  IMAD.MOV R7, RZ, RZ, -R7 ;  /* 0x000000ffff077224 */ /* 0x000fe200078e0a07 */
[----:B------:R3:W-:Y:S01]  /*6270*/  STL [R1+0x24c8], R10 ;  /* 0x0024c80a01007387 */ /* 0x0007e20000100800 */
[C---:B--2---:R-:W-:Y:S01]  /*6280*/  IMAD R68, R2.reuse, R5, R4 ;  /* 0x0000000502447224 */ /* 0x044fe200078e0204 */
[----:B------:R-:W-:Y:S01]  /*6290*/  IABS R8, R11 ;  /* 0x0000000b00087213 */ /* 0x000fe20000000000 */
[C---:B------:R-:W-:Y:S01]  /*62a0*/  IMAD R123, R2.reuse, R7, R6 ;  /* 0x00000007027b7224 */ /* 0x040fe200078e0206 */
[----:B------:R-:W-:Y:S01]  /*62b0*/  @!P5 IADD3 R81, PT, PT, R81, -R2, RZ ;  /* 0x800000025151d210 */ /* 0x000fe20007ffe0ff */
[--C-:B------:R-:W-:Y:S01]  /*62c0*/  @!P4 IMAD.IADD R193, R193, 0x1, -R2.reuse ;  /* 0x00000001c1c1c824 */ /* 0x100fe200078e0a02 */
[----:B------:R-:W-:Y:S01]  /*62d0*/  ISETP.GT.U32.AND P5, PT, R2, R116, PT ;  /* 0x000000740200720c */ /* 0x000fe20003fa4070 */
[--C-:B------:R-:W-:Y:S01]  /*62e0*/  @!P6 IMAD.IADD R192, R192, 0x1, -R2.reuse ;  /* 0x00000001c0c0e824 */ /* 0x100fe200078e0a02 */
[----:B------:R-:W-:Y:S01]  /*62f0*/  ISETP.GT.U32.AND P4, PT, R2, R118, PT ;  /* 0x000000760200720c */ /* 0x000fe20003f84070 */
[----:B------:R-:W-:Y:S01]  /*6300*/  VIADD R5, R242, 0xd0 ;  /* 0x000000d0f2057836 */ /* 0x000fe20000000000 */
[C---:B------:R-:W-:Y:S01]  /*6310*/  ISETP.GT.U32.AND P6, PT, R2.reuse, R81, PT ;  /* 0x000000510200720c */ /* 0x040fe20003fc4070 */
[----:B------:R-:W-:Y:S01]  /*6320*/  @!P3 IMAD.IADD R117, R117, 0x1, -R2 ;  /* 0x000000017575b824 */ /* 0x000fe200078e0a02 */
[----:B------:R-:W-:Y:S01]  /*6330*/  ISETP.GT.U32.AND P3, PT, R2, R191, PT ;  /* 0x000000bf0200720c */ /* 0x000fe20003f64070 */
[----:B------:R-:W-:Y:S01]  /*6340*/  VIADD R4, R242, 0xd1 ;  /* 0x000000d1f2047836 */ /* 0x000fe20000000000 */
[----:B---3--:R-:W-:Y:S01]  /*6350*/  IABS R10, R10 ;  /* 0x0000000a000a7213 */ /* 0x008fe20000000000 */
[----:B------:R-:W-:Y:S01]  /*6360*/  STL [R1+0x3cc], R203 ;  /* 0x0003cccb01007387 */ /* 0x000fe20000100800 */
[----:B------:R-:W-:Y:S01]  /*6370*/  IMAD.HI.U32 R9, R0, R8, RZ ;  /* 0x0000000800097227 */ /* 0x000fe200078e00ff */
[----:B------:R-:W-:-:S02]  /*6380*/  IABS R6, R5 ;  /* 0x0000000500067213 */ /* 0x000fc40000000000 */
[----:B------:R2:W-:Y:S01]  /*6390*/  STL [R1+0x24c4], R11 ;  /* 0x0024c40b01007387 */ /* 0x0005e20000100800 */
        /* <DEDUP_REMOVED lines=8> */
[----:B------:R-:W-:Y:S01]  /*6420*/  STL [R1+0x24c0], R5 ;  /* 0x0024c00501007387 */ /* 0x000fe20000100800 */
[----:B--2---:R-:W-:Y:S01]  /*6430*/  IMAD.HI.U32 R11, R0, R10, RZ ;  /* 0x0000000a000b7227 */ /* 0x004fe200078e00ff */
[----:B------:R-:W-:-:S02]  /*6440*/  IADD3 R203, PT, PT, R242, 0x1c7, RZ ;  /* 0x000001c7f2cb7810 */ /* 0x000fc40007ffe0ff */
[----:B------:R2:W-:Y:S01]  /*6450*/  STL [R1+0x24bc], R4 ;  /* 0x0024bc0401007387 */ /* 0x0005e20000100800 */
[----:B------:R-:W-:Y:S02]  /*6460*/  IMAD.MOV R11, RZ, RZ, -R11 ;  /* 0x000000ffff0b7224 */ /* 0x000fe400078e0a0b */
[--C-:B------:R-:W-:Y:S01]  /*6470*/  @!P5 IMAD.IADD R190, R190, 0x1, -R2.reuse ;  /* 0x00000001bebed824 */ /* 0x100fe200078e0a02 */
[----:B------:R-:W-:Y:S01]  /*6480*/  ISETP.GT.U32.AND P5, PT, R2, R84, PT ;  /* 0x000000540200720c */ /* 0x000fe20003fa4070 */
[----:B------:R-:W-:Y:S01]  /*6490*/  STL [R1+0x3c8], R202 ;  /* 0x0003c8ca01007387 */ /* 0x000fe20000100800 */
[----:B------:R-:W-:Y:S01]  /*64a0*/  @!P4 IADD3 R117, PT, PT, R117, -R2, RZ ;  /* 0x800000027575c210 */ /* 0x000fe20007ffe0ff */
[--C-:B------:R-:W-:Y:S01]  /*64b0*/  @!P6 IMAD.IADD R116, R116, 0x1, -R2.reuse ;  /* 0x000000017474e824 */ /* 0x100fe200078e0a02 */
[C---:B------:R-:W-:Y:S01]  /*64c0*/  ISETP.GT.U32.AND P4, PT, R2.reuse, R191, PT ;  /* 0x000000bf0200720c */ /* 0x040fe20003f84070 */
[----:B------:R-:W-:Y:S01]  /*64d0*/  @!P3 IMAD.IADD R85, R85, 0x1, -R2 ;  /* 0x000000015555b824 */ /* 0x000fe200078e0a02 */
[C---:B------:R-:W-:Y:S01]  /*64e0*/  ISETP.GT.U32.AND P6, PT, R2.reuse, R190, PT ;  /* 0x000000be0200720c */ /* 0x040fe20003fc4070 */
[----:B------:R-:W-:Y:S01]  /*64f0*/  STL [R1+0x3c4], R72 ;  /* 0x0003c44801007387 */ /* 0x000fe20000100800 */
[----:B------:R-:W-:Y:S01]  /*6500*/  ISETP.GT.U32.AND P3, PT, R2, R83, PT ;  /* 0x000000530200720c */ /* 0x000fe20003f64070 */
[----:B------:R-:W-:Y:S01]  /*6510*/  IMAD.MOV R9, RZ, RZ, -R9 ;  /* 0x000000ffff097224 */ /* 0x000fe200078e0a09 */
[----:B--2---:R-:W-:Y:S01]  /*6520*/  IABS R4, R4 ;  /* 0x0000000400047213 */ /* 0x004fe20000000000 */
[----:B------:R-:W-:Y:S01]  /*6530*/  STL [R1+0x3c0], R71 ;  /* 0x0003c04701007387 */ /* 0x000fe20000100800 */
[----:B------:R-:W-:Y:S01]  /*6540*/  IMAD.HI.U32 R7, R0, R6, RZ ;  /* 0x0000000600077227 */ /* 0x000fe200078e00ff */
[----:B------:R-:W-:-:S02]  /*6550*/  @!P5 IADD3 R84, PT, PT, R84, -R2, RZ ;  /* 0x800000025454d210 */ /* 0x000fc40007ffe0ff */
[C---:B------:R-:W-:Y:S01]  /*6560*/  ISETP.GT.U32.AND P5, PT, R2.reuse, R82, PT ;  /* 0x000000520200720c */ /* 0x040fe20003fa4070 */
[----:B------:R2:W-:Y:S01]  /*6570*/  STL [R1+0x3bc], R70 ;  /* 0x0003bc4601007387 */ /* 0x0005e20000100800 */
[--C-:B------:R-:W-:Y:S01]  /*6580*/  @!P4 IMAD.IADD R191, R191, 0x1, -R2.reuse ;  /* 0x00000001bfbfc824 */ /* 0x100fe200078e0a02 */
[----:B------:R-:W-:Y:S01]  /*6590*/  ISETP.GT.U32.AND P4, PT, R2, R85, PT ;  /* 0x000000550200720c */ /* 0x000fe20003f84070 */
[--C-:B------:R-:W-:Y:S01]  /*65a0*/  @!P6 IMAD.IADD R190, R190, 0x1, -R2.reuse ;  /* 0x00000001bebee824 */ /* 0x100fe200078e0a02 */
[C---:B------:R-:W-:Y:S01]  /*65b0*/  ISETP.GT.U32.AND P6, PT, R2.reuse, R84, PT ;  /* 0x000000540200720c */ /* 0x040fe20003fc4070 */
[----:B------:R-:W-:Y:S01]  /*65c0*/  @!P3 IMAD.IADD R83, R83, 0x1, -R2 ;  /* 0x000000015353b824 */ /* 0x000fe200078e0a02 */
[C---:B------:R-:W-:Y:S01]  /*65d0*/  ISETP.GT.U32.AND P3, PT, R2.reuse, R189, PT ;  /* 0x000000bd0200720c */ /* 0x040fe20003f64070 */
[----:B------:R3:W-:Y:S01]  /*65e0*/  STL [R1+0x3b8], R69 ;  /* 0x0003b84501007387 */ /* 0x0007e20000100800 */
[----:B------:R-:W-:Y:S02]  /*65f0*/  IMAD.MOV R7, RZ, RZ, -R7 ;  /* 0x000000ffff077224 */ /* 0x000fe400078e0a07 */
[----:B--2---:R-:W-:Y:S01]  /*6600*/  IMAD R70, R2, R9, R8 ;  /* 0x0000000902467224 */ /* 0x004fe200078e0208 */
[----:B------:R2:W-:Y:S01]  /*6610*/  STL [R1+0x3b4], R201 ;  /* 0x0003b4c901007387 */ /* 0x0005e20000100800 */
[----:B------:R-:W-:Y:S01]  /*6620*/  @!P5 IADD3 R82, PT, PT, R82, -R2, RZ ;  /* 0x800000025252d210 */ /* 0x000fe20007ffe0ff */
[----:B------:R-:W-:Y:S01]  /*6630*/  IMAD.HI.U32 R5, R0, R4, RZ ;  /* 0x0000000400057227 */ /* 0x000fe200078e00ff */
[----:B------:R-:W-:-:S03]  /*6640*/  ISETP.GT.U32.AND P5, PT, R2, R188, PT ;  /* 0x000000bc0200720c */ /* 0x000fc60003fa4070 */
[--C-:B------:R-:W-:Y:S01]  /*6650*/  @!P4 IMAD.IADD R85, R85, 0x1, -R2.reuse ;  /* 0x000000015555c824 */ /* 0x100fe200078e0a02 */
[----:B------:R-:W-:Y:S01]  /*6660*/  ISETP.GT.U32.AND P4, PT, R2, R83, PT ;  /* 0x000000530200720c */ /* 0x000fe20003f84070 */
[--C-:B------:R-:W-:Y:S01]  /*6670*/  @!P6 IMAD.IADD R84, R84, 0x1, -R2.reuse ;  /* 0x000000015454e824 */ /* 0x100fe200078e0a02 */
[C---:B------:R-:W-:Y:S01]  /*6680*/  ISETP.GT.U32.AND P6, PT, R2.reuse, R82, PT ;  /* 0x000000520200720c */ /* 0x040fe20003fc4070 */
[----:B------:R-:W-:Y:S01]  /*6690*/  @!P3 IMAD.IADD R189, R189, 0x1, -R2 ;  /* 0x00000001bdbdb824 */ /* 0x000fe200078e0a02 */
[C---:B------:R-:W-:Y:S01]  /*66a0*/  ISETP.GT.U32.AND P3, PT, R2.reuse, R187, PT ;  /* 0x000000bb0200720c */ /* 0x040fe20003f64070 */
[----:B---3--:R-:W-:Y:S01]  /*66b0*/  IMAD R69, R2, R11, R10 ;  /* 0x0000000b02457224 */ /* 0x008fe200078e020a */
[----:B--2---:R-:W-:Y:S01]  /*66c0*/  IADD3 R201, PT, PT, R242, 0x1c1, RZ ;  /* 0x000001c1f2c97810 */ /* 0x004fe20007ffe0ff */
[----:B------:R-:W-:Y:S01]  /*66d0*/  IMAD R72, R2, R7, R6 ;  /* 0x0000000702487224 */ /* 0x000fe200078e0206 */
[----:B------:R-:W-:Y:S01]  /*66e0*/  IADD3 R7, PT, PT, R242, 0xd2, RZ ;  /* 0x000000d2f2077810 */ /* 0x000fe20007ffe0ff */
[----:B------:R-:W-:Y:S01]  /*66f0*/  @!P5 IMAD.IADD R188, R188, 0x1, -R2 ;  /* 0x00000001bcbcd824 */ /* 0x000fe200078e0a02 */
[----:B------:R-:W-:Y:S01]  /*6700*/  ISETP.GT.U32.AND P5, PT, R2, R115, PT ;  /* 0x000000730200720c */ /* 0x000fe20003fa4070 */
[----:B------:R-:W-:Y:S01]  /*6710*/  IMAD.MOV R5, RZ, RZ, -R5 ;  /* 0x000000ffff057224 */ /* 0x000fe200078e0a05 */
[----:B------:R-:W-:Y:S01]  /*6720*/  IABS R10, R7 ;  /* 0x00000007000a7213 */ /* 0x000fe20000000000 */
[----:B------:R-:W-:Y:S01]  /*6730*/  VIADD R6, R242, 0xd3 ;  /* 0x000000d3f2067836 */ /* 0x000fe20000000000 */
[-C--:B------:R-:W-:Y:S01]  /*6740*/  @!P4 IADD3 R83, PT, PT, R83, -R2.reuse, RZ ;  /* 0x800000025353c210 */ /* 0x080fe20007ffe0ff */
[----:B------:R-:W-:Y:S01]  /*6750*/  IMAD R71, R2, R5, R4 ;  /* 0x0000000502477224 */ /* 0x000fe200078e0204 */
[----:B------:R-:W-:Y:S01]  /*6760*/  @!P6 IADD3 R82, PT, PT, R82, -R2, RZ ;  /* 0x800000025252e210 */ /* 0x000fe20007ffe0ff */
[--C-:B------:R-:W-:Y:S01]  /*6770*/  @!P3 IMAD.IADD R187, R187, 0x1, -R2.reuse ;  /* 0x00000001bbbbb824 */ /* 0x100fe200078e0a02 */
[----:B------:R-:W-:Y:S01]  /*6780*/  ISETP.GT.U32.AND P4, PT, R2, R189, PT ;  /* 0x000000bd0200720c */ /* 0x000fe20003f84070 */
[----:B------:R-:W-:Y:S01]  /*6790*/  VIADD R5, R242, 0xd4 ;  /* 0x000000d4f2057836 */ /* 0x000fe20000000000 */
[C---:B------:R-:W-:Y:S01]  /*67a0*/  ISETP.GT.U32.AND P6, PT, R2.reuse, R188, PT ;  /* 0x000000bc0200720c */ /* 0x040fe20003fc4070 */
[----:B------:R-:W-:Y:S01]  /*67b0*/  STL [R1+0x24b8], R7 ;  /* 0x0024b80701007387 */ /* 0x000fe20000100800 */
[C---:B------:R-:W-:Y:S01]  /*67c0*/  ISETP.GT.U32.AND P3, PT, R2.reuse, R114, PT ;  /* 0x000000720200720c */ /* 0x040fe20003f64070 */
[----:B------:R-:W-:Y:S01]  /*67d0*/  @!P5 IMAD.IADD R115, R115, 0x1, -R2 ;  /* 0x000000017373d824 */ /* 0x000fe200078e0a02 */
[----:B------:R-:W-:Y:S01]  /*67e0*/  ISETP.GT.U32.AND P5, PT, R2, R87, PT ;  /* 0x000000570200720c */ /* 0x000fe20003fa4070 */
[----:B------:R-:W-:Y:S01]  /*67f0*/  STL [R1+0x24b4], R6 ;  /* 0x0024b40601007387 */ /* 0x000fe20000100800 */
[----:B------:R-:W-:Y:S01]  /*6800*/  IABS R8, R6 ;  /* 0x0000000600087213 */ /* 0x000fe20000000000 */
[----:B------:R-:W-:-:S02]  /*6810*/  VIADD R4, R242, 0xd5 ;  /* 0x000000d5f2047836 */ /* 0x000fc40000000000 */
[----:B------:R-:W-:Y:S01]  /*6820*/  IMAD.HI.U32 R11, R0, R10, RZ ;  /* 0x0000000a000b7227 */ /* 0x000fe200078e00ff */
[----:B------:R2:W-:Y:S03]  /*6830*/  STL [R1+0x3b0], R200 ;  /* 0x0003b0c801007387 */ /* 0x0005e60000100800 */
[--C-:B------:R-:W-:Y:S01]  /*6840*/  @!P4 IMAD.IADD R189, R189, 0x1, -R2.reuse ;  /* 0x00000001bdbdc824 */ /* 0x100fe200078e0a02 */
[----:B------:R-:W-:Y:S01]  /*6850*/  @!P6 IADD3 R188, PT, PT, R188, -R2, RZ ;  /* 0x80000002bcbce210 */ /* 0x000fe20007ffe0ff */
[--C-:B------:R-:W-:Y:S01]  /*6860*/  @!P3 IMAD.IADD R114, R114, 0x1, -R2.reuse ;  /* 0x000000017272b824 */ /* 0x100fe200078e0a02 */
[C---:B------:R-:W-:Y:S01]  /*6870*/  ISETP.GT.U32.AND P4, PT, R2.reuse, R187, PT ;  /* 0x000000bb0200720c */ /* 0x040fe20003f84070 */
[----:B------:R3:W-:Y:S01]  /*6880*/  STL [R1+0x24b0], R5 ;  /* 0x0024b00501007387 */ /* 0x0007e20000100800 */
[----:B------:R-:W-:Y:S01]  /*6890*/  ISETP.GT.U32.AND P6, PT, R2, R115, PT ;  /* 0x000000730200720c */ /* 0x000fe20003fc4070 */
[----:B------:R-:W-:Y:S01]  /*68a0*/  IMAD.HI.U32 R9, R0, R8, RZ ;  /* 0x0000000800097227 */ /* 0x000fe200078e00ff */
[----:B------:R-:W-:Y:S01]  /*68b0*/  @!P5 IADD3 R87, PT, PT, R87, -R2, RZ ;  /* 0x800000025757d210 */ /* 0x000fe20007ffe0ff */
[----:B------:R4:W-:Y:S01]  /*68c0*/  STL [R1+0x24ac], R4 ;  /* 0x0024ac0401007387 */ /* 0x0009e20000100800 */
[C---:B------:R-:W-:Y:S01]  /*68d0*/  ISETP.GT.U32.AND P3, PT, R2.reuse, R86, PT ;  /* 0x000000560200720c */ /* 0x040fe20003f64070 */
[----:B------:R-:W-:Y:S01]  /*68e0*/  IMAD.MOV R9, RZ, RZ, -R9 ;  /* 0x000000ffff097224 */ /* 0x000fe200078e0a09 */
[----:B------:R-:W-:Y:S01]  /*68f0*/  ISETP.GT.U32.AND P5, PT, R2, R186, PT ;  /* 0x000000ba0200720c */ /* 0x000fe20003fa4070 */
[----:B------:R-:W-:Y:S01]  /*6900*/  STL [R1+0x3ac], R199 ;  /* 0x0003acc701007387 */ /* 0x000fe20000100800 */
[----:B------:R-:W-:Y:S01]  /*6910*/  IADD3 R11, PT, PT, -R11, RZ, RZ ;  /* 0x000000ff0b0b7210 */ /* 0x000fe20007ffe1ff */
[----:B--2---:R-:W-:Y:S01]  /*6920*/  VIADD R200, R242, 0x1c2 ;  /* 0x000001c2f2c87836 */ /* 0x004fe20000000000 */
[----:B---3--:R-:W-:Y:S01]  /*6930*/  IABS R5, R5 ;  /* 0x0000000500057213 */ /* 0x008fe20000000000 */
[--C-:B------:R-:W-:Y:S01]  /*6940*/  @!P4 IMAD.IADD R187, R187, 0x1, -R2.reuse ;  /* 0x00000001bbbbc824 */ /* 0x100fe200078e0a02 */
[C---:B------:R-:W-:Y:S01]  /*6950*/  ISETP.GT.U32.AND P4, PT, R2.reuse, R114, PT ;  /* 0x000000720200720c */ /* 0x040fe20003f84070 */
[--C-:B------:R-:W-:Y:S01]  /*6960*/  @!P6 IMAD.IADD R115, R115, 0x1, -R2.reuse ;  /* 0x000000017373e824 */ /* 0x100fe200078e0a02 */
[----:B------:R-:W-:Y:S01]  /*6970*/  ISETP.GT.U32.AND P6, PT, R2, R87, PT ;  /* 0x000000570200720c */ /* 0x000fe20003fc4070 */
[----:B------:R2:W-:Y:S01]  /*6980*/  STL [R1+0x3a8], R77 ;  /* 0x0003a84d01007387 */ /* 0x0005e20000100800 */
[----:B----4-:R-:W-:Y:S01]  /*6990*/  IABS R4, R4 ;  /* 0x0000000400047213 */ /* 0x010fe20000000000 */
[--C-:B------:R-:W-:Y:S01]  /*69a0*/  @!P3 IMAD.IADD R86, R86, 0x1, -R2.reuse ;  /* 0x000000015656b824 */ /* 0x100fe200078e0a02 */
[----:B------:R-:W-:Y:S01]  /*69b0*/  ISETP.GT.U32.AND P3, PT, R2, R185, PT ;  /* 0x000000b90200720c */ /* 0x000fe20003f64070 */
[--C-:B------:R-:W-:Y:S01]  /*69c0*/  @!P5 IMAD.IADD R186, R186, 0x1, -R2.reuse ;  /* 0x00000001babad824 */ /* 0x100fe200078e0a02 */
[----:B------:R-:W-:Y:S01]  /*69d0*/  ISETP.GT.U32.AND P5, PT, R2, R113, PT ;  /* 0x000000710200720c */ /* 0x000fe20003fa4070 */
[----:B------:R-:W-:Y:S01]  /*69e0*/  IMAD.HI.U32 R7, R0, R5, RZ ;  /* 0x0000000500077227 */ /* 0x000fe200078e00ff */
[----:B------:R3:W-:Y:S03]  /*69f0*/  STL [R1+0x3a4], R76 ;  /* 0x0003a44c01007387 */ /* 0x0007e60000100800 */
[--C-:B------:R-:W-:Y:S01]  /*6a00*/  @!P4 IMAD.IADD R114, R114, 0x1, -R2.reuse ;  /* 0x000000017272c824 */ /* 0x100fe200078e0a02 */
[C---:B------:R-:W-:Y:S01]  /*6a10*/  ISETP.GT.U32.AND P4, PT, R2.reuse, R86, PT ;  /* 0x000000560200720c */ /* 0x040fe20003f84070 */
[----:B------:R-:W-:Y:S01]  /*6a20*/  @!P6 IMAD.IADD R87, R87, 0x1, -R2 ;  /* 0x000000015757e824 */ /* 0x000fe200078e0a02 */
[C---:B------:R-:W-:Y:S01]  /*6a30*/  ISETP.GT.U32.AND P6, PT, R2.reuse, R186, PT ;  /* 0x000000ba0200720c */ /* 0x040fe20003fc4070 */
[C---:B--2---:R-:W-:Y:S01]  /*6a40*/  IMAD R77, R2.reuse, R11, R10 ;  /* 0x0000000b024d7224 */ /* 0x044fe200078e020a */
[----:B------:R-:W-:Y:S01]  /*6a50*/  IADD3 R7, PT, PT, -R7, RZ, RZ ;  /* 0x000000ff07077210 */ /* 0x000fe20007ffe1ff */
[--C-:B------:R-:W-:Y:S01]  /*6a60*/  @!P3 IMAD.IADD R185, R185, 0x1, -R2.reuse ;  /* 0x00000001b9b9b824 */ /* 0x100fe200078e0a02 */
[C---:B------:R-:W-:Y:S01]  /*6a70*/  ISETP.GT.U32.AND P3, PT, R2.reuse, R112, PT ;  /* 0x000000700200720c */ /* 0x040fe20003f64070 */
[----:B------:R-:W-:Y:S01]  /*6a80*/  @!P5 IMAD.IADD R113, R113, 0x1, -R2 ;  /* 0x000000017171d824 */ /* 0x000fe200078e0a02 */
[C---:B------:R-:W-:Y:S01]  /*6a90*/  ISETP.GT.U32.AND P5, PT, R2.reuse, R111, PT ;  /* 0x0000006f0200720c */ /* 0x040fe20003fa4070 */
[----:B---3--:R-:W-:Y:S01]  /*6aa0*/  IMAD R76, R2, R9, R8 ;  /* 0x00000009024c7224 */ /* 0x008fe200078e0208 */
[----:B------:R2:W-:Y:S01]  /*6ab0*/  STL [R1+0x3a0], R73 ;  /* 0x0003a04901007387 */ /* 0x0005e20000100800 */
[----:B------:R-:W-:-:S03]  /*6ac0*/  IMAD.HI.U32 R6, R0, R4, RZ ;  /* 0x0000000400067227 */ /* 0x000fc600078e00ff */
[----:B------:R3:W-:Y:S01]  /*6ad0*/  STL [R1+0x39c], R122 ;  /* 0x00039c7a01007387 */ /* 0x0007e20000100800 */
[--C-:B------:R-:W-:Y:S01]  /*6ae0*/  @!P4 IMAD.IADD R86, R86, 0x1, -R2.reuse ;  /* 0x000000015656c824 */ /* 0x100fe200078e0a02 */
[----:B------:R-:W-:Y:S01]  /*6af0*/  ISETP.GT.U32.AND P4, PT, R2, R185, PT ;  /* 0x000000b90200720c */ /* 0x000fe20003f84070 */
[--C-:B------:R-:W-:Y:S01]  /*6b00*/  @!P6 IMAD.IADD R186, R186, 0x1, -R2.reuse ;  /* 0x00000001babae824 */ /* 0x100fe200078e0a02 */
[----:B------:R-:W-:Y:S01]  /*6b10*/  ISETP.GT.U32.AND P6, PT, R2, R113, PT ;  /* 0x000000710200720c */ /* 0x000fe20003fc4070 */
[----:B------:R-:W-:Y:S01]  /*6b20*/  @!P3 IMAD.IADD R112, R112, 0x1, -R2 ;  /* 0x000000017070b824 */ /* 0x000fe200078e0a02 */
[C---:B------:R-:W-:Y:S01]  /*6b30*/  ISETP.GT.U32.AND P3, PT, R2.reuse, R88, PT ;  /* 0x000000580200720c */ /* 0x040fe20003f64070 */
[----:B------:R-:W-:Y:S01]  /*6b40*/  IMAD.MOV R6, RZ, RZ, -R6 ;  /* 0x000000ffff067224 */ /* 0x000fe200078e0a06 */
[----:B------:R-:W-:Y:S01]  /*6b50*/  @!P5 IADD3 R111, PT, PT, R111, -R2, RZ ;  /* 0x800000026f6fd210 */ /* 0x000fe20007ffe0ff */
[C---:B--2---:R-:W-:Y:S01]  /*6b60*/  IMAD R73, R2.reuse, R7, R5 ;  /* 0x0000000702497224 */ /* 0x044fe200078e0205 */
[C---:B------:R-:W-:Y:S01]  /*6b70*/  ISETP.GT.U32.AND P5, PT, R2.reuse, R184, PT ;  /* 0x000000b80200720c */ /* 0x040fe20003fa4070 */
[----:B---3--:R-:W-:Y:S01]  /*6b80*/  IMAD R122, R2, R6, R4 ;  /* 0x00000006027a7224 */ /* 0x008fe200078e0204 */
[C---:B------:R-:W-:Y:S01]  /*6b90*/  IADD3 R7, PT, PT, R242.reuse, 0xd6, RZ ;  /* 0x000000d6f2077810 */ /* 0x040fe20007ffe0ff */
[C---:B------:R-:W-:Y:S01]  /*6ba0*/  VIADD R6, R242.reuse, 0xd7 ;  /* 0x000000d7f2067836 */ /* 0x040fe20000000000 */
[----:B------:R-:W-:Y:S01]  /*6bb0*/  IADD3 R5, PT, PT, R242, 0xd8, RZ ;  /* 0x000000d8f2057810 */ /* 0x000fe20007ffe0ff */
[--C-:B------:R-:W-:Y:S01]  /*6bc0*/  @!P4 IMAD.IADD R185, R185, 0x1, -R2.reuse ;  /* 0x00000001b9b9c824 */ /* 0x100fe200078e0a02 */
[C---:B------:R-:W-:Y:S01]  /*6bd0*/  ISETP.GT.U32.AND P4, PT, R2.reuse, R112, PT ;  /* 0x000000700200720c */ /* 0x040fe20003f84070 */
[--C-:B------:R-:W-:Y:S01]  /*6be0*/  @!P6 IMAD.IADD R113, R113, 0x1, -R2.reuse ;  /* 0x000000017171e824 */ /* 0x100fe200078e0a02 */
[----:B------:R-:W-:Y:S01]  /*6bf0*/  ISETP.GT.U32.AND P6, PT, R2, R111, PT ;  /* 0x0000006f0200720c */ /* 0x000fe20003fc4070 */
[--C-:B------:R-:W-:Y:S01]  /*6c00*/  @!P3 IMAD.IADD R88, R88, 0x1, -R2.reuse ;  /* 0x000000015858b824 */ /* 0x100fe200078e0a02 */
[----:B------:R-:W-:Y:S01]  /*6c10*/  ISETP.GT.U32.AND P3, PT, R2, R183, PT ;  /* 0x000000b70200720c */ /* 0x000fe20003f64070 */
[----:B------:R-:W-:Y:S01]  /*6c20*/  STL [R1+0x24a8], R7 ;  /* 0x0024a80701007387 */ /* 0x000fe20000100800 */
[----:B------:R-:W-:Y:S01]  /*6c30*/  IABS R10, R7 ;  /* 0x00000007000a7213 */ /* 0x000fe20000000000 */
[----:B------:R-:W-:Y:S01]  /*6c40*/  @!P5 IMAD.IADD R184, R184, 0x1, -R2 ;  /* 0x00000001b8b8d824 */ /* 0x000fe200078e0a02 */
[----:B------:R-:W-:Y:S01]  /*6c50*/  ISETP.GT.U32.AND P5, PT, R2, R182, PT ;  /* 0x000000b60200720c */ /* 0x000fe20003fa4070 */
[----:B------:R-:W-:Y:S01]  /*6c60*/  VIADD R4, R242, 0xd9 ;  /* 0x000000d9f2047836 */ /* 0x000fe20000000000 */
[----:B------:R-:W-:Y:S01]  /*6c70*/  IABS R8, R6 ;  /* 0x0000000600087213 */ /* 0x000fe20000000000 */
[----:B------:R-:W-:Y:S01]  /*6c80*/  STL [R1+0x398], R198 ;  /* 0x000398c601007387 */ /* 0x000fe20000100800 */
[----:B------:R-:W-:-:S03]  /*6c90*/  IMAD.HI.U32 R11, R0, R10, RZ ;  /* 0x0000000a000b7227 */ /* 0x000fc600078e00ff */
[----:B------:R2:W-:Y:S01]  /*6ca0*/  STL [R1+0x24a4], R6 ;  /* 0x0024a40601007387 */ /* 0x0005e20000100800 */
[--C-:B------:R-:W-:Y:S01]  /*6cb0*/  @!P4 IMAD.IADD R112, R112, 0x1, -R2.reuse ;  /* 0x000000017070c824 */ /* 0x100fe200078e0a02 */
[C---:B------:R-:W-:Y:S01]  /*6cc0*/  ISETP.GT.U32.AND P4, PT, R2.reuse, R88, PT ;  /* 0x000000580200720c */ /* 0x040fe20003f84070 */
[--C-:B------:R-:W-:Y:S01]  /*6cd0*/  @!P6 IMAD.IADD R111, R111, 0x1, -R2.reuse ;  /* 0x000000016f6fe824 */ /* 0x100fe200078e0a02 */
[----:B------:R-:W-:Y:S01]  /*6ce0*/  ISETP.GT.U32.AND P6, PT, R2, R184, PT ;  /* 0x000000b80200720c */ /* 0x000fe20003fc4070 */
[--C-:B------:R-:W-:Y:S01]  /*6cf0*/  @!P3 IMAD.IADD R183, R183, 0x1, -R2.reuse ;  /* 0x00000001b7b7b824 */ /* 0x100fe200078e0a02 */
[----:B------:R-:W-:Y:S01]  /*6d00*/  @!P5 IADD3 R182, PT, PT, R182, -R2, RZ ;  /* 0x80000002b6b6d210 */ /* 0x000fe20007ffe0ff */
[----:B------:R-:W-:Y:S01]  /*6d10*/  IMAD.HI.U32 R9, R0, R8, RZ ;  /* 0x0000000800097227 */ /* 0x000fe200078e00ff */
[C---:B------:R-:W-:Y:S01]  /*6d20*/  ISETP.GT.U32.AND P3, PT, R2.reuse, R90, PT ;  /* 0x0000005a0200720c */ /* 0x040fe20003f64070 */
[----:B------:R-:W-:Y:S01]  /*6d30*/  STL [R1+0x24a0], R5 ;  /* 0x0024a00501007387 */ /* 0x000fe20000100800 */
[----:B------:R-:W-:Y:S01]  /*6d40*/  ISETP.GT.U32.AND P5, PT, R2, R89, PT ;  /* 0x000000590200720c */ /* 0x000fe20003fa4070 */
[----:B------:R-:W-:Y:S01]  /*6d50*/  IMAD.MOV R9, RZ, RZ, -R9 ;  /* 0x000000ffff097224 */ /* 0x000fe200078e0a09 */
[----:B--2---:R-:W-:Y:S01]  /*6d60*/  IABS R6, R5 ;  /* 0x0000000500067213 */ /* 0x004fe20000000000 */
[----:B------:R2:W-:Y:S01]  /*6d70*/  STL [R1+0x249c], R4 ;  /* 0x00249c0401007387 */ /* 0x0005e20000100800 */
[----:B------:R-:W-:Y:S01]  /*6d80*/  IADD3 R11, PT, PT, -R11, RZ, RZ ;  /* 0x000000ff0b0b7210 */ /* 0x000fe20007ffe1ff */
[--C-:B------:R-:W-:Y:S01]  /*6d90*/  @!P4 IMAD.IADD R88, R88, 0x1, -R2.reuse ;  /* 0x000000015858c824 */ /* 0x100fe200078e0a02 */
[----:B------:R-:W-:Y:S01]  /*6da0*/  ISETP.GT.U32.AND P4, PT, R2, R183, PT ;  /* 0x000000b70200720c */ /* 0x000fe20003f84070 */
[----:B------:R-:W-:Y:S01]  /*6db0*/  @!P6 IMAD.IADD R184, R184, 0x1, -R2 ;  /* 0x00000001b8b8e824 */ /* 0x000fe200078e0a02 */
[----:B------:R-:W-:Y:S01]  /*6dc0*/  ISETP.GT.U32.AND P6, PT, R2, R182, PT ;  /* 0x000000b60200720c */ /* 0x000fe20003fc4070 */
[----:B------:R-:W-:Y:S01]  /*6dd0*/  STL [R1+0x394], R197 ;  /* 0x000394c501007387 */ /* 0x000fe20000100800 */
[----:B------:R-:W-:-:S03]  /*6de0*/  IMAD.HI.U32 R7, R0, R6, RZ ;  /* 0x0000000600077227 */ /* 0x000fc600078e00ff */
[----:B------:R-:W-:Y:S01]  /*6df0*/  @!P5 IADD3 R89, PT, PT, R89, -R2, RZ ;  /* 0x800000025959d210 */ /* 0x000fe20007ffe0ff */
[--C-:B------:R-:W-:Y:S01]  /*6e00*/  @!P3 IMAD.IADD R90, R90, 0x1, -R2.reuse ;  /* 0x000000015a5ab824 */ /* 0x100fe200078e0a02 */
[C---:B------:R-:W-:Y:S01]  /*6e10*/  ISETP.GT.U32.AND P3, PT, R2.reuse, R92, PT ;  /* 0x0000005c0200720c */ /* 0x040fe20003f64070 */
[----:B------:R-:W-:Y:S01]  /*6e20*/  STL [R1+0x390], R121 ;  /* 0x0003907901007387 */ /* 0x000fe20000100800 */
[----:B------:R-:W-:Y:S01]  /*6e30*/  ISETP.GT.U32.AND P5, PT, R2, R91, PT ;  /* 0x0000005b0200720c */ /* 0x000fe20003fa4070 */
[----:B------:R-:W-:Y:S01]  /*6e40*/  VIADD R199, R242, 0x1c3 ;  /* 0x000001c3f2c77836 */ /* 0x000fe20000000000 */
[----:B--2---:R-:W-:Y:S01]  /*6e50*/  IABS R4, R4 ;  /* 0x0000000400047213 */ /* 0x004fe20000000000 */
[--C-:B------:R-:W-:Y:S01]  /*6e60*/  @!P4 IMAD.IADD R183, R183, 0x1, -R2.reuse ;  /* 0x00000001b7b7c824 */ /* 0x100fe200078e0a02 */
[----:B------:R-:W-:Y:S01]  /*6e70*/  ISETP.GT.U32.AND P4, PT, R2, R90, PT ;  /* 0x0000005a0200720c */ /* 0x000fe20003f84070 */
[----:B------:R-:W-:Y:S01]  /*6e80*/  @!P6 IMAD.IADD R182, R182, 0x1, -R2 ;  /* 0x00000001b6b6e824 */ /* 0x000fe200078e0a02 */
[----:B------:R-:W-:Y:S01]  /*6e90*/  ISETP.GT.U32.AND P6, PT, R2, R89, PT ;  /* 0x000000590200720c */ /* 0x000fe20003fc4070 */
[----:B------:R-:W-:Y:S01]  /*6ea0*/  STL [R1+0x38c], R120 ;  /* 0x00038c7801007387 */ /* 0x000fe20000100800 */
[----:B------:R-:W-:Y:S01]  /*6eb0*/  IADD3 R7, PT, PT, -R7, RZ, RZ ;  /* 0x000000ff07077210 */ /* 0x000fe20007ffe1ff */
[----:B------:R-:W-:-:S02]  /*6ec0*/  IMAD.HI.U32 R5, R0, R4, RZ ;  /* 0x0000000400057227 */ /* 0x000fc400078e00ff */
[----:B------:R2:W-:Y:S02]  /*6ed0*/  STL [R1+0x388], R75 ;  /* 0x0003884b01007387 */ /* 0x0005e40000100800 */
[--C-:B------:R-:W-:Y:S01]  /*6ee0*/  @!P3 IMAD.IADD R92, R92, 0x1, -R2.reuse ;  /* 0x000000015c5cb824 */ /* 0x100fe200078e0a02 */
[C---:B------:R-:W-:Y:S01]  /*6ef0*/  ISETP.GT.U32.AND P3, PT, R2.reuse, R181, PT ;  /* 0x000000b50200720c */ /* 0x040fe20003f64070 */
[--C-:B------:R-:W-:Y:S01]  /*6f00*/  @!P5 IMAD.IADD R91, R91, 0x1, -R2.reuse ;  /* 0x000000015b5bd824 */ /* 0x100fe200078e0a02 */
[----:B------:R-:W-:Y:S01]  /*6f10*/  ISETP.GT.U32.AND P5, PT, R2, R180, PT ;  /* 0x000000b40200720c */ /* 0x000fe20003fa4070 */
[--C-:B------:R-:W-:Y:S01]  /*6f20*/  @!P4 IMAD.IADD R90, R90, 0x1, -R2.reuse ;  /* 0x000000015a5ac824 */ /* 0x100fe200078e0a02 */
[C---:B------:R-:W-:Y:S01]  /*6f30*/  ISETP.GT.U32.AND P4, PT, R2.reuse, R92, PT ;  /* 0x0000005c0200720c */ /* 0x040fe20003f84070 */
[----:B------:R-:W-:Y:S01]  /*6f40*/  @!P6 IMAD.IADD R89, R89, 0x1, -R2 ;  /* 0x000000015959e824 */ /* 0x000fe200078e0a02 */
[C---:B------:R-:W-:Y:S01]  /*6f50*/  ISETP.GT.U32.AND P6, PT, R2.reuse, R91, PT ;  /* 0x0000005b0200720c */ /* 0x040fe20003fc4070 */
[----:B------:R3:W-:Y:S01]  /*6f60*/  STL [R1+0x384], R74 ;  /* 0x0003844a01007387 */ /* 0x0007e20000100800 */
[----:B--2---:R-:W-:Y:S01]  /*6f70*/  IMAD R75, R2, R11, R10 ;  /* 0x0000000b024b7224 */ /* 0x004fe200078e020a */
[----:B------:R-:W-:Y:S01]  /*6f80*/  IADD3 R11, PT, PT, R242, 0xe3, RZ ;  /* 0x000000e3f20b7810 */ /* 0x000fe20007ffe0ff */
[----:B------:R-:W-:Y:S01]  /*6f90*/  IMAD R121, R2, R7, R6 ;  /* 0x0000000702797224 */ /* 0x000fe200078e0206 */
[----:B------:R-:W-:Y:S01]  /*6fa0*/  STL [R1+0x380], R196 ;  /* 0x000380c401007387 */ /* 0x000fe20000100800 */
[C---:B------:R-:W-:Y:S01]  /*6fb0*/  VIADD R7, R242.reuse, 0xda ;  /* 0x000000daf2077836 */ /* 0x040fe20000000000 */
[-C--:B------:R-:W-:Y:S01]  /*6fc0*/  @!P3 IADD3 R181, PT, PT, R181, -R2.reuse, RZ ;  /* 0x80000002b5b5b210 */ /* 0x080fe20007ffe0ff */
[----:B------:R-:W-:Y:S01]  /*6fd0*/  VIADD R6, R242, 0xdb ;  /* 0x000000dbf2067836 */ /* 0x000fe20000000000 */
[----:B------:R-:W-:Y:S01]  /*6fe0*/  @!P5 IADD3 R180, PT, PT, R180, -R2, RZ ;  /* 0x80000002b4b4d210 */ /* 0x000fe20007ffe0ff */
[----:B------:R-:W-:Y:S01]  /*6ff0*/  IMAD.MOV R5, RZ, RZ, -R5 ;  /* 0x000000ffff057224 */ /* 0x000fe200078e0a05 */
[----:B------:R-:W-:Y:S01]  /*7000*/  ISETP.GT.U32.AND P3, PT, R2, R110, PT ;  /* 0x0000006e0200720c */ /* 0x000fe20003f64070 */
[--C-:B------:R-:W-:Y:S01]  /*7010*/  @!P4 IMAD.IADD R92, R92, 0x1, -R2.reuse ;  /* 0x000000015c5cc824 */ /* 0x100fe200078e0a02 */
[C---:B------:R-:W-:Y:S01]  /*7020*/  ISETP.GT.U32.AND P5, PT, R2.reuse, R97, PT ;  /* 0x000000610200720c */ /* 0x040fe20003fa4070 */
[----:B------:R-:W-:Y:S01]  /*7030*/  @!P6 IMAD.IADD R91, R91, 0x1, -R2 ;  /* 0x000000015b5be824 */ /* 0x000fe200078e0a02 */
[C---:B------:R-:W-:Y:S01]  /*7040*/  ISETP.GT.U32.AND P4, PT, R2.reuse, R181, PT ;  /* 0x000000b50200720c */ /* 0x040fe20003f84070 */
[C---:B---3--:R-:W-:Y:S01]  /*7050*/  IMAD R74, R2.reuse, R9, R8 ;  /* 0x00000009024a7224 */ /* 0x048fe200078e0208 */
[C---:B------:R-:W-:Y:S01]  /*7060*/  ISETP.GT.U32.AND P6, PT, R2.reuse, R180, PT ;  /* 0x000000b40200720c */ /* 0x040fe20003fc4070 */
[----:B------:R-:W-:Y:S01]  /*7070*/  STL [R1+0x2498], R7 ;  /* 0x0024980701007387 */ /* 0x000fe20000100800 */
[----:B------:R-:W-:Y:S01]  /*7080*/  IABS R8, R7 ;  /* 0x0000000700087213 */ /* 0x000fe20000000000 */
[----:B------:R-:W-:Y:S01]  /*7090*/  IMAD R120, R2, R5, R4 ;  /* 0x0000000502787224 */ /* 0x000fe200078e0204 */
[C---:B------:R-:W-:Y:S01]  /*70a0*/  IADD3 R5, PT, PT, R242.reuse, 0xdc, RZ ;  /* 0x000000dcf2057810 */ /* 0x040fe20007ffe0ff */
[----:B------:R2:W-:Y:S01]  /*70b0*/  STL [R1+0x2494], R6 ;  /* 0x0024940601007387 */ /* 0x0005e20000100800 */
[----:B------:R-:W-:-:S02]  /*70c0*/  VIADD R4, R242, 0xdd ;  /* 0x000000ddf2047836 */ /* 0x000fc40000000000 */
[--C-:B------:R-:W-:Y:S01]  /*70d0*/  @!P3 IMAD.IADD R110, R110, 0x1, -R2.reuse ;  /* 0x000000016e6eb824 */ /* 0x100fe200078e0a02 */
[----:B------:R-:W-:Y:S01]  /*70e0*/  @!P5 IADD3 R97, PT, PT, R97, -R2, RZ ;  /* 0x800000026161d210 */ /* 0x000fe20007ffe0ff */
[----:B------:R-:W-:Y:S01]  /*70f0*/  IMAD.HI.U32 R9, R0, R8, RZ ;  /* 0x0000000800097227 */ /* 0x000fe200078e00ff */
[C---:B------:R-:W-:Y:S01]  /*7100*/  ISETP.GT.U32.AND P3, PT, R2.reuse, R96, PT ;  /* 0x000000600200720c */ /* 0x040fe20003f64070 */
[----:B------:R3:W-:Y:S01]  /*7110*/  STL [R1+0x2490], R5 ;  /* 0x0024900501007387 */ /* 0x0007e20000100800 */
[C---:B------:R-:W-:Y:S01]  /*7120*/  ISETP.GT.U32.AND P5, PT, R2.reuse, R93, PT ;  /* 0x0000005d0200720c */ /* 0x040fe20003fa4070 */
[--C-:B------:R-:W-:Y:S01]  /*7130*/  @!P4 IMAD.IADD R181, R181, 0x1, -R2.reuse ;  /* 0x00000001b5b5c824 */ /* 0x100fe200078e0a02 */
[----:B------:R-:W-:Y:S01]  /*7140*/  ISETP.GT.U32.AND P4, PT, R2, R110, PT ;  /* 0x0000006e0200720c */ /* 0x000fe20003f84070 */
[--C-:B------:R-:W-:Y:S01]  /*7150*/  @!P6 IMAD.IADD R180, R180, 0x1, -R2.reuse ;  /* 0x00000001b4b4e824 */ /* 0x100fe200078e0a02 */
[----:B------:R-:W-:Y:S01]  /*7160*/  ISETP.GT.U32.AND P6, PT, R2, R97, PT ;  /* 0x000000610200720c */ /* 0x000fe20003fc4070 */
[----:B------:R4:W-:Y:S01]  /*7170*/  STL [R1+0x248c], R4 ;  /* 0x00248c0401007387 */ /* 0x0009e20000100800 */
[----:B--2---:R-:W-:Y:S01]  /*7180*/  IABS R6, R6 ;  /* 0x0000000600067213 */ /* 0x004fe20000000000 */
[----:B------:R-:W-:Y:S01]  /*7190*/  VIADD R10, R242, 0xde ;  /* 0x000000def20a7836 */ /* 0x000fe20000000000 */
[----:B------:R-:W-:Y:S01]  /*71a0*/  IADD3 R9, PT, PT, -R9, RZ, RZ ;  /* 0x000000ff09097210 */ /* 0x000fe20007ffe1ff */
[----:B------:R-:W-:Y:S01]  /*71b0*/  STL [R1+0x37c], R195 ;  /* 0x00037cc301007387 */ /* 0x000fe20000100800 */
[----:B---3--:R-:W-:Y:S01]  /*71c0*/  IABS R5, R5 ;  /* 0x0000000500057213 */ /* 0x008fe20000000000 */
[--C-:B------:R-:W-:Y:S01]  /*71d0*/  @!P3 IMAD.IADD R96, R96, 0x1, -R2.reuse ;  /* 0x000000016060b824 */ /* 0x100fe200078e0a02 */
[C---:B------:R-:W-:Y:S01]  /*71e0*/  ISETP.GT.U32.AND P3, PT, R2.reuse, R179, PT ;  /* 0x000000b30200720c */ /* 0x040fe20003f64070 */
[--C-:B------:R-:W-:Y:S01]  /*71f0*/  @!P5 IMAD.IADD R93, R93, 0x1, -R2.reuse ;  /* 0x000000015d5dd824 */ /* 0x100fe200078e0a02 */
[----:B------:R-:W-:Y:S01]  /*7200*/  ISETP.GT.U32.AND P5, PT, R2, R178, PT ;  /* 0x000000b20200720c */ /* 0x000fe20003fa4070 */
[--C-:B------:R-:W-:Y:S01]  /*7210*/  @!P4 IMAD.IADD R110, R110, 0x1, -R2.reuse ;  /* 0x000000016e6ec824 */ /* 0x100fe200078e0a02 */
[C---:B------:R-:W-:Y:S01]  /*7220*/  ISETP.GT.U32.AND P4, PT, R2.reuse, R96, PT ;  /* 0x000000600200720c */ /* 0x040fe20003f84070 */
[----:B------:R-:W-:Y:S01]  /*7230*/  @!P6 IMAD.IADD R97, R97, 0x1, -R2 ;  /* 0x000000016161e824 */ /* 0x000fe200078e0a02 */
[----:B------:R-:W-:Y:S01]  /*7240*/  ISETP.GT.U32.AND P6, PT, R2, R93, PT ;  /* 0x0000005d0200720c */ /* 0x000fe20003fc4070 */
[----:B------:R-:W-:Y:S01]  /*7250*/  IMAD.HI.U32 R7, R0, R6, RZ ;  /* 0x0000000600077227 */ /* 0x000fe200078e00ff */
[----:B------:R-:W-:Y:S01]  /*7260*/  STL [R1+0x378], R194 ;  /* 0x000378c201007387 */ /* 0x000fe20000100800 */
[----:B----4-:R-:W-:-:S02]  /*7270*/  IABS R4, R4 ;  /* 0x0000000400047213 */ /* 0x010fc40000000000 */
[----:B------:R-:W-:Y:S01]  /*7280*/  IMAD.MOV R7, RZ, RZ, -R7 ;  /* 0x000000ffff077224 */ /* 0x000fe200078e0a07 */
[----:B------:R2:W-:Y:S01]  /*7290*/  STL [R1+0x374], R119 ;  /* 0x0003747701007387 */ /* 0x0005e20000100800 */
[--C-:B------:R-:W-:Y:S01]  /*72a0*/  @!P3 IMAD.IADD R179, R179, 0x1, -R2.reuse ;  /* 0x00000001b3b3b824 */ /* 0x100fe200078e0a02 */
[----:B------:R-:W-:Y:S01]  /*72b0*/  ISETP.GT.U32.AND P3, PT, R2, R109, PT ;  /* 0x0000006d0200720c */ /* 0x000fe20003f64070 */
[--C-:B------:R-:W-:Y:S01]  /*72c0*/  @!P5 IMAD.IADD R178, R178, 0x1, -R2.reuse ;  /* 0x00000001b2b2d824 */ /* 0x100fe200078e0a02 */
[----:B------:R-:W-:Y:S01]  /*72d0*/  ISETP.GT.U32.AND P5, PT, R2, R108, PT ;  /* 0x0000006c0200720c */ /* 0x000fe20003fa4070 */
[----:B------:R3:W-:Y:S01]  /*72e0*/  STL [R1+0x370], R80 ;  /* 0x0003705001007387 */ /* 0x0007e20000100800 */
[----:B------:R-:W-:Y:S01]  /*72f0*/  @!P4 IADD3 R96, PT, PT, R96, -R2, RZ ;  /* 0x800000026060c210 */ /* 0x000fe20007ffe0ff */
[----:B------:R-:W-:Y:S01]  /*7300*/  @!P6 IMAD.IADD R93, R93, 0x1, -R2 ;  /* 0x000000015d5de824 */ /* 0x000fe200078e0a02 */
[C---:B------:R-:W-:Y:S01]  /*7310*/  ISETP.GT.U32.AND P4, PT, R2.reuse, R179, PT ;  /* 0x000000b30200720c */ /* 0x040fe20003f84070 */
[----:B------:R4:W-:Y:S01]  /*7320*/  STL [R1+0x36c], R79 ;  /* 0x00036c4f01007387 */ /* 0x0009e20000100800 */
[C---:B------:R-:W-:Y:S01]  /*7330*/  ISETP.GT.U32.AND P6, PT, R2.reuse, R178, PT ;  /* 0x000000b20200720c */ /* 0x040fe20003fc4070 */
[----:B--2---:R-:W-:Y:S01]  /*7340*/  IMAD R119, R2, R9, R8 ;  /* 0x0000000902777224 */ /* 0x004fe200078e0208 */
[C---:B------:R-:W-:Y:S01]  /*7350*/  IADD3 R9, PT, PT, R242.reuse, 0xe0, RZ ;  /* 0x000000e0f2097810 */ /* 0x040fe20007ffe0ff */
[----:B------:R-:W-:Y:S01]  /*7360*/  VIADD R8, R242, 0xdf ;  /* 0x000000dff2087836 */ /* 0x000fe20000000000 */
[----:B------:R2:W-:Y:S01]  /*7370*/  STL [R1+0x368], R78 ;  /* 0x0003684e01007387 */ /* 0x0005e20000100800 */
[----:B------:R-:W-:Y:S01]  /*7380*/  @!P3 IMAD.IADD R109, R109, 0x1, -R2 ;  /* 0x000000016d6db824 */ /* 0x000fe200078e0a02 */
[C---:B------:R-:W-:Y:S01]  /*7390*/  ISETP.GT.U32.AND P3, PT, R2.reuse, R95, PT ;  /* 0x0000005f0200720c */ /* 0x040fe20003f64070 */
[----:B---3--:R-:W-:Y:S01]  /*73a0*/  IMAD R80, R2, R7, R6 ;  /* 0x0000000702507224 */ /* 0x008fe200078e0206 */
[----:B------:R-:W-:Y:S01]  /*73b0*/  @!P5 IADD3 R108, PT, PT, R108, -R2, RZ ;  /* 0x800000026c6cd210 */ /* 0x000fe20007ffe0ff */
[----:B------:R-:W-:Y:S01]  /*73c0*/  IMAD.HI.U32 R7, R0, R5, RZ ;  /* 0x0000000500077227 */ /* 0x000fe200078e00ff */
[----:B------:R-:W-:Y:S01]  /*73d0*/  ISETP.GT.U32.AND P5, PT, R2, R94, PT ;  /* 0x0000005e0200720c */ /* 0x000fe20003fa4070 */
[----:B------:R-:W-:Y:S01]  /*73e0*/  STL [R1+0x2488], R10 ;  /* 0x0024880a01007387 */ /* 0x000fe20000100800 */
[----:B------:R-:W-:Y:S01]  /*73f0*/  IADD3 R195, PT, PT, R242, 0x1be, RZ ;  /* 0x000001bef2c37810 */ /* 0x000fe20007ffe0ff */
[--C-:B------:R-:W-:Y:S01]  /*7400*/  @!P4 IMAD.IADD R179, R179, 0x1, -R2.reuse ;  /* 0x00000001b3b3c824 */ /* 0x100fe200078e0a02 */
[----:B------:R-:W-:Y:S01]  /*7410*/  ISETP.GT.U32.AND P4, PT, R2, R109, PT ;  /* 0x0000006d0200720c */ /* 0x000fe20003f84070 */
[--C-:B------:R-:W-:Y:S01]  /*7420*/  @!P6 IMAD.IADD R178, R178, 0x1, -R2.reuse ;  /* 0x00000001b2b2e824 */ /* 0x100fe200078e0a02 */
[----:B------:R-:W-:Y:S01]  /*7430*/  ISETP.GT.U32.AND P6, PT, R2, R108, PT ;  /* 0x0000006c0200720c */ /* 0x000fe20003fc4070 */
[----:B------:R-:W-:Y:S01]  /*7440*/  IMAD.HI.U32 R6, R0, R4, RZ ;  /* 0x0000000400067227 */ /* 0x000fe200078e00ff */
[----:B------:R3:W-:Y:S03]  /*7450*/  STL [R1+0x2484], R8 ;  /* 0x0024840801007387 */ /* 0x0007e60000100800 */
[----:B------:R-:W-:Y:S01]  /*7460*/  @!P3 IMAD.IADD R95, R95, 0x1, -R2 ;  /* 0x000000015f5fb824 */ /* 0x000fe200078e0a02 */
[----:B------:R-:W-:Y:S01]  /*7470*/  ISETP.GT.U32.AND P3, PT, R2, R177, PT ;  /* 0x000000b10200720c */ /* 0x000fe20003f64070 */
[----:B------:R-:W-:Y:S01]  /*7480*/  IMAD.MOV R7, RZ, RZ, -R7 ;  /* 0x000000ffff077224 */ /* 0x000fe200078e0a07 */
[----:B------:R-:W-:Y:S01]  /*7490*/  @!P5 IADD3 R94, PT, PT, R94, -R2, RZ ;  /* 0x800000025e5ed210 */ /* 0x000fe20007ffe0ff */
[----:B------:R-:W-:Y:S01]  /*74a0*/  IMAD.MOV R6, RZ, RZ, -R6 ;  /* 0x000000ffff067224 */ /* 0x000fe200078e0a06 */
[C---:B------:R-:W-:Y:S01]  /*74b0*/  ISETP.GT.U32.AND P5, PT, R2.reuse, R176, PT ;  /* 0x000000b00200720c */ /* 0x040fe20003fa4070 */
[--C-:B------:R-:W-:Y:S01]  /*74c0*/  @!P4 IMAD.IADD R109, R109, 0x1, -R2.reuse ;  /* 0x000000016d6dc824 */ /* 0x100fe200078e0a02 */
[----:B------:R-:W-:Y:S01]  /*74d0*/  ISETP.GT.U32.AND P4, PT, R2, R95, PT ;  /* 0x0000005f0200720c */ /* 0x000fe20003f84070 */
[----:B------:R-:W-:Y:S01]  /*74e0*/  @!P6 IMAD.IADD R108, R108, 0x1, -R2 ;  /* 0x000000016c6ce824 */ /* 0x000fe200078e0a02 */
[C---:B------:R-:W-:Y:S01]  /*74f0*/  ISETP.GT.U32.AND P6, PT, R2.reuse, R94, PT ;  /* 0x0000005e0200720c */ /* 0x040fe20003fc4070 */
[C---:B----4-:R-:W-:Y:S01]  /*7500*/  IMAD R79, R2.reuse, R7, R5 ;  /* 0x00000007024f7224 */ /* 0x050fe200078e0205 */
[----:B------:R-:W-:Y:S01]  /*7510*/  IABS R5, R10 ;  /* 0x0000000a00057213 */ /* 0x000fe20000000000 */
[C---:B--2---:R-:W-:Y:S01]  /*7520*/  IMAD R78, R2.reuse, R6, R4 ;  /* 0x00000006024e7224 */ /* 0x044fe200078e0204 */
[----:B---3--:R-:W-:Y:S01]  /*7530*/  IABS R8, R8 ;  /* 0x0000000800087213 */ /* 0x008fe20000000000 */
[----:B------:R-:W-:Y:S01]  /*7540*/  @!P3 IMAD.IADD R177, R177, 0x1, -R2 ;  /* 0x00000001b1b1b824 */ /* 0x000fe200078e0a02 */
[----:B------:R-:W-:Y:S01]  /*7550*/  ISETP.GT.U32.AND P3, PT, R2, R175, PT ;  /* 0x000000af0200720c */ /* 0x000fe20003f64070 */
[----:B------:R-:W-:Y:S01]  /*7560*/  IMAD.HI.U32 R7, R0, R5, RZ ;  /* 0x0000000500077227 */ /* 0x000fe200078e00ff */
[----:B------:R2:W-:Y:S01]  /*7570*/  STL [R1+0x2480], R9 ;  /* 0x0024800901007387 */ /* 0x0005e20000100800 */
[----:B------:R-:W-:-:S02]  /*7580*/  IABS R6, R9 ;  /* 0x0000000900067213 */ /* 0x000fc40000000000 */
[--C-:B------:R-:W-:Y:S01]  /*7590*/  @!P5 IMAD.IADD R176, R176, 0x1, -R2.reuse ;  /* 0x00000001b0b0d824 */ /* 0x100fe200078e0a02 */
[----:B------:R-:W-:Y:S01]  /*75a0*/  ISETP.GT.U32.AND P5, PT, R2, R107, PT ;  /* 0x0000006b0200720c */ /* 0x000fe20003fa4070 */
[----:B------:R-:W-:Y:S01]  /*75b0*/  VIADD R4, R242, 0xe1 ;  /* 0x000000e1f2047836 */ /* 0x000fe20000000000 */
[-C--:B------:R-:W-:Y:S01]  /*75c0*/  @!P4 IADD3 R95, PT, PT, R95, -R2.reuse, RZ ;  /* 0x800000025f5fc210 */ /* 0x080fe20007ffe0ff */
[----:B------:R-:W-:Y:S01]  /*75d0*/  STL [R1+0x364], R193 ;  /* 0x000364c101007387 */ /* 0x000fe20000100800 */
[----:B------:R-:W-:Y:S01]  /*75e0*/  @!P6 IADD3 R94, PT, PT, R94, -R2, RZ ;  /* 0x800000025e5ee210 */ /* 0x000fe20007ffe0ff */
[----:B------:R-:W-:Y:S01]  /*75f0*/  VIADD R10, R242, 0xe2 ;  /* 0x000000e2f20a7836 */ /* 0x000fe20000000000 */
[C---:B------:R-:W-:Y:S01]  /*7600*/  ISETP.GT.U32.AND P4, PT, R2.reuse, R177, PT ;  /* 0x000000b10200720c */ /* 0x040fe20003f84070 */
[--C-:B------:R-:W-:Y:S01]  /*7610*/  @!P3 IMAD.IADD R175, R175, 0x1, -R2.reuse ;  /* 0x00000001afafb824 */ /* 0x100fe200078e0a02 */
[----:B------:R-:W-:Y:S01]  /*7620*/  ISETP.GT.U32.AND P6, PT, R2, R176, PT ;  /* 0x000000b00200720c */ /* 0x000fe20003fc4070 */
[----:B--2---:R-:W-:Y:S01]  /*7630*/  IMAD.HI.U32 R9, R0, R8, RZ ;  /* 0x0000000800097227 */ /* 0x004fe200078e00ff */
[C---:B------:R-:W-:Y:S01]  /*7640*/  ISETP.GT.U32.AND P3, PT, R2.reuse, R100, PT ;  /* 0x000000640200720c */ /* 0x040fe20003f64070 */
[----:B------:R-:W-:Y:S01]  /*7650*/  STL [R1+0x247c], R4 ;  /* 0x00247c0401007387 */ /* 0x000fe20000100800 */
[----:B------:R-:W-:Y:S01]  /*7660*/  IADD3 R7, PT, PT, -R7, RZ, RZ ;  /* 0x000000ff07077210 */ /* 0x000fe20007ffe1ff */
[----:B------:R-:W-:Y:S01]  /*7670*/  @!P5 IMAD.IADD R107, R107, 0x1, -R2 ;  /* 0x000000016b6bd824 */ /* 0x000fe200078e0a02 */
[----:B------:R-:W-:Y:S01]  /*7680*/  ISETP.GT.U32.AND P5, PT, R2, R99, PT ;  /* 0x000000630200720c */ /* 0x000fe20003fa4070 */
[----:B------:R-:W-:Y:S01]  /*7690*/  IMAD.MOV R9, RZ, RZ, -R9 ;  /* 0x000000ffff097224 */ /* 0x000fe200078e0a09 */
[----:B------:R-:W-:Y:S01]  /*76a0*/  STL [R1+0x360], R192 ;  /* 0x000360c001007387 */ /* 0x000fe20000100800 */
[----:B------:R-:W-:-:S02]  /*76b0*/  VIADD R196, R242, 0x1bd ;  /* 0x000001bdf2c47836 */ /* 0x000fc40000000000 */
[--C-:B------:R-:W-:Y:S01]  /*76c0*/  @!P4 IMAD.IADD R177, R177, 0x1, -R2.reuse ;  /* 0x00000001b1b1c824 */ /* 0x100fe200078e0a02 */
[----:B------:R-:W-:Y:S01]  /*76d0*/  ISETP.GT.U32.AND P4, PT, R2, R175, PT ;  /* 0x000000af0200720c */ /* 0x000fe20003f84070 */
[----:B------:R2:W-:Y:S01]  /*76e0*/  STL [R1+0x35c], R118 ;  /* 0x00035c7601007387 */ /* 0x0005e20000100800 */
[----:B------:R-:W-:Y:S01]  /*76f0*/  @!P6 IADD3 R176, PT, PT, R176, -R2, RZ ;  /* 0x80000002b0b0e210 */ /* 0x000fe20007ffe0ff */
[----:B------:R-:W-:Y:S01]  /*7700*/  @!P3 IMAD.IADD R100, R100, 0x1, -R2 ;  /* 0x000000016464b824 */ /* 0x000fe200078e0a02 */
[C---:B------:R-:W-:Y:S01]  /*7710*/  ISETP.GT.U32.AND P6, PT, R2.reuse, R107, PT ;  /* 0x0000006b0200720c */ /* 0x040fe20003fc4070 */
[----:B------:R3:W-:Y:S01]  /*7720*/  STL [R1+0x358], R81 ;  /* 0x0003585101007387 */ /* 0x0007e20000100800 */
[----:B------:R-:W-:Y:S01]  /*7730*/  ISETP.GT.U32.AND P3, PT, R2, R98, PT ;  /* 0x000000620200720c */ /* 0x000fe20003f64070 */
[----:B------:R-:W-:Y:S01]  /*7740*/  VIADD R194, R242, 0x1bf ;  /* 0x000001bff2c27836 */ /* 0x000fe20000000000 */
[----:B------:R-:W-:Y:S01]  /*7750*/  @!P5 IADD3 R99, PT, PT, R99, -R2, RZ ;  /* 0x800000026363d210 */ /* 0x000fe20007ffe0ff */
[----:B------:R-:W-:Y:S01]  /*7760*/  STL [R1+0x354], R117 ;  /* 0x0003547501007387 */ /* 0x000fe20000100800 */
[C---:B------:R-:W-:Y:S01]  /*7770*/  ISETP.GT.U32.AND P5, PT, R2.reuse, R174, PT ;  /* 0x000000ae0200720c */ /* 0x040fe20003fa4070 */
[C---:B--2---:R-:W-:Y:S01]  /*7780*/  IMAD R118, R2.reuse, R9, R8 ;  /* 0x0000000902767224 */ /* 0x044fe200078e0208 */
[----:B------:R-:W-:Y:S01]  /*7790*/  IABS R4, R4 ;  /* 0x0000000400047213 */ /* 0x000fe20000000000 */
[--C-:B------:R-:W-:Y:S01]  /*77a0*/  @!P4 IMAD.IADD R175, R175, 0x1, -R2.reuse ;  /* 0x00000001afafc824 */ /* 0x100fe200078e0a02 */
[C---:B------:R-:W-:Y:S01]  /*77b0*/  ISETP.GT.U32.AND P4, PT, R2.reuse, R100, PT ;  /* 0x000000640200720c */ /* 0x040fe20003f84070 */
[C---:B---3--:R-:W-:Y:S01]  /*77c0*/  IMAD R81, R2.reuse, R7, R5 ;  /* 0x0000000702517224 */ /* 0x048fe200078e0205 */
[----:B------:R-:W-:Y:S01]  /*77d0*/  STL [R1+0x350], R116 ;  /* 0x0003507401007387 */ /* 0x000fe20000100800 */
[--C-:B------:R-:W-:Y:S01]  /*77e0*/  @!P6 IMAD.IADD R107, R107, 0x1, -R2.reuse ;  /* 0x000000016b6be824 */ /* 0x100fe200078e0a02 */
[----:B------:R-:W-:Y:S01]  /*77f0*/  ISETP.GT.U32.AND P6, PT, R2, R99, PT ;  /* 0x000000630200720c */ /* 0x000fe20003fc4070 */
[----:B------:R-:W-:Y:S01]  /*7800*/  @!P3 IMAD.IADD R98, R98, 0x1, -R2 ;  /* 0x000000016262b824 */ /* 0x000fe200078e0a02 */
[----:B------:R-:W-:Y:S01]  /*7810*/  ISETP.GT.U32.AND P3, PT, R2, R173, PT ;  /* 0x000000ad0200720c */ /* 0x000fe20003f64070 */
[----:B------:R-:W-:Y:S01]  /*7820*/  IMAD.HI.U32 R5, R0, R4, RZ ;  /* 0x0000000400057227 */ /* 0x000fe200078e00ff */
[----:B------:R2:W-:Y:S01]  /*7830*/  STL [R1+0x2478], R10 ;  /* 0x0024780a01007387 */ /* 0x0005e20000100800 */
[----:B------:R-:W-:-:S02]  /*7840*/  IABS R8, R11 ;  /* 0x0000000b00087213 */ /* 0x000fc40000000000 */
[--C-:B------:R-:W-:Y:S01]  /*7850*/  @!P5 IMAD.IADD R174, R174, 0x1, -R2.reuse ;  /* 0x00000001aeaed824 */ /* 0x100fe200078e0a02 */
[----:B------:R-:W-:Y:S01]  /*7860*/  ISETP.GT.U32.AND P5, PT, R2, R106, PT ;  /* 0x0000006a0200720c */ /* 0x000fe20003fa4070 */
[--C-:B------:R-:W-:Y:S01]  /*7870*/  @!P4 IMAD.IADD R100, R100, 0x1, -R2.reuse ;  /* 0x000000016464c824 */ /* 0x100fe200078e0a02 */
[----:B------:R-:W-:Y:S01]  /*7880*/  ISETP.GT.U32.AND P4, PT, R2, R98, PT ;  /* 0x000000620200720c */ /* 0x000fe20003f84070 */
[----:B------:R-:W-:Y:S01]  /*7890*/  IMAD.HI.U32 R7, R0, R6, RZ ;  /* 0x0000000600077227 */ /* 0x000fe200078e00ff */
[----:B------:R-:W-:Y:S01]  /*78a0*/  IADD3 R5, PT, PT, -R5, RZ, RZ ;  /* 0x000000ff05057210 */ /* 0x000fe20007ffe1ff */
[----:B------:R-:W-:Y:S01]  /*78b0*/  STL [R1+0x34c], R191 ;  /* 0x00034cbf01007387 */ /* 0x000fe20000100800 */
[----:B--2---:R-:W-:Y:S01]  /*78c0*/  IABS R10, R10 ;  /* 0x0000000a000a7213 */ /* 0x004fe20000000000 */
[--C-:B------:R-:W-:Y:S01]  /*78d0*/  @!P6 IMAD.IADD R99, R99, 0x1, -R2.reuse ;  /* 0x000000016363e824 */ /* 0x100fe200078e0a02 */
[C---:B------:R-:W-:Y:S01]  /*78e0*/  ISETP.GT.U32.AND P6, PT, R2.reuse, R174, PT ;  /* 0x000000ae0200720c */ /* 0x040fe20003fc4070 */
[--C-:B------:R-:W-:Y:S01]  /*78f0*/  @!P3 IMAD.IADD R173, R173, 0x1, -R2.reuse ;  /* 0x00000001adadb824 */ /* 0x100fe200078e0a02 */
[----:B------:R-:W-:Y:S01]  /*7900*/  ISETP.GT.U32.AND P3, PT, R2, R105, PT ;  /* 0x000000690200720c */ /* 0x000fe20003f64070 */
[----:B------:R-:W-:Y:S01]  /*7910*/  IMAD.MOV R7, RZ, RZ, -R7 ;  /* 0x000000ffff077224 */ /* 0x000fe200078e0a07 */
[----:B------:R2:W-:Y:S01]  /*7920*/  STL [R1+0x2474], R11 ;  /* 0x0024740b01007387 */ /* 0x0005e20000100800 */
[--C-:B------:R-:W-:Y:S01]  /*7930*/  @!P5 IMAD.IADD R106, R106, 0x1, -R2.reuse ;  /* 0x000000016a6ad824 */ /* 0x100fe200078e0a02 */
[----:B------:R-:W-:Y:S01]  /*7940*/  ISETP.GT.U32.AND P5, PT, R2, R101, PT ;  /* 0x000000650200720c */ /* 0x000fe20003fa4070 */
[----:B------:R-:W-:Y:S01]  /*7950*/  @!P4 IMAD.IADD R98, R98, 0x1, -R2 ;  /* 0x000000016262c824 */ /* 0x000fe200078e0a02 */
[C---:B------:R-:W-:Y:S01]  /*7960*/  ISETP.GT.U32.AND P4, PT, R2.reuse, R173, PT ;  /* 0x000000ad0200720c */ /* 0x040fe20003f84070 */
[----:B------:R-:W-:-:S02]  /*7970*/  IMAD R116, R2, R7, R6 ;  /* 0x0000000702747224 */ /* 0x000fc400078e0206 */
[----:B------:R-:W-:Y:S02]  /*7980*/  IMAD R117, R2, R5, R4 ;  /* 0x0000000502757224 */ /* 0x000fe400078e0204 */
[--C-:B------:R-:W-:Y:S01]  /*7990*/  @!P6 IMAD.IADD R174, R174, 0x1, -R2.reuse ;  /* 0x00000001aeaee824 */ /* 0x100fe200078e0a02 */
[C---:B------:R-:W-:Y:S01]  /*79a0*/  ISETP.GT.U32.AND P6, PT, R2.reuse, R106, PT ;  /* 0x0000006a0200720c */ /* 0x040fe20003fc4070 */
[--C-:B------:R-:W-:Y:S01]  /*79b0*/  @!P3 IMAD.IADD R105, R105, 0x1, -R2.reuse ;  /* 0x000000016969b824 */ /* 0x100fe200078e0a02 */
[----:B------:R-:W-:Y:S01]  /*79c0*/  ISETP.GT.U32.AND P3, PT, R2, R104, PT ;  /* 0x000000680200720c */ /* 0x000fe20003f64070 */
[C---:B------:R-:W-:Y:S02]  /*79d0*/  VIADD R5, R242.reuse, 0xe4 ;  /* 0x000000e4f2057836 */ /* 0x040fe40000000000 */
[----:B------:R-:W-:Y:S01]  /*79e0*/  @!P5 IADD3 R101, PT, PT, R101, -R2, RZ ;  /* 0x800000026565d210 */ /* 0x000fe20007ffe0ff */
[----:B------:R-:W-:Y:S01]  /*79f0*/  VIADD R4, R242, 0xe5 ;  /* 0x000000e5f2047836 */ /* 0x000fe20000000000 */
[C---:B------:R-:W-:Y:S01]  /*7a00*/  ISETP.GT.U32.AND P5, PT, R2.reuse, R172, PT ;  /* 0x000000ac0200720c */ /* 0x040fe20003fa4070 */
[----:B------:R-:W-:Y:S01]  /*7a10*/  @!P4 IMAD.IADD R173, R173, 0x1, -R2 ;  /* 0x00000001adadc824 */ /* 0x000fe200078e0a02 */
[----:B------:R-:W-:Y:S01]  /*7a20*/  ISETP.GT.U32.AND P4, PT, R2, R105, PT ;  /* 0x000000690200720c */ /* 0x000fe20003f84070 */
[----:B--2---:R-:W-:Y:S01]  /*7a30*/  IMAD.HI.U32 R11, R0, R10, RZ ;  /* 0x0000000a000b7227 */ /* 0x004fe200078e00ff */
[----:B------:R-:W-:Y:S01]  /*7a40*/  STL [R1+0x2470], R5 ;  /* 0x0024700501007387 */ /* 0x000fe20000100800 */
[----:B------:R-:W-:-:S02]  /*7a50*/  IABS R6, R5 ;  /* 0x0000000500067213 */ /* 0x000fc40000000000 */
        /* <DEDUP_REMOVED lines=9> */
[----:B------:R-:W-:Y:S01]  /*7af0*/  ISETP.GT.U32.AND P4, PT, R2, R104, PT ;  /* 0x000000680200720c */ /* 0x000fe20003f84070 */
[----:B------:R-:W-:Y:S01]  /*7b00*/  STL [R1+0x348], R190 ;  /* 0x000348be01007387 */ /* 0x000fe20000100800 */
[----:B------:R-:W-:-:S02]  /*7b10*/  IMAD.MOV R11, RZ, RZ, -R11 ;  /* 0x000000ffff0b7224 */ /* 0x000fc400078e0a0b */
[--C-:B------:R-:W-:Y:S01]  /*7b20*/  @!P6 IMAD.IADD R101, R101, 0x1, -R2.reuse ;  /* 0x000000016565e824 */ /* 0x100fe200078e0a02 */
[C---:B------:R-:W-:Y:S01]  /*7b30*/  ISETP.GT.U32.AND P6, PT, R2.reuse, R172, PT ;  /* 0x000000ac0200720c */ /* 0x040fe20003fc4070 */
[--C-:B------:R-:W-:Y:S01]  /*7b40*/  @!P3 IMAD.IADD R171, R171, 0x1, -R2.reuse ;  /* 0x00000001ababb824 */ /* 0x100fe200078e0a02 */
[----:B------:R-:W-:Y:S01]  /*7b50*/  ISETP.GT.U32.AND P3, PT, R2, R103, PT ;  /* 0x000000670200720c */ /* 0x000fe20003f64070 */
[----:B------:R-:W-:Y:S01]  /*7b60*/  STL [R1+0x344], R85 ;  /* 0x0003445501007387 */ /* 0x000fe20000100800 */
[----:B------:R-:W-:Y:S01]  /*7b70*/  IMAD.MOV R9, RZ, RZ, -R9 ;  /* 0x000000ffff097224 */ /* 0x000fe200078e0a09 */
[----:B--2---:R-:W-:Y:S01]  /*7b80*/  IABS R4, R4 ;  /* 0x0000000400047213 */ /* 0x004fe20000000000 */
[----:B------:R-:W-:Y:S01]  /*7b90*/  IMAD.HI.U32 R7, R0, R6, RZ ;  /* 0x0000000600077227 */ /* 0x000fe200078e00ff */
[----:B------:R-:W-:Y:S01]  /*7ba0*/  @!P5 IADD3 R170, PT, PT, R170, -R2, RZ ;  /* 0x80000002aaaad210 */ /* 0x000fe20007ffe0ff */
[----:B------:R-:W-:Y:S01]  /*7bb0*/  STL [R1+0x340], R84 ;  /* 0x0003405401007387 */ /* 0x000fe20000100800 */
[----:B------:R-:W-:Y:S01]  /*7bc0*/  ISETP.GT.U32.AND P5, PT, R2, R102, PT ;  /* 0x000000660200720c */ /* 0x000fe20003fa4070 */
[--C-:B------:R-:W-:Y:S01]  /*7bd0*/  @!P4 IMAD.IADD R104, R104, 0x1, -R2.reuse ;  /* 0x000000016868c824 */ /* 0x100fe200078e0a02 */
[----:B------:R-:W-:Y:S01]  /*7be0*/  ISETP.GT.U32.AND P4, PT, R2, R171, PT ;  /* 0x000000ab0200720c */ /* 0x000fe20003f84070 */
[----:B------:R2:W-:Y:S01]  /*7bf0*/  STL [R1+0x33c], R83 ;  /* 0x00033c5301007387 */ /* 0x0005e20000100800 */
[--C-:B------:R-:W-:Y:S01]  /*7c00*/  @!P6 IMAD.IADD R172, R172, 0x1, -R2.reuse ;  /* 0x00000001acace824 */ /* 0x100fe200078e0a02 */
[C---:B------:R-:W-:Y:S01]  /*7c10*/  ISETP.GT.U32.AND P6, PT, R2.reuse, R170, PT ;  /* 0x000000aa0200720c */ /* 0x040fe20003fc4070 */
[----:B------:R-:W-:Y:S01]  /*7c20*/  @!P3 IMAD.IADD R103, R103, 0x1, -R2 ;  /* 0x000000016767b824 */ /* 0x000fe200078e0a02 */
[----:B------:R-:W-:Y:S01]  /*7c30*/  ISETP.GT.U32.AND P3, PT, R2, R169, PT ;  /* 0x000000a90200720c */ /* 0x000fe20003f64070 */
[----:B------:R3:W-:Y:S01]  /*7c40*/  STL [R1+0x338], R82 ;  /* 0x0003385201007387 */ /* 0x0007e20000100800 */
[----:B------:R-:W-:-:S02]  /*7c50*/  IMAD.MOV R7, RZ, RZ, -R7 ;  /* 0x000000ffff077224 */ /* 0x000fc400078e0a07 */
[----:B------:R-:W-:Y:S01]  /*7c60*/  IMAD.HI.U32 R5, R0, R4, RZ ;  /* 0x0000000400057227 */ /* 0x000fe200078e00ff */
[----:B------:R-:W-:Y:S01]  /*7c70*/  STL [R1+0x334], R189 ;  /* 0x000334bd01007387 */ /* 0x000fe20000100800 */
[----:B------:R-:W-:Y:S02]  /*7c80*/  @!P5 IADD3 R102, PT, PT, R102, -R2, RZ ;  /* 0x800000026666d210 */ /* 0x000fe40007ffe0ff */
[C---:B------:R-:W-:Y:S01]  /*7c90*/  ISETP.GT.U32.AND P5, PT, R2.reuse, R168, PT ;  /* 0x000000a80200720c */ /* 0x040fe20003fa4070 */
[--C-:B------:R-:W-:Y:S01]  /*7ca0*/  @!P4 IMAD.IADD R171, R171, 0x1, -R2.reuse ;  /* 0x00000001ababc824 */ /* 0x100fe200078e0a02 */
[----:B------:R-:W-:Y:S01]  /*7cb0*/  ISETP.GT.U32.AND P4, PT, R2, R103, PT ;  /* 0x000000670200720c */ /* 0x000fe20003f84070 */
[--C-:B------:R-:W-:Y:S01]  /*7cc0*/  @!P6 IMAD.IADD R170, R170, 0x1, -R2.reuse ;  /* 0x00000001aaaae824 */ /* 0x100fe200078e0a02 */
[C---:B------:R-:W-:Y:S01]  /*7cd0*/  ISETP.GT.U32.AND P6, PT, R2.reuse, R102, PT ;  /* 0x000000660200720c */ /* 0x040fe20003fc4070 */
[----:B------:R-:W-:Y:S01]  /*7ce0*/  @!P3 IMAD.IADD R169, R169, 0x1, -R2 ;  /* 0x00000001a9a9b824 */ /* 0x000fe200078e0a02 */
[C---:B------:R-:W-:Y:S01]  /*7cf0*/  ISETP.GT.U32.AND P3, PT, R2.reuse, R167, PT ;  /* 0x000000a70200720c */ /* 0x040fe20003f64070 */
[----:B--2---:R-:W-:-:S02]  /*7d00*/  IMAD R83, R2, R11, R10 ;  /* 0x0000000b02537224 */ /* 0x004fc400078e020a */
[C---:B---3--:R-:W-:Y:S02]  /*7d10*/  IMAD R82, R2.reuse, R9, R8 ;  /* 0x0000000902527224 */ /* 0x048fe400078e0208 */
[----:B------:R-:W-:Y:S01]  /*7d20*/  IMAD R85, R2, R7, R6 ;  /* 0x0000000702557224 */ /* 0x000fe200078e0206 */
[----:B------:R-:W-:Y:S01]  /*7d30*/  IADD3 R7, PT, PT, R242, 0xe6, RZ ;  /* 0x000000e6f2077810 */ /* 0x000fe20007ffe0ff */
[--C-:B------:R-:W-:Y:S01]  /*7d40*/  @!P5 IMAD.IADD R168, R168, 0x1, -R2.reuse ;  /* 0x00000001a8a8d824 */ /* 0x100fe200078e0a02 */
[C---:B------:R-:W-:Y:S01]  /*7d50*/  ISETP.GT.U32.AND P5, PT, R2.reuse, R166, PT ;  /* 0x000000a60200720c */ /* 0x040fe20003fa4070 */
[--C-:B------:R-:W-:Y:S01]  /*7d60*/  @!P4 IMAD.IADD R103, R103, 0x1, -R2.reuse ;  /* 0x000000016767c824 */ /* 0x100fe200078e0a02 */
[----:B------:R-:W-:Y:S01]  /*7d70*/  ISETP.GT.U32.AND P4, PT, R2, R169, PT ;  /* 0x000000a90200720c */ /* 0x000fe20003f84070 */
[----:B------:R-:W-:Y:S01]  /*7d80*/  @!P6 IMAD.IADD R102, R102, 0x1, -R2 ;  /* 0x000000016666e824 */ /* 0x000fe200078e0a02 */
[----:B------:R-:W-:Y:S01]  /*7d90*/  ISETP.GT.U32.AND P6, PT, R2, R168, PT ;  /* 0x000000a80200720c */ /* 0x000fe20003fc4070 */
[----:B------:R-:W-:Y:S01]  /*7da0*/  IMAD.MOV R5, RZ, RZ, -R5 ;  /* 0x000000ffff057224 */ /* 0x000fe200078e0a05 */
[----:B------:R-:W-:Y:S01]  /*7db0*/  @!P3 IADD3 R167, PT, PT, R167, -R2, RZ ;  /* 0x80000002a7a7b210 */ /* 0x000fe20007ffe0ff */
[----:B------:R-:W-:Y:S01]  /*7dc0*/  VIADD R6, R242, 0xe7 ;  /* 0x000000e7f2067836 */ /* 0x000fe20000000000 */
[C---:B------:R-:W-:Y:S01]  /*7dd0*/  ISETP.GT.U32.AND P3, PT, R2.reuse, R165, PT ;  /* 0x000000a50200720c */ /* 0x040fe20003f64070 */
[----:B------:R-:W-:Y:S01]  /*7de0*/  IMAD R84, R2, R5, R4 ;  /* 0x0000000502547224 */ /* 0x000fe200078e0204 */
[----:B------:R-:W-:Y:S01]  /*7df0*/  IABS R10, R7 ;  /* 0x00000007000a7213 */ /* 0x000fe20000000000 */
[----:B------:R-:W-:Y:S01]  /*7e00*/  VIADD R5, R242, 0xe8 ;  /* 0x000000e8f2057836 */ /* 0x000fe20000000000 */
[----:B------:R-:W-:Y:S01]  /*7e10*/  IABS R8, R6 ;  /* 0x0000000600087213 */ /* 0x000fe20000000000 */
[----:B------:R-:W-:Y:S01]  /*7e20*/  STL [R1+0x2468], R7 ;  /* 0x0024680701007387 */ /* 0x000fe20000100800 */
[----:B------:R-:W-:Y:S01]  /*7e30*/  @!P5 IADD3 R166, PT, PT, R166, -R2, RZ ;  /* 0x80000002a6a6d210 */ /* 0x000fe20007ffe0ff */
[--C-:B------:R-:W-:Y:S01]  /*7e40*/  @!P4 IMAD.IADD R169, R169, 0x1, -R2.reuse ;  /* 0x00000001a9a9c824 */ /* 0x100fe200078e0a02 */
[----:B------:R-:W-:Y:S01]  /*7e50*/  ISETP.GT.U32.AND P5, PT, R2, R164, PT ;  /* 0x000000a40200720c */ /* 0x000fe20003fa4070 */
[--C-:B------:R-:W-:Y:S01]  /*7e60*/  @!P6 IMAD.IADD R168, R168, 0x1, -R2.reuse ;  /* 0x00000001a8a8e824 */ /* 0x100fe200078e0a02 */
[C---:B------:R-:W-:Y:S01]  /*7e70*/  ISETP.GT.U32.AND P4, PT, R2.reuse, R167, PT ;  /* 0x000000a70200720c */ /* 0x040fe20003f84070 */
[----:B------:R-:W-:Y:S01]  /*7e80*/  STL [R1+0x2464], R6 ;  /* 0x0024640601007387 */ /* 0x000fe20000100800 */
[C---:B------:R-:W-:Y:S01]  /*7e90*/  ISETP.GT.U32.AND P6, PT, R2.reuse, R166, PT ;  /* 0x000000a60200720c */ /* 0x040fe20003fc4070 */
[----:B------:R-:W-:Y:S01]  /*7ea0*/  @!P3 IMAD.IADD R165, R165, 0x1, -R2 ;  /* 0x00000001a5a5b824 */ /* 0x000fe200078e0a02 */
[----:B------:R-:W-:Y:S01]  /*7eb0*/  ISETP.GT.U32.AND P3, PT, R2, R163, PT ;  /* 0x000000a30200720c */ /* 0x000fe20003f64070 */
[----:B------:R-:W-:Y:S01]  /*7ec0*/  VIADD R4, R242, 0xe9 ;  /* 0x000000e9f2047836 */ /* 0x000fe20000000000 */
[----:B------:R-:W-:Y:S01]  /*7ed0*/  STL [R1+0x330], R188 ;  /* 0x000330bc01007387 */ /* 0x000fe20000100800 */
[----:B------:R-:W-:-:S03]  /*7ee0*/  IMAD.HI.U32 R11, R0, R10, RZ ;  /* 0x0000000a000b7227 */ /* 0x000fc600078e00ff */
[----:B------:R2:W-:Y:S01]  /*7ef0*/  STL [R1+0x2460], R5 ;  /* 0x0024600501007387 */ /* 0x0005e20000100800 */
[----:B------:R-:W-:Y:S01]  /*7f00*/  @!P5 IADD3 R164, PT, PT, R164, -R2, RZ ;  /* 0x80000002a4a4d210 */ /* 0x000fe20007ffe0ff */
[----:B------:R-:W-:Y:S01]  /*7f10*/  IMAD.HI.U32 R9, R0, R8, RZ ;  /* 0x0000000800097227 */ /* 0x000fe200078e00ff */
[C---:B------:R-:W-:Y:S01]  /*7f20*/  ISETP.GT.U32.AND P5, PT, R2.reuse, R162, PT ;  /* 0x000000a20200720c */ /* 0x040fe20003fa4070 */
[----:B------:R3:W-:Y:S01]  /*7f30*/  STL [R1+0x245c], R4 ;  /* 0x00245c0401007387 */ /* 0x0007e20000100800 */
[----:B------:R-:W-:Y:S01]  /*7f40*/  IADD3 R11, PT, PT, -R11, RZ, RZ ;  /* 0x000000ff0b0b7210 */ /* 0x000fe20007ffe1ff */
[--C-:B------:R-:W-:Y:S01]  /*7f50*/  @!P4 IMAD.IADD R167, R167, 0x1, -R2.reuse ;  /* 0x00000001a7a7c824 */ /* 0x100fe200078e0a02 */
[----:B------:R-:W-:Y:S01]  /*7f60*/  ISETP.GT.U32.AND P4, PT, R2, R165, PT ;  /* 0x000000a50200720c */ /* 0x000fe20003f84070 */
[--C-:B------:R-:W-:Y:S01]  /*7f70*/  @!P6 IMAD.IADD R166, R166, 0x1, -R2.reuse ;  /* 0x00000001a6a6e824 */ /* 0x100fe200078e0a02 */
[C---:B------:R-:W-:Y:S01]  /*7f80*/  ISETP.GT.U32.AND P6, PT, R2.reuse, R164, PT ;  /* 0x000000a40200720c */ /* 0x040fe20003fc4070 */
[--C-:B------:R-:W-:Y:S01]  /*7f90*/  @!P3 IMAD.IADD R163, R163, 0x1, -R2.reuse ;  /* 0x00000001a3a3b824 */ /* 0x100fe200078e0a02 */
[----:B------:R-:W-:Y:S01]  /*7fa0*/  ISETP.GT.U32.AND P3, PT, R2, R161, PT ;  /* 0x000000a10200720c */ /* 0x000fe20003f64070 */
[----:B------:R-:W-:Y:S01]  /*7fb0*/  IMAD.MOV R9, RZ, RZ, -R9 ;  /* 0x000000ffff097224 */ /* 0x000fe200078e0a09 */
[----:B--2---:R-:W-:Y:S01]  /*7fc0*/  IABS R5, R5 ;  /* 0x0000000500057213 */ /* 0x004fe20000000000 */
[----:B------:R-:W-:Y:S01]  /*7fd0*/  STL [R1+0x32c], R187 ;  /* 0x00032cbb01007387 */ /* 0x000fe20000100800 */
[----:B---3--:R-:W-:Y:S01]  /*7fe0*/  IABS R4, R4 ;  /* 0x0000000400047213 */ /* 0x008fe20000000000 */
[----:B------:R-:W-:Y:S01]  /*7ff0*/  @!P5 IMAD.IADD R162, R162, 0x1, -R2 ;  /* 0x00000001a2a2d824 */ /* 0x000fe200078e0a02 */
[----:B------:R-:W-:Y:S01]  /*8000*/  ISETP.GT.U32.AND P5, PT, R2, R160, PT ;  /* 0x000000a00200720c */ /* 0x000fe20003fa4070 */
[----:B------:R2:W-:Y:S01]  /*8010*/  STL [R1+0x328], R115 ;  /* 0x0003287301007387 */ /* 0x0005e20000100800 */
[----:B------:R-:W-:-:S03]  /*8020*/  IMAD.HI.U32 R7, R0, R5, RZ ;  /* 0x0000000500077227 */ /* 0x000fc600078e00ff */
[----:B------:R3:W-:Y:S01]  /*8030*/  STL [R1+0x324], R114 ;  /* 0x0003247201007387 */ /* 0x0007e20000100800 */
[--C-:B------:R-:W-:Y:S01]  /*8040*/  @!P4 IMAD.IADD R165, R165, 0x1, -R2.reuse ;  /* 0x00000001a5a5c824 */ /* 0x100fe200078e0a02 */
[----:B------:R-:W-:Y:S01]  /*8050*/  ISETP.GT.U32.AND P4, PT, R2, R163, PT ;  /* 0x000000a30200720c */ /* 0x000fe20003f84070 */
[--C-:B------:R-:W-:Y:S01]  /*8060*/  @!P6 IMAD.IADD R164, R164, 0x1, -R2.reuse ;  /* 0x00000001a4a4e824 */ /* 0x100fe200078e0a02 */
[C---:B------:R-:W-:Y:S01]  /*8070*/  ISETP.GT.U32.AND P6, PT, R2.reuse, R162, PT ;  /* 0x000000a20200720c */ /* 0x040fe20003fc4070 */
[----:B------:R-:W-:Y:S01]  /*8080*/  @!P3 IMAD.IADD R161, R161, 0x1, -R2 ;  /* 0x00000001a1a1b824 */ /* 0x000fe200078e0a02 */
[C---:B------:R-:W-:Y:S01]  /*8090*/  ISETP.GT.U32.AND P3, PT, R2.reuse, R159, PT ;  /* 0x0000009f0200720c */ /* 0x040fe20003f64070 */
[----:B--2---:R-:W-:Y:S01]  /*80a0*/  IMAD R115, R2, R11, R10 ;  /* 0x0000000b02737224 */ /* 0x004fe200078e020a */
[----:B------:R-:W-:Y:S01]  /*80b0*/  IADD3 R7, PT, PT, -R7, RZ, RZ ;  /* 0x000000ff07077210 */ /* 0x000fe20007ffe1ff */
[----:B------:R-:W-:Y:S01]  /*80c0*/  @!P5 IMAD.IADD R160, R160, 0x1, -R2 ;  /* 0x00000001a0a0d824 */ /* 0x000fe200078e0a02 */
[C---:B------:R-:W-:Y:S01]  /*80d0*/  ISETP.GT.U32.AND P5, PT, R2.reuse, R158, PT ;  /* 0x0000009e0200720c */ /* 0x040fe20003fa4070 */
[----:B---3--:R-:W-:Y:S01]  /*80e0*/  IMAD R114, R2, R9, R8 ;  /* 0x0000000902727224 */ /* 0x008fe200078e0208 */
[----:B------:R2:W-:Y:S01]  /*80f0*/  STL [R1+0x320], R87 ;  /* 0x0003205701007387 */ /* 0x0005e20000100800 */
[----:B------:R-:W-:Y:S01]  /*8100*/  IMAD.HI.U32 R6, R0, R4, RZ ;  /* 0x0000000400067227 */ /* 0x000fe200078e00ff */
[----:B------:R-:W-:-:S02]  /*8110*/  IADD3 R187, PT, PT, R242, 0x1b7, RZ ;  /* 0x000001b7f2bb7810 */ /* 0x000fc40007ffe0ff */
[----:B------:R-:W-:Y:S01]  /*8120*/  @!P4 IADD3 R163, PT, PT, R163, -R2, RZ ;  /* 0x80000002a3a3c210 */ /* 0x000fe20007ffe0ff */
[--C-:B------:R-:W-:Y:S01]  /*8130*/  @!P6 IMAD.IADD R162, R162, 0x1, -R2.reuse ;  /* 0x00000001a2a2e824 */ /* 0x100fe200078e0a02 */
[C---:B------:R-:W-:Y:S01]  /*8140*/  ISETP.GT.U32.AND P4, PT, R2.reuse, R161, PT ;  /* 0x000000a10200720c */ /* 0x040fe20003f84070 */
[----:B------:R-:W-:Y:S01]  /*8150*/  @!P3 IMAD.IADD R159, R159, 0x1, -R2 ;  /* 0x000000019f9fb824 */ /* 0x000fe200078e0a02 */
[C---:B------:R-:W-:Y:S01]  /*8160*/  ISETP.GT.U32.AND P6, PT, R2.reuse, R160, PT ;  /* 0x000000a00200720c */ /* 0x040fe20003fc4070 */
[----:B------:R-:W-:Y:S01]  /*8170*/  IMAD.MOV R6, RZ, RZ, -R6 ;  /* 0x000000ffff067224 */ /* 0x000fe200078e0a06 */
[C---:B------:R-:W-:Y:S01]  /*8180*/  ISETP.GT.U32.AND P3, PT, R2.reuse, R157, PT ;  /* 0x0000009d0200720c */ /* 0x040fe20003f64070 */
[----:B--2---:R-:W-:Y:S01]  /*8190*/  IMAD R87, R2, R7, R5 ;  /* 0x0000000702577224 */ /* 0x004fe200078e0205 */
[----:B------:R-:W-:Y:S01]  /*81a0*/  @!P5 IADD3 R158, PT, PT, R158, -R2, RZ ;  /* 0x800000029e9ed210 */ /* 0x000fe20007ffe0ff */
[----:B------:R2:W-:Y:S01]  /*81b0*/  STL [R1+0x31c], R86 ;  /* 0x00031c5601007387 */ /* 0x0005e20000100800 */
[----:B------:R-:W-:Y:S01]  /*81c0*/  ISETP.GT.U32.AND P5, PT, R2, R156, PT ;  /* 0x0000009c0200720c */ /* 0x000fe20003fa4070 */
[C---:B------:R-:W-:Y:S01]  /*81d0*/  VIADD R189, R242.reuse, 0x1b5 ;  /* 0x000001b5f2bd7836 */ /* 0x040fe20000000000 */
[C---:B------:R-:W-:Y:S01]  /*81e0*/  IADD3 R7, PT, PT, R242.reuse, 0xea, RZ ;  /* 0x000000eaf2077810 */ /* 0x040fe20007ffe0ff */
[C---:B------:R-:W-:Y:S01]  /*81f0*/  VIADD R188, R242.reuse, 0x1b6 ;  /* 0x000001b6f2bc7836 */ /* 0x040fe20000000000 */
[----:B------:R-:W-:Y:S01]  /*8200*/  IADD3 R5, PT, PT, R242, 0xec, RZ ;  /* 0x000000ecf2057810 */ /* 0x000fe20007ffe0ff */
[--C-:B------:R-:W-:Y:S01]  /*8210*/  @!P4 IMAD.IADD R161, R161, 0x1, -R2.reuse ;  /* 0x00000001a1a1c824 */ /* 0x100fe200078e0a02 */
[----:B------:R-:W-:Y:S01]  /*8220*/  ISETP.GT.U32.AND P4, PT, R2, R159, PT ;  /* 0x0000009f0200720c */ /* 0x000fe20003f84070 */
[--C-:B------:R-:W-:Y:S01]  /*8230*/  @!P6 IMAD.IADD R160, R160, 0x1, -R2.reuse ;  /* 0x00000001a0a0e824 */ /* 0x100fe200078e0a02 */
[C---:B------:R-:W-:Y:S01]  /*8240*/  ISETP.GT.U32.AND P6, PT, R2.reuse, R158, PT ;  /* 0x0000009e0200720c */ /* 0x040fe20003fc4070 */
[----:B------:R-:W-:Y:S01]  /*8250*/  @!P3 IMAD.IADD R157, R157, 0x1, -R2 ;  /* 0x000000019d9db824 */ /* 0x000fe200078e0a02 */
[C---:B------:R-:W-:Y:S01]  /*8260*/  ISETP.GT.U32.AND P3, PT, R2.reuse, R155, PT ;  /* 0x0000009b0200720c */ /* 0x040fe20003f64070 */
[----:B--2---:R-:W-:Y:S01]  /*8270*/  IMAD R86, R2, R6, R4 ;  /* 0x0000000602567224 */ /* 0x004fe200078e0204 */
[----:B------:R-:W-:Y:S01]  /*8280*/  IABS R10, R7 ;  /* 0x00000007000a7213 */ /* 0x000fe20000000000 */
[----:B------:R-:W-:Y:S01]  /*8290*/  VIADD R6, R242, 0xeb ;  /* 0x000000ebf2067836 */ /* 0x000fe20000000000 */
[----:B------:R-:W-:Y:S01]  /*82a0*/  @!P5 IADD3 R156, PT, PT, R156, -R2, RZ ;  /* 0x800000029c9cd210 */ /* 0x000fe20007ffe0ff */
[----:B------:R-:W-:Y:S01]  /*82b0*/  STL [R1+0x2458], R7 ;  /* 0x0024580701007387 */ /* 0x000fe20000100800 */
[----:B------:R-:W-:Y:S01]  /*82c0*/  ISETP.GT.U32.AND P5, PT, R2, R20, PT ;  /* 0x000000140200720c */ /* 0x000fe20003fa4070 */
[----:B------:R-:W-:Y:S01]  /*82d0*/  IMAD.HI.U32 R11, R0, R10, RZ ;  /* 0x0000000a000b7227 */ /* 0x000fe200078e00ff */
[----:B------:R-:W-:Y:S01]  /*82e0*/  IABS R8, R6 ;  /* 0x0000000600087213 */ /* 0x000fe20000000000 */
[----:B------:R2:W-:Y:S02]  /*82f0*/  STL [R1+0x318], R186 ;  /* 0x000318ba01007387 */ /* 0x0005e40000100800 */
[--C-:B------:R-:W-:Y:S01]  /*8300*/  @!P4 IMAD.IADD R159, R159, 0x1, -R2.reuse ;  /* 0x000000019f9fc824 */ /* 0x100fe200078e0a02 */
[----:B------:R-:W-:Y:S01]  /*8310*/  ISETP.GT.U32.AND P4, PT, R2, R157, PT ;  /* 0x0000009d0200720c */ /* 0x000fe20003f84070 */
[--C-:B------:R-:W-:Y:S01]  /*8320*/  @!P6 IMAD.IADD R158, R158, 0x1, -R2.reuse ;  /* 0x000000019e9ee824 */ /* 0x100fe200078e0a02 */
[C---:B------:R-:W-:Y:S01]  /*8330*/  ISETP.GT.U32.AND P6, PT, R2.reuse, R156, PT ;  /* 0x0000009c0200720c */ /* 0x040fe20003fc4070 */
[--C-:B------:R-:W-:Y:S01]  /*8340*/  @!P3 IMAD.IADD R155, R155, 0x1, -R2.reuse ;  /* 0x000000019b9bb824 */ /* 0x100fe200078e0a02 */
[----:B------:R-:W-:Y:S01]  /*8350*/  ISETP.GT.U32.AND P3, PT, R2, R19, PT ;  /* 0x000000130200720c */ /* 0x000fe20003f64070 */
[----:B------:R-:W-:Y:S01]  /*8360*/  VIADD R4, R242, 0xed ;  /* 0x000000edf2047836 */ /* 0x000fe20000000000 */
[----:B------:R3:W-:Y:S01]  /*8370*/  STL [R1+0x2454], R6 ;  /* 0x0024540601007387 */ /* 0x0007e20000100800 */
[----:B------:R-:W-:Y:S01]  /*8380*/  @!P5 IMAD.IADD R20, R20, 0x1, -R2 ;  /* 0x000000011414d824 */ /* 0x000fe200078e0a02 */
[----:B------:R-:W-:Y:S01]  /*8390*/  ISETP.GT.U32.AND P5, PT, R2, R18, PT ;  /* 0x000000120200720c */ /* 0x000fe20003fa4070 */
[----:B------:R-:W-:Y:S01]  /*83a0*/  IMAD.HI.U32 R9, R0, R8, RZ ;  /* 0x0000000800097227 */ /* 0x000fe200078e00ff */
[----:B------:R-:W-:Y:S01]  /*83b0*/  STL [R1+0x2450], R5 ;  /* 0x0024500501007387 */ /* 0x000fe20000100800 */
[----:B------:R-:W-:-:S02]  /*83c0*/  IADD3 R11, PT, PT, -R11, RZ, RZ ;  /* 0x000000ff0b0b7210 */ /* 0x000fc40007ffe1ff */
[-C--:B------:R-:W-:Y:S01]  /*83d0*/  @!P4 IADD3 R157, PT, PT, R157, -R2.reuse, RZ ;  /* 0x800000029d9dc210 */ /* 0x080fe20007ffe0ff */
[----:B------:R4:W-:Y:S01]  /*83e0*/  STL [R1+0x244c], R4 ;  /* 0x00244c0401007387 */ /* 0x0009e20000100800 */
[----:B------:R-:W-:Y:S01]  /*83f0*/  @!P6 IADD3 R156, PT, PT, R156, -R2, RZ ;  /* 0x800000029c9ce210 */ /* 0x000fe20007ffe0ff */
[----:B------:R-:W-:Y:S01]  /*8400*/  IMAD.MOV R9, RZ, RZ, -R9 ;  /* 0x000000ffff097224 */ /* 0x000fe200078e0a09 */
[C---:B------:R-:W-:Y:S01]  /*8410*/  ISETP.GT.U32.AND P4, PT, R2.reuse, R155, PT ;  /* 0x0000009b0200720c */ /* 0x040fe20003f84070 */
[--C-:B------:R-:W-:Y:S01]  /*8420*/  @!P3 IMAD.IADD R19, R19, 0x1, -R2.reuse ;  /* 0x000000011313b824 */ /* 0x100fe200078e0a02 */
[----:B------:R-:W-:Y:S01]  /*8430*/  ISETP.GT.U32.AND P6, PT, R2, R20, PT ;  /* 0x000000140200720c */ /* 0x000fe20003fc4070 */
[----:B------:R-:W-:Y:S01]  /*8440*/  STL [R1+0x314], R185 ;  /* 0x000314b901007387 */ /* 0x000fe20000100800 */
[--C-:B------:R-:W-:Y:S01]  /*8450*/  @!P5 IMAD.IADD R18, R18, 0x1, -R2.reuse ;  /* 0x000000011212d824 */ /* 0x100fe200078e0a02 */
[----:B------:R-:W-:Y:S01]  /*8460*/  ISETP.GT.U32.AND P3, PT, R2, R21, PT ;  /* 0x000000150200720c */ /* 0x000fe20003f64070 */
[----:B--2---:R-:W-:Y:S01]  /*8470*/  VIADD R186, R242, 0x1b8 ;  /* 0x000001b8f2ba7836 */ /* 0x004fe20000000000 */
[----:B------:R-:W-:Y:S01]  /*8480*/  ISETP.GT.U32.AND P5, PT, R2, R154, PT ;  /* 0x0000009a0200720c */ /* 0x000fe20003fa4070 */
[----:B------:R2:W-:Y:S01]  /*8490*/  STL [R1+0x310], R113 ;  /* 0x0003107101007387 */ /* 0x0005e20000100800 */
[----:B---3--:R-:W-:Y:S01]  /*84a0*/  IABS R6, R5 ;  /* 0x0000000500067213 */ /* 0x008fe20000000000 */
[----:B------:R-:W-:Y:S01]  /*84b0*/  VIADD R191, R242, 0x1b9 ;  /* 0x000001b9f2bf7836 */ /* 0x000fe20000000000 */
[----:B----4-:R-:W-:Y:S01]  /*84c0*/  IABS R4, R4 ;  /* 0x0000000400047213 */ /* 0x010fe20000000000 */
[----:B------:R3:W-:Y:S01]  /*84d0*/  STL [R1+0x30c], R112 ;  /* 0x00030c7001007387 */ /* 0x0007e20000100800 */
[--C-:B------:R-:W-:Y:S01]  /*84e0*/  @!P4 IMAD.IADD R155, R155, 0x1, -R2.reuse ;  /* 0x000000019b9bc824 */ /* 0x100fe200078e0a02 */
[----:B------:R-:W-:Y:S01]  /*84f0*/  ISETP.GT.U32.AND P4, PT, R2, R19, PT ;  /* 0x000000130200720c */ /* 0x000fe20003f84070 */
[----:B------:R-:W-:Y:S01]  /*8500*/  IMAD.HI.U32 R7, R0, R6, RZ ;  /* 0x0000000600077227 */ /* 0x000fe200078e00ff */
[----:B------:R-:W-:Y:S01]  /*8510*/  @!P6 IADD3 R20, PT, PT, R20, -R2, RZ ;  /* 0x800000021414e210 */ /* 0x000fe20007ffe0ff */
[----:B------:R4:W-:Y:S01]  /*8520*/  STL [R1+0x308], R111 ;  /* 0x0003086f01007387 */ /* 0x0009e20000100800 */
[----:B------:R-:W-:Y:S01]  /*8530*/  ISETP.GT.U32.AND P6, PT, R2, R18, PT ;  /* 0x000000120200720c */ /* 0x000fe20003fc4070 */
[----:B------:R-:W-:Y:S01]  /*8540*/  @!P3 IMAD.IADD R21, R21, 0x1, -R2 ;  /* 0x000000011515b824 */ /* 0x000fe200078e0a02 */
[----:B------:R-:W-:Y:S01]  /*8550*/  @!P5 IADD3 R154, PT, PT, R154, -R2, RZ ;  /* 0x800000029a9ad210 */ /* 0x000fe20007ffe0ff */
[C---:B--2---:R-:W-:Y:S01]  /*8560*/  IMAD R113, R2.reuse, R11, R10 ;  /* 0x0000000b02717224 */ /* 0x044fe200078e020a */
[C---:B------:R-:W-:Y:S01]  /*8570*/  ISETP.GT.U32.AND P3, PT, R2.reuse, R152, PT ;  /* 0x000000980200720c */ /* 0x040fe20003f64070 */
[C---:B---3--:R-:W-:Y:S01]  /*8580*/  IMAD R112, R2.reuse, R9, R8 ;  /* 0x0000000902707224 */ /* 0x048fe200078e0208 */
[----:B------:R-:W-:Y:S01]  /*8590*/  ISETP.GT.U32.AND P5, PT, R2, R153, PT ;  /* 0x000000990200720c */ /* 0x000fe20003fa4070 */
[----:B------:R-:W-:Y:S01]  /*85a0*/  IMAD.HI.U32 R5, R0, R4, RZ ;  /* 0x0000000400057227 */ /* 0x000fe200078e00ff */
[----:B------:R-:W-:Y:S01]  /*85b0*/  IADD3 R7, PT, PT, -R7, RZ, RZ ;  /* 0x000000ff07077210 */ /* 0x000fe20007ffe1ff */
[----:B------:R2:W-:Y:S01]  /*85c0*/  STL [R1+0x304], R88 ;  /* 0x0003045801007387 */ /* 0x0005e20000100800 */
[----:B------:R-:W-:Y:S01]  /*85d0*/  IADD3 R185, PT, PT, R242, 0x1b1, RZ ;  /* 0x000001b1f2b97810 */ /* 0x000fe20007ffe0ff */
[--C-:B------:R-:W-:Y:S01]  /*85e0*/  @!P4 IMAD.IADD R19, R19, 0x1, -R2.reuse ;  /* 0x000000011313c824 */ /* 0x100fe200078e0a02 */
[----:B------:R-:W-:Y:S01]  /*85f0*/  ISETP.GT.U32.AND P4, PT, R2, R21, PT ;  /* 0x000000150200720c */ /* 0x000fe20003f84070 */
[----:B------:R-:W-:Y:S01]  /*8600*/  @!P6 IMAD.IADD R18, R18, 0x1, -R2 ;  /* 0x000000011212e824 */ /* 0x000fe200078e0a02 */
[C---:B------:R-:W-:Y:S01]  /*8610*/  ISETP.GT.U32.AND P6, PT, R2.reuse, R154, PT ;  /* 0x0000009a0200720c */ /* 0x040fe20003fc4070 */
[----:B----4-:R-:W-:Y:S01]  /*8620*/  IMAD R111, R2, R7, R6 ;  /* 0x00000007026f7224 */ /* 0x010fe200078e0206 */
[----:B------:R-:W-:Y:S01]  /*8630*/  STL [R1+0x300], R184 ;  /* 0x000300b801007387 */ /* 0x000fe20000100800 */
[--C-:B------:R-:W-:Y:S01]  /*8640*/  @!P3 IMAD.IADD R152, R152, 0x1, -R2.reuse ;  /* 0x000000019898b824 */ /* 0x100fe200078e0a02 */
[C---:B------:R-:W-:Y:S01]  /*8650*/  ISETP.GT.U32.AND P3, PT, R2.reuse, R23, PT ;  /* 0x000000170200720c */ /* 0x040fe20003f64070 */
[----:B------:R-:W-:Y:S01]  /*8660*/  @!P5 IMAD.IADD R153, R153, 0x1, -R2 ;  /* 0x000000019999d824 */ /* 0x000fe200078e0a02 */
[----:B------:R-:W-:Y:S01]  /*8670*/  ISETP.GT.U32.AND P5, PT, R2, R22, PT ;  /* 0x000000160200720c */ /* 0x000fe20003fa4070 */
[----:B------:R-:W-:-:S02]  /*8680*/  VIADD R7, R242, 0xee ;  /* 0x000000eef2077836 */ /* 0x000fc40000000000 */
[----:B------:R-:W-:Y:S02]  /*8690*/  VIADD R6, R242, 0xef ;  /* 0x000000eff2067836 */ /* 0x000fe40000000000 */
[--C-:B------:R-:W-:Y:S01]  /*86a0*/  @!P4 IMAD.IADD R21, R21, 0x1, -R2.reuse ;  /* 0x000000011515c824 */ /* 0x100fe200078e0a02 */
[----:B------:R-:W-:Y:S01]  /*86b0*/  ISETP.GT.U32.AND P4, PT, R2, R152, PT ;  /* 0x000000980200720c */ /* 0x000fe20003f84070 */
[--C-:B------:R-:W-:Y:S01]  /*86c0*/  @!P6 IMAD.IADD R154, R154, 0x1, -R2.reuse ;  /* 0x000000019a9ae824 */ /* 0x100fe200078e0a02 */
[C---:B------:R-:W-:Y:S01]  /*86d0*/  ISETP.GT.U32.AND P6, PT, R2.reuse, R153, PT ;  /* 0x000000990200720c */ /* 0x040fe20003fc4070 */
[----:B------:R-:W-:Y:S01]  /*86e0*/  IMAD.MOV R5, RZ, RZ, -R5 ;  /* 0x000000ffff057224 */ /* 0x000fe200078e0a05 */
[----:B------:R-:W-:Y:S01]  /*86f0*/  STL [R1+0x2448], R7 ;  /* 0x0024480701007387 */ /* 0x000fe20000100800 */
[--C-:B------:R-:W-:Y:S01]  /*8700*/  @!P3 IMAD.IADD R23, R23, 0x1, -R2.reuse ;  /* 0x000000011717b824 */ /* 0x100fe200078e0a02 */
[----:B------:R-:W-:Y:S01]  /*8710*/  ISETP.GT.U32.AND P3, PT, R2, R25, PT ;  /* 0x000000190200720c */ /* 0x000fe20003f64070 */
[----:B------:R-:W-:Y:S01]  /*8720*/  @!P5 IMAD.IADD R22, R22, 0x1, -R2 ;  /* 0x000000011616d824 */ /* 0x000fe200078e0a02 */
[C---:B------:R-:W-:Y:S01]  /*8730*/  ISETP.GT.U32.AND P5, PT, R2.reuse, R24, PT ;  /* 0x000000180200720c */ /* 0x040fe20003fa4070 */
[----:B--2---:R-:W-:Y:S01]  /*8740*/  IMAD R88, R2, R5, R4 ;  /* 0x0000000502587224 */ /* 0x004fe200078e0204 */
[----:B------:R-:W-:Y:S01]  /*8750*/  IABS R8, R7 ;  /* 0x0000000700087213 */ /* 0x000fe20000000000 */
[----:B------:R2:W-:Y:S01]  /*8760*/  STL [R1+0x2444], R6 ;  /* 0x0024440601007387 */ /* 0x0005e20000100800 */
[----:B------:R-:W-:Y:S01]  /*8770*/  IADD3 R5, PT, PT, R242, 0xf0, RZ ;  /* 0x000000f0f2057810 */ /* 0x000fe20007ffe0ff */
[--C-:B------:R-:W-:Y:S01]  /*8780*/  @!P4 IMAD.IADD R152, R152, 0x1, -R2.reuse ;  /* 0x000000019898c824 */ /* 0x100fe200078e0a02 */
[C---:B------:R-:W-:Y:S01]  /*8790*/  ISETP.GT.U32.AND P4, PT, R2.reuse, R23, PT ;  /* 0x000000170200720c */ /* 0x040fe20003f84070 */
[--C-:B------:R-:W-:Y:S01]  /*87a0*/  @!P6 IMAD.IADD R153, R153, 0x1, -R2.reuse ;  /* 0x000000019999e824 */ /* 0x100fe200078e0a02 */
[----:B------:R-:W-:Y:S01]  /*87b0*/  ISETP.GT.U32.AND P6, PT, R2, R22, PT ;  /* 0x000000160200720c */ /* 0x000fe20003fc4070 */
[----:B------:R-:W-:Y:S01]  /*87c0*/  VIADD R4, R242, 0xf1 ;  /* 0x000000f1f2047836 */ /* 0x000fe20000000000 */
[----:B------:R3:W-:Y:S01]  /*87d0*/  STL [R1+0x2440], R5 ;  /* 0x0024400501007387 */ /* 0x0007e20000100800 */
[--C-:B------:R-:W-:Y:S01]  /*87e0*/  @!P3 IMAD.IADD R25, R25, 0x1, -R2.reuse ;  /* 0x000000011919b824 */ /* 0x100fe200078e0a02 */
[----:B------:R-:W-:Y:S01]  /*87f0*/  ISETP.GT.U32.AND P3, PT, R2, R151, PT ;  /* 0x000000970200720c */ /* 0x000fe20003f64070 */
[----:B------:R-:W-:Y:S01]  /*8800*/  IMAD.HI.U32 R9, R0, R8, RZ ;  /* 0x0000000800097227 */ /* 0x000fe200078e00ff */
[----:B------:R-:W-:Y:S01]  /*8810*/  @!P5 IADD3 R24, PT, PT, R24, -R2, RZ ;  /* 0x800000021818d210 */ /* 0x000fe20007ffe0ff */
[----:B------:R4:W-:Y:S01]  /*8820*/  STL [R1+0x243c], R4 ;  /* 0x00243c0401007387 */ /* 0x0009e20000100800 */
[----:B------:R-:W-:Y:S01]  /*8830*/  ISETP.GT.U32.AND P5, PT, R2, R150, PT ;  /* 0x000000960200720c */ /* 0x000fe20003fa4070 */
[----:B------:R-:W-:Y:S01]  /*8840*/  VIADD R10, R242, 0xf2 ;  /* 0x000000f2f20a7836 */ /* 0x000fe20000000000 */
[----:B--2---:R-:W-:Y:S01]  /*8850*/  IABS R6, R6 ;  /* 0x0000000600067213 */ /* 0x004fe20000000000 */
[--C-:B------:R-:W-:Y:S01]  /*8860*/  @!P4 IMAD.IADD R23, R23, 0x1, -R2.reuse ;  /* 0x000000011717c824 */ /* 0x100fe200078e0a02 */
[----:B------:R-:W-:Y:S01]  /*8870*/  ISETP.GT.U32.AND P4, PT, R2, R25, PT ;  /* 0x000000190200720c */ /* 0x000fe20003f84070 */
[--C-:B------:R-:W-:Y:S01]  /*8880*/  @!P6 IMAD.IADD R22, R22, 0x1, -R2.reuse ;  /* 0x000000011616e824 */ /* 0x100fe200078e0a02 */
[----:B------:R-:W-:Y:S01]  /*8890*/  ISETP.GT.U32.AND P6, PT, R2, R24, PT ;  /* 0x000000180200720c */ /* 0x000fe20003fc4070 */
[----:B------:R-:W-:Y:S01]  /*88a0*/  IMAD.HI.U32 R7, R0, R6, RZ ;  /* 0x0000000600077227 */ /* 0x000fe200078e00ff */
[----:B------:R-:W-:Y:S01]  /*88b0*/  IADD3 R9, PT, PT, -R9, RZ, RZ ;  /* 0x000000ff09097210 */ /* 0x000fe20007ffe1ff */
[----:B------:R2:W-:Y:S01]  /*88c0*/  STL [R1+0x2f0], R183 ;  /* 0x0002f0b701007387 */ /* 0x0005e20000100800 */
[----:B---3--:R-:W-:Y:S01]  /*88d0*/  IABS R5, R5 ;  /* 0x0000000500057213 */ /* 0x008fe20000000000 */
        /* <DEDUP_REMOVED lines=8> */
[--C-:B------:R-:W-:Y:S01]  /*8960*/  @!P6 IMAD.IADD R24, R24, 0x1, -R2.reuse ;  /* 0x000000011818e824 */ /* 0x100fe200078e0a02 */
[----:B------:R-:W-:Y:S01]  /*8970*/  ISETP.GT.U32.AND P6, PT, R2, R150, PT ;  /* 0x000000960200720c */ /* 0x000fe20003fc4070 */
[----:B------:R3:W-:Y:S01]  /*8980*/  STL [R1+0x2e8], R90 ;  /* 0x0002e85a01007387 */ /* 0x0007e20000100800 */
[----:B----4-:R-:W-:Y:S01]  /*8990*/  IABS R4, R4 ;  /* 0x0000000400047213 */ /* 0x010fe20000000000 */
[C---:B------:R-:W-:Y:S01]  /*89a0*/  VIADD R11, R242.reuse, 0xf6 ;  /* 0x000000f6f20b7836 */ /* 0x040fe20000000000 */
[----:B--2---:R-:W-:Y:S01]  /*89b0*/  IADD3 R183, PT, PT, R242, 0x1b3, RZ ;  /* 0x000001b3f2b77810 */ /* 0x004fe20007ffe0ff */
[--C-:B------:R-:W-:Y:S01]  /*89c0*/  @!P3 IMAD.IADD R27, R27, 0x1, -R2.reuse ;  /* 0x000000011b1bb824 */ /* 0x100fe200078e0a02 */
[----:B------:R-:W-:Y:S01]  /*89d0*/  ISETP.GT.U32.AND P3, PT, R2, R149, PT ;  /* 0x000000950200720c */ /* 0x000fe20003f64070 */
[----:B------:R2:W-:Y:S01]  /*89e0*/  STL [R1+0x2e4], R89 ;  /* 0x0002e45901007387 */ /* 0x0005e20000100800 */
[----:B------:R-:W-:Y:S01]  /*89f0*/  @!P5 IADD3 R26, PT, PT, R26, -R2, RZ ;  /* 0x800000021a1ad210 */ /* 0x000fe20007ffe0ff */
[----:B------:R-:W-:Y:S01]  /*8a00*/  VIADD R184, R242, 0x1b2 ;  /* 0x000001b2f2b87836 */ /* 0x000fe20000000000 */
[C---:B------:R-:W-:Y:S01]  /*8a10*/  ISETP.GT.U32.AND P5, PT, R2.reuse, R148, PT ;  /* 0x000000940200720c */ /* 0x040fe20003fa4070 */
[--C-:B------:R-:W-:Y:S01]  /*8a20*/  @!P4 IMAD.IADD R151, R151, 0x1, -R2.reuse ;  /* 0x000000019797c824 */ /* 0x100fe200078e0a02 */
[----:B------:R-:W-:Y:S01]  /*8a30*/  ISETP.GT.U32.AND P4, PT, R2, R27, PT ;  /* 0x0000001b0200720c */ /* 0x000fe20003f84070 */
[----:B------:R-:W-:Y:S01]  /*8a40*/  @!P6 IMAD.IADD R150, R150, 0x1, -R2 ;  /* 0x000000019696e824 */ /* 0x000fe200078e0a02 */
[C---:B------:R-:W-:Y:S01]  /*8a50*/  ISETP.GT.U32.AND P6, PT, R2.reuse, R26, PT ;  /* 0x0000001a0200720c */ /* 0x040fe20003fc4070 */
[C---:B---3--:R-:W-:Y:S01]  /*8a60*/  IMAD R90, R2.reuse, R7, R6 ;  /* 0x00000007025a7224 */ /* 0x048fe200078e0206 */
[----:B------:R3:W-:Y:S01]  /*8a70*/  STL [R1+0x2e0], R92 ;  /* 0x0002e05c01007387 */ /* 0x0007e20000100800 */
[----:B--2---:R-:W-:Y:S01]  /*8a80*/  IMAD R89, R2, R9, R8 ;  /* 0x0000000902597224 */ /* 0x004fe200078e0208 */
[----:B------:R-:W-:Y:S01]  /*8a90*/  IADD3 R9, PT, PT, R242, 0xf4, RZ ;  /* 0x000000f4f2097810 */ /* 0x000fe20007ffe0ff */
[----:B------:R-:W-:Y:S01]  /*8aa0*/  @!P3 IMAD.IADD R149, R149, 0x1, -R2 ;  /* 0x000000019595b824 */ /* 0x000fe200078e0a02 */
[----:B------:R-:W-:Y:S01]  /*8ab0*/  ISETP.GT.U32.AND P3, PT, R2, R147, PT ;  /* 0x000000930200720c */ /* 0x000fe20003f64070 */
[----:B------:R-:W-:Y:S01]  /*8ac0*/  IMAD.HI.U32 R7, R0, R5, RZ ;  /* 0x0000000500077227 */ /* 0x000fe200078e00ff */
[----:B------:R2:W-:Y:S01]  /*8ad0*/  STL [R1+0x2dc], R91 ;  /* 0x0002dc5b01007387 */ /* 0x0005e20000100800 */
[----:B------:R-:W-:-:S02]  /*8ae0*/  @!P5 IADD3 R148, PT, PT, R148, -R2, RZ ;  /* 0x800000029494d210 */ /* 0x000fc40007ffe0ff */
[C---:B------:R-:W-:Y:S01]  /*8af0*/  ISETP.GT.U32.AND P5, PT, R2.reuse, R28, PT ;  /* 0x0000001c0200720c */ /* 0x040fe20003fa4070 */
[--C-:B------:R-:W-:Y:S01]  /*8b00*/  @!P4 IMAD.IADD R27, R27, 0x1, -R2.reuse ;  /* 0x000000011b1bc824 */ /* 0x100fe200078e0a02 */
[----:B------:R-:W-:Y:S01]  /*8b10*/  ISETP.GT.U32.AND P4, PT, R2, R149, PT ;  /* 0x000000950200720c */ /* 0x000fe20003f84070 */
[--C-:B------:R-:W-:Y:S01]  /*8b20*/  @!P6 IMAD.IADD R26, R26, 0x1, -R2.reuse ;  /* 0x000000011a1ae824 */ /* 0x100fe200078e0a02 */
[----:B------:R-:W-:Y:S01]  /*8b30*/  ISETP.GT.U32.AND P6, PT, R2, R148, PT ;  /* 0x000000940200720c */ /* 0x000fe20003fc4070 */
[----:B------:R-:W-:Y:S01]  /*8b40*/  IMAD.HI.U32 R6, R0, R4, RZ ;  /* 0x0000000400067227 */ /* 0x000fe200078e00ff */
[----:B------:R-:W-:Y:S03]  /*8b50*/  STL [R1+0x2438], R10 ;  /* 0x0024380a01007387 */ /* 0x000fe60000100800 */
[----:B------:R-:W-:Y:S01]  /*8b60*/  @!P3 IMAD.IADD R147, R147, 0x1, -R2 ;  /* 0x000000019393b824 */ /* 0x000fe200078e0a02 */
[----:B------:R-:W-:Y:S01]  /*8b70*/  ISETP.GT.U32.AND P3, PT, R2, R29, PT ;  /* 0x0000001d0200720c */ /* 0x000fe20003f64070 */
[----:B------:R-:W-:-:S02]  /*8b80*/  IMAD.MOV R7, RZ, RZ, -R7 ;  /* 0x000000ffff077224 */ /* 0x000fc400078e0a07 */
[--C-:B------:R-:W-:Y:S01]  /*8b90*/  @!P5 IMAD.IADD R28, R28, 0x1, -R2.reuse ;  /* 0x000000011c1cd824 */ /* 0x100fe200078e0a02 */
[C---:B------:R-:W-:Y:S01]  /*8ba0*/  ISETP.GT.U32.AND P5, PT, R2.reuse, R30, PT ;  /* 0x0000001e0200720c */ /* 0x040fe20003fa4070 */
[--C-:B------:R-:W-:Y:S01]  /*8bb0*/  @!P4 IMAD.IADD R149, R149, 0x1, -R2.reuse ;  /* 0x000000019595c824 */ /* 0x100fe200078e0a02 */
[----:B------:R-:W-:Y:S01]  /*8bc0*/  ISETP.GT.U32.AND P4, PT, R2, R147, PT ;  /* 0x000000930200720c */ /* 0x000fe20003f84070 */
[----:B------:R-:W-:Y:S01]  /*8bd0*/  @!P6 IMAD.IADD R148, R148, 0x1, -R2 ;  /* 0x000000019494e824 */ /* 0x000fe200078e0a02 */
[----:B------:R-:W-:Y:S01]  /*8be0*/  ISETP.GT.U32.AND P6, PT, R2, R28, PT ;  /* 0x0000001c0200720c */ /* 0x000fe20003fc4070 */
[----:B------:R-:W-:Y:S02]  /*8bf0*/  VIADD R8, R242, 0xf3 ;  /* 0x000000f3f2087836 */ /* 0x000fe40000000000 */
[----:B------:R-:W-:Y:S02]  /*8c00*/  IMAD.MOV R6, RZ, RZ, -R6 ;  /* 0x000000ffff067224 */ /* 0x000fe400078e0a06 */
[----:B------:R-:W-:Y:S01]  /*8c10*/  @!P3 IADD3 R29, PT, PT, R29, -R2, RZ ;  /* 0x800000021d1db210 */ /* 0x000fe20007ffe0ff */
[C---:B---3--:R-:W-:Y:S01]  /*8c20*/  IMAD R92, R2.reuse, R7, R5 ;  /* 0x00000007025c7224 */ /* 0x048fe200078e0205 */
[C---:B------:R-:W-:Y:S01]  /*8c30*/  ISETP.GT.U32.AND P3, PT, R2.reuse, R32, PT ;  /* 0x000000200200720c */ /* 0x040fe20003f64070 */
[----:B--2---:R-:W-:Y:S01]  /*8c40*/  IMAD R91, R2, R6, R4 ;  /* 0x00000006025b7224 */ /* 0x004fe200078e0204 */
[----:B------:R-:W-:Y:S01]  /*8c50*/  @!P5 IADD3 R30, PT, PT, R30, -R2, RZ ;  /* 0x800000021e1ed210 */ /* 0x000fe20007ffe0ff */
[----:B------:R2:W-:Y:S01]  /*8c60*/  STL [R1+0x2434], R8 ;  /* 0x0024340801007387 */ /* 0x0005e20000100800 */
[C---:B------:R-:W-:Y:S01]  /*8c70*/  ISETP.GT.U32.AND P5, PT, R2.reuse, R31, PT ;  /* 0x0000001f0200720c */ /* 0x040fe20003fa4070 */
[--C-:B------:R-:W-:Y:S01]  /*8c80*/  @!P4 IMAD.IADD R147, R147, 0x1, -R2.reuse ;  /* 0x000000019393c824 */ /* 0x100fe200078e0a02 */
[----:B------:R-:W-:Y:S01]  /*8c90*/  ISETP.GT.U32.AND P4, PT, R2, R29, PT ;  /* 0x0000001d0200720c */ /* 0x000fe20003f84070 */
[--C-:B------:R-:W-:Y:S01]  /*8ca0*/  @!P6 IMAD.IADD R28, R28, 0x1, -R2.reuse ;  /* 0x000000011c1ce824 */ /* 0x100fe200078e0a02 */
[----:B------:R-:W-:Y:S01]  /*8cb0*/  ISETP.GT.U32.AND P6, PT, R2, R30, PT ;  /* 0x0000001e0200720c */ /* 0x000fe20003fc4070 */
[----:B------:R-:W-:Y:S01]  /*8cc0*/  VIADD R4, R242, 0xf5 ;  /* 0x000000f5f2047836 */ /* 0x000fe20000000000 */
[----:B------:R-:W-:Y:S01]  /*8cd0*/  IABS R5, R10 ;  /* 0x0000000a00057213 */ /* 0x000fe20000000000 */
[----:B------:R3:W-:Y:S01]  /*8ce0*/  STL [R1+0x2430], R9 ;  /* 0x0024300901007387 */ /* 0x0007e20000100800 */
[----:B------:R-:W-:Y:S01]  /*8cf0*/  IABS R6, R9 ;  /* 0x0000000900067213 */ /* 0x000fe20000000000 */
[--C-:B------:R-:W-:Y:S01]  /*8d00*/  @!P3 IMAD.IADD R32, R32, 0x1, -R2.reuse ;  /* 0x000000012020b824 */ /* 0x100fe200078e0a02 */
[----:B------:R-:W-:Y:S01]  /*8d10*/  ISETP.GT.U32.AND P3, PT, R2, R37, PT ;  /* 0x000000250200720c */ /* 0x000fe20003f64070 */
[----:B------:R-:W-:Y:S01]  /*8d20*/  IMAD.HI.U32 R7, R0, R5, RZ ;  /* 0x0000000500077227 */ /* 0x000fe200078e00ff */
[----:B--2---:R-:W-:Y:S01]  /*8d30*/  IABS R8, R8 ;  /* 0x0000000800087213 */ /* 0x004fe20000000000 */
[----:B------:R-:W-:Y:S01]  /*8d40*/  STL [R1+0x2d8], R181 ;  /* 0x0002d8b501007387 */ /* 0x000fe20000100800 */
[----:B------:R-:W-:Y:S01]  /*8d50*/  @!P5 IADD3 R31, PT, PT, R31, -R2, RZ ;  /* 0x800000021f1fd210 */ /* 0x000fe20007ffe0ff */
[--C-:B------:R-:W-:Y:S01]  /*8d60*/  @!P4 IMAD.IADD R29, R29, 0x1, -R2.reuse ;  /* 0x000000011d1dc824 */ /* 0x100fe200078e0a02 */
[----:B------:R-:W-:Y:S01]  /*8d70*/  ISETP.GT.U32.AND P5, PT, R2, R36, PT ;  /* 0x000000240200720c */ /* 0x000fe20003fa4070 */
[--C-:B------:R-:W-:Y:S01]  /*8d80*/  @!P6 IMAD.IADD R30, R30, 0x1, -R2.reuse ;  /* 0x000000011e1ee824 */ /* 0x100fe200078e0a02 */
[----:B------:R-:W-:Y:S01]  /*8d90*/  ISETP.GT.U32.AND P4, PT, R2, R32, PT ;  /* 0x000000200200720c */ /* 0x000fe20003f84070 */
[----:B---3--:R-:W-:Y:S01]  /*8da0*/  IMAD.HI.U32 R9, R0, R8, RZ ;  /* 0x0000000800097227 */ /* 0x008fe200078e00ff */
[C---:B------:R-:W-:Y:S01]  /*8db0*/  ISETP.GT.U32.AND P6, PT, R2.reuse, R31, PT ;  /* 0x0000001f0200720c */ /* 0x040fe20003fc4070 */
[----:B------:R-:W-:Y:S01]  /*8dc0*/  STL [R1+0x242c], R4 ;  /* 0x00242c0401007387 */ /* 0x000fe20000100800 */
[----:B------:R-:W-:Y:S01]  /*8dd0*/  IADD3 R7, PT, PT, -R7, RZ, RZ ;  /* 0x000000ff07077210 */ /* 0x000fe20007ffe1ff */
[--C-:B------:R-:W-:Y:S01]  /*8de0*/  @!P3 IMAD.IADD R37, R37, 0x1, -R2.reuse ;  /* 0x000000012525b824 */ /* 0x100fe200078e0a02 */
[----:B------:R-:W-:Y:S01]  /*8df0*/  ISETP.GT.U32.AND P3, PT, R2, R33, PT ;  /* 0x000000210200720c */ /* 0x000fe20003f64070 */
[----:B------:R2:W-:Y:S01]  /*8e00*/  STL [R1+0x2d4], R180 ;  /* 0x0002d4b401007387 */ /* 0x0005e20000100800 */
[----:B------:R-:W-:Y:S01]  /*8e10*/  IMAD.MOV R9, RZ, RZ, -R9 ;  /* 0x000000ffff097224 */ /* 0x000fe200078e0a09 */
[C---:B------:R-:W-:Y:S01]  /*8e20*/  IADD3 R10, PT, PT, R242.reuse, 0xf7, RZ ;  /* 0x000000f7f20a7810 */ /* 0x040fe20007ffe0ff */
[----:B------:R-:W-:Y:S01]  /*8e30*/  VIADD R182, R242, 0x1b4 ;  /* 0x000001b4f2b67836 */ /* 0x000fe20000000000 */
[----:B------:R-:W-:Y:S01]  /*8e40*/  STL [R1+0x2d0], R110 ;  /* 0x0002d06e01007387 */ /* 0x000fe20000100800 */
[--C-:B------:R-:W-:Y:S01]  /*8e50*/  @!P5 IMAD.IADD R36, R36, 0x1, -R2.reuse ;  /* 0x000000012424d824 */ /* 0x100fe200078e0a02 */
[----:B------:R-:W-:Y:S01]  /*8e60*/  ISETP.GT.U32.AND P5, PT, R2, R146, PT ;  /* 0x000000920200720c */ /* 0x000fe20003fa4070 */
[--C-:B------:R-:W-:Y:S01]  /*8e70*/  @!P4 IMAD.IADD R32, R32, 0x1, -R2.reuse ;  /* 0x000000012020c824 */ /* 0x100fe200078e0a02 */
[C---:B------:R-:W-:Y:S01]  /*8e80*/  ISETP.GT.U32.AND P4, PT, R2.reuse, R37, PT ;  /* 0x000000250200720c */ /* 0x040fe20003f84070 */
[--C-:B------:R-:W-:Y:S01]  /*8e90*/  @!P6 IMAD.IADD R31, R31, 0x1, -R2.reuse ;  /* 0x000000011f1fe824 */ /* 0x100fe200078e0a02 */
[C---:B------:R-:W-:Y:S01]  /*8ea0*/  ISETP.GT.U32.AND P6, PT, R2.reuse, R36, PT ;  /* 0x000000240200720c */ /* 0x040fe20003fc4070 */
[----:B------:R3:W-:Y:S01]  /*8eb0*/  STL [R1+0x2cc], R97 ;  /* 0x0002cc6101007387 */ /* 0x0007e20000100800 */
[----:B------:R-:W-:Y:S01]  /*8ec0*/  @!P3 IMAD.IADD R33, R33, 0x1, -R2 ;  /* 0x000000012121b824 */ /* 0x000fe200078e0a02 */
[----:B------:R-:W-:Y:S01]  /*8ed0*/  ISETP.GT.U32.AND P3, PT, R2, R35, PT ;  /* 0x000000230200720c */ /* 0x000fe20003f64070 */
[C---:B--2---:R-:W-:Y:S01]  /*8ee0*/  VIADD R180, R242.reuse, 0x1ae ;  /* 0x000001aef2b47836 */ /* 0x044fe20000000000 */
[----:B------:R-:W-:Y:S01]  /*8ef0*/  IABS R4, R4 ;  /* 0x0000000400047213 */ /* 0x000fe20000000000 */
[----:B------:R2:W-:Y:S01]  /*8f00*/  STL [R1+0x2c8], R96 ;  /* 0x0002c86001007387 */ /* 0x0005e20000100800 */
[C---:B------:R-:W-:Y:S01]  /*8f10*/  IADD3 R181, PT, PT, R242.reuse, 0x1ad, RZ ;  /* 0x000001adf2b57810 */ /* 0x040fe20007ffe0ff */
[----:B------:R-:W-:-:S02]  /*8f20*/  VIADD R190, R242, 0x1ba ;  /* 0x000001baf2be7836 */ /* 0x000fc40000000000 */
[--C-:B------:R-:W-:Y:S01]  /*8f30*/  @!P5 IMAD.IADD R146, R146, 0x1, -R2.reuse ;  /* 0x000000019292d824 */ /* 0x100fe200078e0a02 */
[C---:B------:R-:W-:Y:S01]  /*8f40*/  ISETP.GT.U32.AND P5, PT, R2.reuse, R34, PT ;  /* 0x000000220200720c */ /* 0x040fe20003fa4070 */
[----:B---3--:R-:W-:Y:S01]  /*8f50*/  IMAD R97, R2, R7, R5 ;  /* 0x0000000702617224 */ /* 0x008fe200078e0205 */
[----:B------:R-:W-:Y:S01]  /*8f60*/  @!P4 IADD3 R37, PT, PT, R37, -R2, RZ ;  /* 0x800000022525c210 */ /* 0x000fe20007ffe0ff */
[--C-:B------:R-:W-:Y:S01]  /*8f70*/  @!P6 IMAD.IADD R36, R36, 0x1, -R2.reuse ;  /* 0x000000012424e824 */ /* 0x100fe200078e0a02 */
[C---:B------:R-:W-:Y:S01]  /*8f80*/  ISETP.GT.U32.AND P4, PT, R2.reuse, R33, PT ;  /* 0x000000210200720c */ /* 0x040fe20003f84070 */
[----:B------:R-:W-:Y:S01]  /*8f90*/  @!P3 IMAD.IADD R35, R35, 0x1, -R2 ;  /* 0x000000012323b824 */ /* 0x000fe200078e0a02 */
[C---:B------:R-:W-:Y:S01]  /*8fa0*/  ISETP.GT.U32.AND P6, PT, R2.reuse, R146, PT ;  /* 0x000000920200720c */ /* 0x040fe20003fc4070 */
[C---:B--2---:R-:W-:Y:S01]  /*8fb0*/  IMAD R96, R2.reuse, R9, R8 ;  /* 0x0000000902607224 */ /* 0x044fe200078e0208 */
[----:B------:R-:W-:Y:S01]  /*8fc0*/  ISETP.GT.U32.AND P3, PT, R2, R145, PT ;  /* 0x000000910200720c */ /* 0x000fe20003f64070 */
[----:B------:R-:W-:Y:S01]  /*8fd0*/  IMAD.HI.U32 R5, R0, R4, RZ ;  /* 0x0000000400057227 */ /* 0x000fe200078e00ff */
[----:B------:R2:W-:Y:S03]  /*8fe0*/  STL [R1+0x2c4], R93 ;  /* 0x0002c45d01007387 */ /* 0x0005e60000100800 */
[----:B------:R-:W-:Y:S01]  /*8ff0*/  @!P5 IADD3 R34, PT, PT, R34, -R2, RZ ;  /* 0x800000022222d210 */ /* 0x000fe20007ffe0ff */
[----:B------:R-:W-:Y:S01]  /*9000*/  IMAD.HI.U32 R7, R0, R6, RZ ;  /* 0x0000000600077227 */ /* 0x000fe200078e00ff */
[C---:B------:R-:W-:Y:S01]  /*9010*/  ISETP.GT.U32.AND P5, PT, R2.reuse, R144, PT ;  /* 0x000000900200720c */ /* 0x040fe20003fa4070 */
[----:B------:R-:W-:Y:S01]  /*9020*/  STL [R1+0x2428], R11 ;  /* 0x0024280b01007387 */ /* 0x000fe20000100800 */
[----:B------:R-:W-:Y:S01]  /*9030*/  IADD3 R5, PT, PT, -R5, RZ, RZ ;  /* 0x000000ff05057210 */ /* 0x000fe20007ffe1ff */
[--C-:B------:R-:W-:Y:S01]  /*9040*/  @!P4 IMAD.IADD R33, R33, 0x1, -R2.reuse ;  /* 0x000000012121c824 */ /* 0x100fe200078e0a02 */
[----:B------:R-:W-:Y:S01]  /*9050*/  ISETP.GT.U32.AND P4, PT, R2, R35, PT ;  /* 0x000000230200720c */ /* 0x000fe20003f84070 */
[--C-:B------:R-:W-:Y:S01]  /*9060*/  @!P6 IMAD.IADD R146, R146, 0x1, -R2.reuse ;  /* 0x000000019292e824 */ /* 0x100fe200078e0a02 */
[C---:B------:R-:W-:Y:S01]  /*9070*/  ISETP.GT.U32.AND P6, PT, R2.reuse, R34, PT ;  /* 0x000000220200720c */ /* 0x040fe20003fc4070 */
[----:B------:R-:W-:Y:S01]  /*9080*/  @!P3 IMAD.IADD R145, R145, 0x1, -R2 ;  /* 0x000000019191b824 */ /* 0x000fe200078e0a02 */
[C---:B------:R-:W-:Y:S01]  /*9090*/  ISETP.GT.U32.AND P3, PT, R2.reuse, R143, PT ;  /* 0x0000008f0200720c */ /* 0x040fe20003f64070 */
[----:B------:R-:W-:Y:S01]  /*90a0*/  IMAD.MOV R7, RZ, RZ, -R7 ;  /* 0x000000ffff077224 */ /* 0x000fe200078e0a07 */
[----:B------:R-:W-:Y:S01]  /*90b0*/  STL [R1+0x2c0], R179 ;  /* 0x0002c0b301007387 */ /* 0x000fe20000100800 */
[C---:B------:R-:W-:Y:S01]  /*90c0*/  IMAD R110, R2.reuse, R5, R4 ;  /* 0x00000005026e7224 */ /* 0x040fe200078e0204 */
[----:B------:R-:W-:Y:S01]  /*90d0*/  IABS R5, R10 ;  /* 0x0000000a00057213 */ /* 0x000fe20000000000 */
[----:B--2---:R-:W-:Y:S01]  /*90e0*/  IMAD R93, R2, R7, R6 ;  /* 0x00000007025d7224 */ /* 0x004fe200078e0206 */
[----:B------:R-:W-:Y:S01]  /*90f0*/  @!P5 IADD3 R144, PT, PT, R144, -R2, RZ ;  /* 0x800000029090d210 */ /* 0x000fe20007ffe0ff */
[----:B------:R-:W-:Y:S01]  /*9100*/  VIADD R4, R242, 0xf8 ;  /* 0x000000f8f2047836 */ /* 0x000fe20000000000 */
[C---:B------:R-:W-:Y:S01]  /*9110*/  ISETP.GT.U32.AND P5, PT, R2.reuse, R40, PT ;  /* 0x000000280200720c */ /* 0x040fe20003fa4070 */
[--C-:B------:R-:W-:Y:S01]  /*9120*/  @!P4 IMAD.IADD R35, R35, 0x1, -R2.reuse ;  /* 0x000000012323c824 */ /* 0x100fe200078e0a02 */
[----:B------:R-:W-:Y:S01]  /*9130*/  ISETP.GT.U32.AND P4, PT, R2, R145, PT ;  /* 0x000000910200720c */ /* 0x000fe20003f84070 */
[--C-:B------:R-:W-:Y:S01]  /*9140*/  @!P6 IMAD.IADD R34, R34, 0x1, -R2.reuse ;  /* 0x000000012222e824 */ /* 0x100fe200078e0a02 */
[C---:B------:R-:W-:Y:S01]  /*9150*/  ISETP.GT.U32.AND P6, PT, R2.reuse, R144, PT ;  /* 0x000000900200720c */ /* 0x040fe20003fc4070 */
        /* <DEDUP_REMOVED lines=8> */
[----:B------:R-:W-:Y:S01]  /*91e0*/  ISETP.GT.U32.AND P5, PT, R2, R38, PT ;  /* 0x000000260200720c */ /* 0x000fe20003fa4070 */
[----:B------:R-:W-:Y:S01]  /*91f0*/  IMAD.HI.U32 R8, R0, R6, RZ ;  /* 0x0000000600087227 */ /* 0x000fe200078e00ff */
[-C--:B------:R-:W-:Y:S01]  /*9200*/  @!P4 IADD3 R145, PT, PT, R145, -R2.reuse, RZ ;  /* 0x800000029191c210 */ /* 0x080fe20007ffe0ff */
[----:B------:R3:W-:Y:S01]  /*9210*/  STL [R1+0x241c], R7 ;  /* 0x00241c0701007387 */ /* 0x0007e20000100800 */
[----:B------:R-:W-:Y:S01]  /*9220*/  @!P6 IADD3 R144, PT, PT, R144, -R2, RZ ;  /* 0x800000029090e210 */ /* 0x000fe20007ffe0ff */
[----:B------:R-:W-:Y:S01]  /*9230*/  @!P3 IMAD.IADD R39, R39, 0x1, -R2 ;  /* 0x000000012727b824 */ /* 0x000fe200078e0a02 */
[C---:B------:R-:W-:Y:S01]  /*9240*/  ISETP.GT.U32.AND P4, PT, R2.reuse, R143, PT ;  /* 0x0000008f0200720c */ /* 0x040fe20003f84070 */
[----:B------:R-:W-:Y:S01]  /*9250*/  STL [R1+0x2bc], R178 ;  /* 0x0002bcb201007387 */ /* 0x000fe20000100800 */
[C---:B------:R-:W-:Y:S01]  /*9260*/  ISETP.GT.U32.AND P6, PT, R2.reuse, R40, PT ;  /* 0x000000280200720c */ /* 0x040fe20003fc4070 */
[----:B------:R-:W-:Y:S01]  /*9270*/  IMAD.MOV R8, RZ, RZ, -R8 ;  /* 0x000000ffff087224 */ /* 0x000fe200078e0a08 */
[----:B------:R-:W-:Y:S01]  /*9280*/  ISETP.GT.U32.AND P3, PT, R2, R41, PT ;  /* 0x000000290200720c */ /* 0x000fe20003f64070 */
[----:B------:R-:W-:Y:S01]  /*9290*/  STL [R1+0x2b8], R109 ;  /* 0x0002b86d01007387 */ /* 0x000fe20000100800 */
[----:B--2---:R-:W-:Y:S01]  /*92a0*/  IABS R4, R4 ;  /* 0x0000000400047213 */ /* 0x004fe20000000000 */
[----:B------:R-:W-:Y:S01]  /*92b0*/  @!P5 IMAD.IADD R38, R38, 0x1, -R2 ;  /* 0x000000012626d824 */ /* 0x000fe200078e0a02 */
[----:B------:R-:W-:Y:S01]  /*92c0*/  ISETP.GT.U32.AND P5, PT, R2, R142, PT ;  /* 0x0000008e0200720c */ /* 0x000fe20003fa4070 */
[----:B------:R-:W-:Y:S01]  /*92d0*/  IMAD.MOV R9, RZ, RZ, -R9 ;  /* 0x000000ffff097224 */ /* 0x000fe200078e0a09 */
[----:B------:R-:W-:Y:S01]  /*92e0*/  STL [R1+0x2b4], R108 ;  /* 0x0002b46c01007387 */ /* 0x000fe20000100800 */
[----:B------:R-:W-:Y:S01]  /*92f0*/  IMAD.HI.U32 R10, R0, R4, RZ ;  /* 0x00000004000a7227 */ /* 0x000fe200078e00ff */
[----:B---3--:R-:W-:-:S02]  /*9300*/  IABS R7, R7 ;  /* 0x0000000700077213 */ /* 0x008fc40000000000 */
[----:B------:R2:W-:Y:S01]  /*9310*/  STL [R1+0x2b0], R95 ;  /* 0x0002b05f01007387 */ /* 0x0005e20000100800 */
[--C-:B------:R-:W-:Y:S01]  /*9320*/  @!P4 IMAD.IADD R143, R143, 0x1, -R2.reuse ;  /* 0x000000018f8fc824 */ /* 0x100fe200078e0a02 */
[----:B------:R-:W-:Y:S01]  /*9330*/  @!P6 IADD3 R40, PT, PT, R40, -R2, RZ ;  /* 0x800000022828e210 */ /* 0x000fe20007ffe0ff */
[----:B------:R-:W-:Y:S01]  /*9340*/  @!P3 IMAD.IADD R41, R41, 0x1, -R2 ;  /* 0x000000012929b824 */ /* 0x000fe200078e0a02 */
[C---:B------:R-:W-:Y:S01]  /*9350*/  ISETP.GT.U32.AND P4, PT, R2.reuse, R39, PT ;  /* 0x000000270200720c */ /* 0x040fe20003f84070 */
[----:B------:R3:W-:Y:S01]  /*9360*/  STL [R1+0x2ac], R94 ;  /* 0x0002ac5e01007387 */ /* 0x0007e20000100800 */
[----:B------:R-:W-:Y:S01]  /*9370*/  ISETP.GT.U32.AND P6, PT, R2, R38, PT ;  /* 0x000000260200720c */ /* 0x000fe20003fc4070 */
[----:B------:R-:W-:Y:S01]  /*9380*/  IMAD.MOV R10, RZ, RZ, -R10 ;  /* 0x000000ffff0a7224 */ /* 0x000fe200078e0a0a */
[----:B------:R-:W-:Y:S01]  /*9390*/  @!P5 IADD3 R142, PT, PT, R142, -R2, RZ ;  /* 0x800000028e8ed210 */ /* 0x000fe20007ffe0ff */
[----:B------:R-:W-:Y:S01]  /*93a0*/  IMAD.HI.U32 R11, R0, R7, RZ ;  /* 0x00000007000b7227 */ /* 0x000fe200078e00ff */
[C---:B------:R-:W-:Y:S01]  /*93b0*/  ISETP.GT.U32.AND P3, PT, R2.reuse, R140, PT ;  /* 0x0000008c0200720c */ /* 0x040fe20003f64070 */
[----:B------:R-:W-:Y:S01]  /*93c0*/  STL [R1+0x2a8], R177 ;  /* 0x0002a8b101007387 */ /* 0x000fe20000100800 */
[C---:B------:R-:W-:Y:S01]  /*93d0*/  ISETP.GT.U32.AND P5, PT, R2.reuse, R141, PT ;  /* 0x0000008d0200720c */ /* 0x040fe20003fa4070 */
[----:B--2---:R-:W-:-:S02]  /*93e0*/  IMAD R95, R2, R8, R6 ;  /* 0x00000008025f7224 */ /* 0x004fc400078e0206 */
[C---:B---3--:R-:W-:Y:S02]  /*93f0*/  IMAD R94, R2.reuse, R9, R5 ;  /* 0x00000009025e7224 */ /* 0x048fe400078e0205 */
[--C-:B------:R-:W-:Y:S01]  /*9400*/  @!P4 IMAD.IADD R39, R39, 0x1, -R2.reuse ;  /* 0x000000012727c824 */ /* 0x100fe200078e0a02 */
[----:B------:R-:W-:Y:S01]  /*9410*/  ISETP.GT.U32.AND P4, PT, R2, R41, PT ;  /* 0x000000290200720c */ /* 0x000fe20003f84070 */
[----:B------:R-:W-:Y:S01]  /*9420*/  @!P6 IMAD.IADD R38, R38, 0x1, -R2 ;  /* 0x000000012626e824 */ /* 0x000fe200078e0a02 */
[C---:B------:R-:W-:Y:S01]  /*9430*/  ISETP.GT.U32.AND P6, PT, R2.reuse, R142, PT ;  /* 0x0000008e0200720c */ /* 0x040fe20003fc4070 */
[----:B------:R-:W-:Y:S01]  /*9440*/  IMAD R109, R2, R10, R4 ;  /* 0x0000000a026d7224 */ /* 0x000fe200078e0204 */
[----:B------:R-:W-:Y:S01]  /*9450*/  IADD3 R4, PT, PT, R242, 0xfa, RZ ;  /* 0x000000faf2047810 */ /* 0x000fe20007ffe0ff */
[--C-:B------:R-:W-:Y:S01]  /*9460*/  @!P3 IMAD.IADD R140, R140, 0x1, -R2.reuse ;  /* 0x000000018c8cb824 */ /* 0x100fe200078e0a02 */
[C---:B------:R-:W-:Y:S01]  /*9470*/  ISETP.GT.U32.AND P3, PT, R2.reuse, R43, PT ;  /* 0x0000002b0200720c */ /* 0x040fe20003f64070 */
[----:B------:R-:W-:Y:S01]  /*9480*/  @!P5 IMAD.IADD R141, R141, 0x1, -R2 ;  /* 0x000000018d8dd824 */ /* 0x000fe200078e0a02 */
[----:B------:R-:W-:Y:S01]  /*9490*/  ISETP.GT.U32.AND P5, PT, R2, R42, PT ;  /* 0x0000002a0200720c */ /* 0x000fe20003fa4070 */
[----:B------:R-:W-:Y:S01]  /*94a0*/  VIADD R5, R242, 0xfb ;  /* 0x000000fbf2057836 */ /* 0x000fe20000000000 */
[----:B------:R2:W-:Y:S01]  /*94b0*/  STL [R1+0x2418], R4 ;  /* 0x0024180401007387 */ /* 0x0005e20000100800 */
[----:B------:R-:W-:-:S02]  /*94c0*/  IMAD.MOV R11, RZ, RZ, -R11 ;  /* 0x000000ffff0b7224 */ /* 0x000fc400078e0a0b */
[--C-:B------:R-:W-:Y:S01]  /*94d0*/  @!P4 IMAD.IADD R41, R41, 0x1, -R2.reuse ;  /* 0x000000012929c824 */ /* 0x100fe200078e0a02 */
[----:B------:R-:W-:Y:S01]  /*94e0*/  ISETP.GT.U32.AND P4, PT, R2, R140, PT ;  /* 0x0000008c0200720c */ /* 0x000fe20003f84070 */
[--C-:B------:R-:W-:Y:S01]  /*94f0*/  @!P6 IMAD.IADD R142, R142, 0x1, -R2.reuse ;  /* 0x000000018e8ee824 */ /* 0x100fe200078e0a02 */
[C---:B------:R-:W-:Y:S01]  /*9500*/  ISETP.GT.U32.AND P6, PT, R2.reuse, R141, PT ;  /* 0x0000008d0200720c */ /* 0x040fe20003fc4070 */
[C---:B------:R-:W-:Y:S01]  /*9510*/  IMAD R108, R2.reuse, R11, R7 ;  /* 0x0000000b026c7224 */ /* 0x040fe200078e0207 */
[----:B------:R3:W-:Y:S01]  /*9520*/  STL [R1+0x2414], R5 ;  /* 0x0024140501007387 */ /* 0x0007e20000100800 */
[--C-:B------:R-:W-:Y:S01]  /*9530*/  @!P3 IMAD.IADD R43, R43, 0x1, -R2.reuse ;  /* 0x000000012b2bb824 */ /* 0x100fe200078e0a02 */
[----:B------:R-:W-:Y:S01]  /*9540*/  ISETP.GT.U32.AND P3, PT, R2, R45, PT ;  /* 0x0000002d0200720c */ /* 0x000fe20003f64070 */
[--C-:B------:R-:W-:Y:S01]  /*9550*/  @!P5 IMAD.IADD R42, R42, 0x1, -R2.reuse ;  /* 0x000000012a2ad824 */ /* 0x100fe200078e0a02 */
[----:B------:R-:W-:Y:S01]  /*9560*/  ISETP.GT.U32.AND P5, PT, R2, R44, PT ;  /* 0x0000002c0200720c */ /* 0x000fe20003fa4070 */
[C---:B------:R-:W-:Y:S01]  /*9570*/  VIADD R6, R242.reuse, 0xfc ;  /* 0x000000fcf2067836 */ /* 0x040fe20000000000 */
[----:B--2---:R-:W-:Y:S01]  /*9580*/  IABS R4, R4 ;  /* 0x0000000400047213 */ /* 0x004fe20000000000 */
[----:B------:R-:W-:Y:S01]  /*9590*/  VIADD R7, R242, 0xfd ;  /* 0x000000fdf2077836 */ /* 0x000fe20000000000 */
[----:B------:R-:W-:Y:S01]  /*95a0*/  STL [R1+0x2a4], R176 ;  /* 0x0002a4b001007387 */ /* 0x000fe20000100800 */
[--C-:B------:R-:W-:Y:S01]  /*95b0*/  @!P4 IMAD.IADD R140, R140, 0x1, -R2.reuse ;  /* 0x000000018c8cc824 */ /* 0x100fe200078e0a02 */
[C---:B------:R-:W-:Y:S01]  /*95c0*/  ISETP.GT.U32.AND P4, PT, R2.reuse, R43, PT ;  /* 0x0000002b0200720c */ /* 0x040fe20003f84070 */
[--C-:B------:R-:W-:Y:S01]  /*95d0*/  @!P6 IMAD.IADD R141, R141, 0x1, -R2.reuse ;  /* 0x000000018d8de824 */ /* 0x100fe200078e0a02 */
[----:B------:R-:W-:Y:S01]  /*95e0*/  ISETP.GT.U32.AND P6, PT, R2, R42, PT ;  /* 0x0000002a0200720c */ /* 0x000fe20003fc4070 */
[----:B------:R-:W-:Y:S01]  /*95f0*/  IMAD.HI.U32 R8, R0, R4, RZ ;  /* 0x0000000400087227 */ /* 0x000fe200078e00ff */
[----:B---3--:R-:W-:Y:S01]  /*9600*/  IABS R5, R5 ;  /* 0x0000000500057213 */ /* 0x008fe20000000000 */
[----:B------:R2:W-:Y:S02]  /*9610*/  STL [R1+0x2410], R6 ;  /* 0x0024100601007387 */ /* 0x0005e40000100800 */
        /* <DEDUP_REMOVED lines=10> */
[----:B------:R-:W-:Y:S01]  /*96c0*/  IMAD.MOV R9, RZ, RZ, -R9 ;  /* 0x000000ffff097224 */ /* 0x000fe200078e0a09 */
[----:B------:R-:W-:Y:S01]  /*96d0*/  IADD3 R8, PT, PT, -R8, RZ, RZ ;  /* 0x000000ff08087210 */ /* 0x000fe20007ffe1ff */
[----:B------:R4:W-:Y:S01]  /*96e0*/  STL [R1+0x2a0], R175 ;  /* 0x0002a0af01007387 */ /* 0x0009e20000100800 */
[----:B--2---:R-:W-:Y:S01]  /*96f0*/  IABS R6, R6 ;  /* 0x0000000600067213 */ /* 0x004fe20000000000 */
[----:B------:R-:W-:Y:S01]  /*9700*/  VIADD R176, R242, 0x1a9 ;  /* 0x000001a9f2b07836 */ /* 0x000fe20000000000 */
[----:B---3--:R-:W-:Y:S01]  /*9710*/  IABS R7, R7 ;  /* 0x0000000700077213 */ /* 0x008fe20000000000 */
[--C-:B------:R-:W-:Y:S01]  /*9720*/  @!P3 IMAD.IADD R139, R139, 0x1, -R2.reuse ;  /* 0x000000018b8bb824 */ /* 0x100fe200078e0a02 */
[----:B------:R-:W-:Y:S01]  /*9730*/  ISETP.GT.U32.AND P3, PT, R2, R47, PT ;  /* 0x0000002f0200720c */ /* 0x000fe20003f64070 */
[--C-:B------:R-:W-:Y:S01]  /*9740*/  @!P5 IMAD.IADD R138, R138, 0x1, -R2.reuse ;  /* 0x000000018a8ad824 */ /* 0x100fe200078e0a02 */
[C---:B------:R-:W-:Y:S01]  /*9750*/  ISETP.GT.U32.AND P5, PT, R2.reuse, R46, PT ;  /* 0x0000002e0200720c */ /* 0x040fe20003fa4070 */
[--C-:B------:R-:W-:Y:S01]  /*9760*/  @!P4 IMAD.IADD R45, R45, 0x1, -R2.reuse ;  /* 0x000000012d2dc824 */ /* 0x100fe200078e0a02 */
[----:B------:R-:W-:Y:S01]  /*9770*/  ISETP.GT.U32.AND P4, PT, R2, R139, PT ;  /* 0x0000008b0200720c */ /* 0x000fe20003f84070 */
[----:B------:R-:W-:Y:S01]  /*9780*/  @!P6 IMAD.IADD R44, R44, 0x1, -R2 ;  /* 0x000000012c2ce824 */ /* 0x000fe200078e0a02 */
[----:B------:R-:W-:Y:S01]  /*9790*/  ISETP.GT.U32.AND P6, PT, R2, R138, PT ;  /* 0x0000008a0200720c */ /* 0x000fe20003fc4070 */
[----:B------:R2:W-:Y:S01]  /*97a0*/  STL [R1+0x29c], R107 ;  /* 0x00029c6b01007387 */ /* 0x0005e20000100800 */
[----:B------:R-:W-:Y:S01]  /*97b0*/  IMAD.HI.U32 R11, R0, R7, RZ ;  /* 0x00000007000b7227 */ /* 0x000fe200078e00ff */
[----:B----4-:R-:W-:-:S02]  /*97c0*/  IADD3 R175, PT, PT, R242, 0x1aa, RZ ;  /* 0x000001aaf2af7810 */ /* 0x010fc40007ffe0ff */
[----:B------:R3:W-:Y:S01]  /*97d0*/  STL [R1+0x298], R100 ;  /* 0x0002986401007387 */ /* 0x0007e20000100800 */
[----:B------:R-:W-:-:S03]  /*97e0*/  IMAD.HI.U32 R10, R0, R6, RZ ;  /* 0x00000006000a7227 */ /* 0x000fc600078e00ff */
[----:B------:R-:W-:Y:S01]  /*97f0*/  @!P5 IADD3 R46, PT, PT, R46, -R2, RZ ;  /* 0x800000022e2ed210 */ /* 0x000fe20007ffe0ff */
[--C-:B------:R-:W-:Y:S01]  /*9800*/  @!P3 IMAD.IADD R47, R47, 0x1, -R2.reuse ;  /* 0x000000012f2fb824 */ /* 0x100fe200078e0a02 */
[C---:B------:R-:W-:Y:S01]  /*9810*/  ISETP.GT.U32.AND P3, PT, R2.reuse, R137, PT ;  /* 0x000000890200720c */ /* 0x040fe20003f64070 */
[--C-:B------:R-:W-:Y:S01]  /*9820*/  @!P4 IMAD.IADD R139, R139, 0x1, -R2.reuse ;  /* 0x000000018b8bc824 */ /* 0x100fe200078e0a02 */
[----:B------:R-:W-:Y:S01]  /*9830*/  ISETP.GT.U32.AND P5, PT, R2, R136, PT ;  /* 0x000000880200720c */ /* 0x000fe20003fa4070 */
[----:B------:R-:W-:Y:S01]  /*9840*/  @!P6 IMAD.IADD R138, R138, 0x1, -R2 ;  /* 0x000000018a8ae824 */ /* 0x000fe200078e0a02 */
[C---:B------:R-:W-:Y:S01]  /*9850*/  ISETP.GT.U32.AND P4, PT, R2.reuse, R47, PT ;  /* 0x0000002f0200720c */ /* 0x040fe20003f84070 */
[C---:B--2---:R-:W-:Y:S01]  /*9860*/  IMAD R107, R2.reuse, R8, R4 ;  /* 0x00000008026b7224 */ /* 0x044fe200078e0204 */
[C---:B------:R-:W-:Y:S01]  /*9870*/  ISETP.GT.U32.AND P6, PT, R2.reuse, R46, PT ;  /* 0x0000002e0200720c */ /* 0x040fe20003fc4070 */
[----:B---3--:R-:W-:Y:S01]  /*9880*/  IMAD R100, R2, R9, R5 ;  /* 0x0000000902647224 */ /* 0x008fe200078e0205 */
[----:B------:R-:W-:Y:S01]  /*9890*/  IADD3 R8, PT, PT, R242, 0xfe, RZ ;  /* 0x000000fef2087810 */ /* 0x000fe20007ffe0ff */
[----:B------:R-:W-:Y:S01]  /*98a0*/  IMAD.MOV R4, RZ, RZ, -R11 ;  /* 0x000000ffff047224 */ /* 0x000fe200078e0a0b */
[----:B------:R2:W-:Y:S01]  /*98b0*/  STL [R1+0x294], R99 ;  /* 0x0002946301007387 */ /* 0x0005e20000100800 */
[----:B------:R-:W-:Y:S01]  /*98c0*/  IADD3 R10, PT, PT, -R10, RZ, RZ ;  /* 0x000000ff0a0a7210 */ /* 0x000fe20007ffe1ff */
[----:B------:R-:W-:-:S02]  /*98d0*/  VIADD R5, R242, 0xff ;  /* 0x000000fff2057836 */ /* 0x000fc40000000000 */
[--C-:B------:R-:W-:Y:S01]  /*98e0*/  @!P3 IMAD.IADD R137, R137, 0x1, -R2.reuse ;  /* 0x000000018989b824 */ /* 0x100fe200078e0a02 */
[----:B------:R-:W-:Y:S01]  /*98f0*/  @!P5 IADD3 R136, PT, PT, R136, -R2, RZ ;  /* 0x800000028888d210 */ /* 0x000fe20007ffe0ff */
[----:B------:R3:W-:Y:S01]  /*9900*/  STL [R1+0x290], R98 ;  /* 0x0002906201007387 */ /* 0x0007e20000100800 */
[C---:B------:R-:W-:Y:S01]  /*9910*/  ISETP.GT.U32.AND P3, PT, R2.reuse, R135, PT ;  /* 0x000000870200720c */ /* 0x040fe20003f64070 */
[--C-:B------:R-:W-:Y:S01]  /*9920*/  @!P4 IMAD.IADD R47, R47, 0x1, -R2.reuse ;  /* 0x000000012f2fc824 */ /* 0x100fe200078e0a02 */
[----:B------:R-:W-:Y:S01]  /*9930*/  ISETP.GT.U32.AND P5, PT, R2, R48, PT ;  /* 0x000000300200720c */ /* 0x000fe20003fa4070 */
[----:B------:R-:W-:Y:S01]  /*9940*/  @!P6 IMAD.IADD R46, R46, 0x1, -R2 ;  /* 0x000000012e2ee824 */ /* 0x000fe200078e0a02 */
[C---:B------:R-:W-:Y:S01]  /*9950*/  ISETP.GT.U32.AND P4, PT, R2.reuse, R137, PT ;  /* 0x000000890200720c */ /* 0x040fe20003f84070 */
[C---:B--2---:R-:W-:Y:S01]  /*9960*/  IMAD R99, R2.reuse, R10, R6 ;  /* 0x0000000a02637224 */ /* 0x044fe200078e0206 */
[----:B------:R-:W-:Y:S01]  /*9970*/  ISETP.GT.U32.AND P6, PT, R2, R136, PT ;  /* 0x000000880200720c */ /* 0x000fe20003fc4070 */
[----:B------:R2:W-:Y:S01]  /*9980*/  STL [R1+0x2408], R8 ;  /* 0x0024080801007387 */ /* 0x0005e20000100800 */
[----:B------:R-:W-:Y:S01]  /*9990*/  IADD3 R6, PT, PT, R242, 0x100, RZ ;  /* 0x00000100f2067810 */ /* 0x000fe20007ffe0ff */
[----:B---3--:R-:W-:Y:S01]  /*99a0*/  IMAD R98, R2, R4, R7 ;  /* 0x0000000402627224 */ /* 0x008fe200078e0207 */
[----:B------:R-:W-:Y:S01]  /*99b0*/  IABS R4, R8 ;  /* 0x0000000800047213 */ /* 0x000fe20000000000 */
[----:B------:R3:W-:Y:S01]  /*99c0*/  STL [R1+0x28c], R174 ;  /* 0x00028cae01007387 */ /* 0x0007e20000100800 */
[----:B------:R-:W-:-:S02]  /*99d0*/  VIADD R7, R242, 0x101 ;  /* 0x00000101f2077836 */ /* 0x000fc40000000000 */
[--C-:B------:R-:W-:Y:S01]  /*99e0*/  @!P3 IMAD.IADD R135, R135, 0x1, -R2.reuse ;  /* 0x000000018787b824 */ /* 0x100fe200078e0a02 */
[----:B------:R-:W-:Y:S01]  /*99f0*/  ISETP.GT.U32.AND P3, PT, R2, R49, PT ;  /* 0x000000310200720c */ /* 0x000fe20003f64070 */
[--C-:B------:R-:W-:Y:S01]  /*9a00*/  @!P5 IMAD.IADD R48, R48, 0x1, -R2.reuse ;  /* 0x000000013030d824 */ /* 0x100fe200078e0a02 */
[C---:B------:R-:W-:Y:S01]  /*9a10*/  ISETP.GT.U32.AND P5, PT, R2.reuse, R50, PT ;  /* 0x000000320200720c */ /* 0x040fe20003fa4070 */
[--C-:B------:R-:W-:Y:S01]  /*9a20*/  @!P4 IMAD.IADD R137, R137, 0x1, -R2.reuse ;  /* 0x000000018989c824 */ /* 0x100fe200078e0a02 */
[----:B------:R-:W-:Y:S01]  /*9a30*/  ISETP.GT.U32.AND P4, PT, R2, R135, PT ;  /* 0x000000870200720c */ /* 0x000fe20003f84070 */
[--C-:B------:R-:W-:Y:S01]  /*9a40*/  @!P6 IMAD.IADD R136, R136, 0x1, -R2.reuse ;  /* 0x000000018888e824 */ /* 0x100fe200078e0a02 */
[----:B------:R-:W-:Y:S01]  /*9a50*/  ISETP.GT.U32.AND P6, PT, R2, R48, PT ;  /* 0x000000300200720c */ /* 0x000fe20003fc4070 */
[----:B--2---:R-:W-:Y:S01]  /*9a60*/  IMAD.HI.U32 R8, R0, R4, RZ ;  /* 0x0000000400087227 */ /* 0x004fe200078e00ff */
[----:B------:R2:W-:Y:S03]  /*9a70*/  STL [R1+0x2404], R5 ;  /* 0x0024040501007387 */ /* 0x0005e60000100800 */
[C---:B---3--:R-:W-:Y:S01]  /*9a80*/  VIADD R174, R242.reuse, 0x1ab ;  /* 0x000001abf2ae7836 */ /* 0x048fe20000000000 */
[----:B------:R3:W-:Y:S01]  /*9a90*/  STL [R1+0x2400], R6 ;  /* 0x0024000601007387 */ /* 0x0007e20000100800 */
[-C--:B------:R-:W-:Y:S01]  /*9aa0*/  @!P3 IADD3 R49, PT, PT, R49, -R2.reuse, RZ ;  /* 0x800000023131b210 */ /* 0x080fe20007ffe0ff */
[----:B------:R-:W-:Y:S01]  /*9ab0*/  VIADD R179, R242, 0x1af ;  /* 0x000001aff2b37836 */ /* 0x000fe20000000000 */
[----:B------:R-:W-:Y:S01]  /*9ac0*/  @!P5 IADD3 R50, PT, PT, R50, -R2, RZ ;  /* 0x800000023232d210 */ /* 0x000fe20007ffe0ff */
[----:B------:R4:W-:Y:S01]  /*9ad0*/  STL [R1+0x23fc], R7 ;  /* 0x0023fc0701007387 */ /* 0x0009e20000100800 */
[C---:B------:R-:W-:Y:S01]  /*9ae0*/  ISETP.GT.U32.AND P3, PT, R2.reuse, R52, PT ;  /* 0x000000340200720c */ /* 0x040fe20003f64070 */
[--C-:B------:R-:W-:Y:S01]  /*9af0*/  @!P4 IMAD.IADD R135, R135, 0x1, -R2.reuse ;  /* 0x000000018787c824 */ /* 0x100fe200078e0a02 */
[----:B------:R-:W-:Y:S01]  /*9b00*/  ISETP.GT.U32.AND P5, PT, R2, R51, PT ;  /* 0x000000330200720c */ /* 0x000fe20003fa4070 */
[--C-:B------:R-:W-:Y:S01]  /*9b10*/  @!P6 IMAD.IADD R48, R48, 0x1, -R2.reuse ;  /* 0x000000013030e824 */ /* 0x100fe200078e0a02 */
[C---:B------:R-:W-:Y:S01]  /*9b20*/  ISETP.GT.U32.AND P4, PT, R2.reuse, R49, PT ;  /* 0x000000310200720c */ /* 0x040fe20003f84070 */
[----:B------:R-:W-:Y:S01]  /*9b30*/  STL [R1+0x288], R173 ;  /* 0x000288ad01007387 */ /* 0x000fe20000100800 */
[----:B------:R-:W-:Y:S01]  /*9b40*/  ISETP.GT.U32.AND P6, PT, R2, R50, PT ;  /* 0x000000320200720c */ /* 0x000fe20003fc4070 */
[----:B------:R-:W-:Y:S01]  /*9b50*/  VIADD R178, R242, 0x1b0 ;  /* 0x000001b0f2b27836 */ /* 0x000fe20000000000 */
[----:B--2---:R-:W-:Y:S01]  /*9b60*/  IABS R5, R5 ;  /* 0x0000000500057213 */ /* 0x004fe20000000000 */
[----:B------:R-:W-:Y:S01]  /*9b70*/  STL [R1+0x284], R106 ;  /* 0x0002846a01007387 */ /* 0x000fe20000100800 */
[----:B------:R-:W-:Y:S01]  /*9b80*/  IADD3 R8, PT, PT, -R8, RZ, RZ ;  /* 0x000000ff08087210 */ /* 0x000fe20007ffe1ff */
[----:B------:R-:W-:Y:S01]  /*9b90*/  VIADD R193, R242, 0x1c0 ;  /* 0x000001c0f2c17836 */ /* 0x000fe20000000000 */
[----:B---3--:R-:W-:Y:S01]  /*9ba0*/  IABS R6, R6 ;  /* 0x0000000600067213 */ /* 0x008fe20000000000 */
[--C-:B------:R-:W-:Y:S01]  /*9bb0*/  @!P3 IMAD.IADD R52, R52, 0x1, -R2.reuse ;  /* 0x000000013434b824 */ /* 0x100fe200078e0a02 */
[----:B------:R-:W-:Y:S01]  /*9bc0*/  ISETP.GT.U32.AND P3, PT, R2, R57, PT ;  /* 0x000000390200720c */ /* 0x000fe20003f64070 */
[----:B------:R-:W-:Y:S01]  /*9bd0*/  IMAD.HI.U32 R9, R0, R5, RZ ;  /* 0x0000000500097227 */ /* 0x000fe200078e00ff */
[----:B------:R-:W-:Y:S01]  /*9be0*/  @!P5 IADD3 R51, PT, PT, R51, -R2, RZ ;  /* 0x800000023333d210 */ /* 0x000fe20007ffe0ff */
[----:B------:R-:W-:Y:S01]  /*9bf0*/  STL [R1+0x280], R105 ;  /* 0x0002806901007387 */ /* 0x000fe20000100800 */
[C---:B------:R-:W-:Y:S01]  /*9c00*/  ISETP.GT.U32.AND P5, PT, R2.reuse, R56, PT ;  /* 0x000000380200720c */ /* 0x040fe20003fa4070 */
[--C-:B------:R-:W-:Y:S01]  /*9c10*/  @!P4 IMAD.IADD R49, R49, 0x1, -R2.reuse ;  /* 0x000000013131c824 */ /* 0x100fe200078e0a02 */
[----:B------:R-:W-:Y:S01]  /*9c20*/  ISETP.GT.U32.AND P4, PT, R2, R52, PT ;  /* 0x000000340200720c */ /* 0x000fe20003f84070 */
[----:B------:R-:W-:Y:S01]  /*9c30*/  @!P6 IMAD.IADD R50, R50, 0x1, -R2 ;  /* 0x000000013232e824 */ /* 0x000fe200078e0a02 */
[----:B------:R-:W-:Y:S01]  /*9c40*/  ISETP.GT.U32.AND P6, PT, R2, R51, PT ;  /* 0x000000330200720c */ /* 0x000fe20003fc4070 */
[----:B------:R2:W-:Y:S01]  /*9c50*/  STL [R1+0x27c], R101 ;  /* 0x00027c6501007387 */ /* 0x0005e20000100800 */
[----:B----4-:R-:W-:Y:S01]  /*9c60*/  IABS R7, R7 ;  /* 0x0000000700077213 */ /* 0x010fe20000000000 */
[----:B------:R-:W-:-:S02]  /*9c70*/  IMAD.HI.U32 R11, R0, R6, RZ ;  /* 0x00000006000b7227 */ /* 0x000fc400078e00ff */
[----:B------:R3:W-:Y:S02]  /*9c80*/  STL [R1+0x278], R104 ;  /* 0x0002786801007387 */ /* 0x0007e40000100800 */
[--C-:B------:R-:W-:Y:S01]  /*9c90*/  @!P3 IMAD.IADD R57, R57, 0x1, -R2.reuse ;  /* 0x000000013939b824 */ /* 0x100fe200078e0a02 */
[----:B------:R-:W-:Y:S01]  /*9ca0*/  ISETP.GT.U32.AND P3, PT, R2, R53, PT ;  /* 0x000000350200720c */ /* 0x000fe20003f64070 */
[--C-:B------:R-:W-:Y:S01]  /*9cb0*/  @!P5 IMAD.IADD R56, R56, 0x1, -R2.reuse ;  /* 0x000000013838d824 */ /* 0x100fe200078e0a02 */
[----:B------:R-:W-:Y:S01]  /*9cc0*/  ISETP.GT.U32.AND P5, PT, R2, R134, PT ;  /* 0x000000860200720c */ /* 0x000fe20003fa4070 */
[--C-:B------:R-:W-:Y:S01]  /*9cd0*/  @!P4 IMAD.IADD R52, R52, 0x1, -R2.reuse ;  /* 0x000000013434c824 */ /* 0x100fe200078e0a02 */
[C---:B------:R-:W-:Y:S01]  /*9ce0*/  ISETP.GT.U32.AND P4, PT, R2.reuse, R57, PT ;  /* 0x000000390200720c */ /* 0x040fe20003f84070 */
[----:B------:R-:W-:Y:S01]  /*9cf0*/  @!P6 IMAD.IADD R51, R51, 0x1, -R2 ;  /* 0x000000013333e824 */ /* 0x000fe200078e0a02 */
[C---:B------:R-:W-:Y:S01]  /*9d00*/  ISETP.GT.U32.AND P6, PT, R2.reuse, R56, PT ;  /* 0x000000380200720c */ /* 0x040fe20003fc4070 */
[----:B--2---:R-:W-:Y:S01]  /*9d10*/  IMAD R101, R2, R8, R4 ;  /* 0x0000000802657224 */ /* 0x004fe200078e0204 */
[----:B------:R-:W-:Y:S01]  /*9d20*/  STL [R1+0x274], R172 ;  /* 0x000274ac01007387 */ /* 0x000fe20000100800 */
[----:B------:R-:W-:Y:S01]  /*9d30*/  IMAD.MOV R4, RZ, RZ, -R9 ;  /* 0x000000ffff047224 */ /* 0x000fe200078e0a09 */
[----:B------:R-:W-:Y:S01]  /*9d40*/  IADD3 R8, PT, PT, -R11, RZ, RZ ;  /* 0x000000ff0b087210 */ /* 0x000fe20007ffe1ff */
[----:B------:R-:W-:-:S04]  /*9d50*/  IMAD.HI.U32 R10, R0, R7, RZ ;  /* 0x00000007000a7227 */ /* 0x000fc800078e00ff */
[--C-:B------:R-:W-:Y:S01]  /*9d60*/  @!P3 IMAD.IADD R53, R53, 0x1, -R2.reuse ;  /* 0x000000013535b824 */ /* 0x100fe200078e0a02 */
[----:B------:R-:W-:Y:S01]  /*9d70*/  ISETP.GT.U32.AND P3, PT, R2, R55, PT ;  /* 0x000000370200720c */ /* 0x000fe20003f64070 */
[--C-:B------:R-:W-:Y:S01]  /*9d80*/  @!P5 IMAD.IADD R134, R134, 0x1, -R2.reuse ;  /* 0x000000018686d824 */ /* 0x100fe200078e0a02 */
[----:B------:R-:W-:Y:S01]  /*9d90*/  ISETP.GT.U32.AND P5, PT, R2, R54, PT ;  /* 0x000000360200720c */ /* 0x000fe20003fa4070 */
[----:B------:R-:W-:Y:S01]  /*9da0*/  @!P6 IMAD.IADD R56, R56, 0x1, -R2 ;  /* 0x000000013838e824 */ /* 0x000fe200078e0a02 */
[----:B------:R-:W-:Y:S01]  /*9db0*/  @!P4 IADD3 R57, PT, PT, R57, -R2, RZ ;  /* 0x800000023939c210 */ /* 0x000fe20007ffe0ff */
[C---:B------:R-:W-:Y:S01]  /*9dc0*/  IMAD R106, R2.reuse, R4, R5 ;  /* 0x00000004026a7224 */ /* 0x040fe200078e0205 */
[----:B------:R-:W-:Y:S01]  /*9dd0*/  ISETP.GT.U32.AND P4, PT, R2, R53, PT ;  /* 0x000000350200720c */ /* 0x000fe20003f84070 */
[----:B------:R-:W-:Y:S01]  /*9de0*/  VIADD R4, R242, 0x102 ;  /* 0x00000102f2047836 */ /* 0x000fe20000000000 */
[----:B------:R-:W-:Y:S01]  /*9df0*/  ISETP.GT.U32.AND P6, PT, R2, R134, PT ;  /* 0x000000860200720c */ /* 0x000fe20003fc4070 */
[----:B------:R-:W-:-:S02]  /*9e00*/  VIADD R5, R242, 0x103 ;  /* 0x00000103f2057836 */ /* 0x000fc40000000000 */
[----:B------:R-:W-:Y:S01]  /*9e10*/  IMAD.MOV R9, RZ, RZ, -R10 ;  /* 0x000000ffff097224 */ /* 0x000fe200078e0a0a */
[----:B------:R2:W-:Y:S01]  /*9e20*/  STL [R1+0x23f8], R4 ;  /* 0x0023f80401007387 */ /* 0x0005e20000100800 */
[----:B------:R-:W-:Y:S01]  /*9e30*/  @!P3 IMAD.IADD R55, R55, 0x1, -R2 ;  /* 0x000000013737b824 */ /* 0x000fe200078e0a02 */
[C---:B------:R-:W-:Y:S01]  /*9e40*/  ISETP.GT.U32.AND P3, PT, R2.reuse, R133, PT ;  /* 0x000000850200720c */ /* 0x040fe20003f64070 */
[----:B---3--:R-:W-:Y:S01]  /*9e50*/  IMAD R104, R2, R8, R6 ;  /* 0x0000000802687224 */ /* 0x008fe200078e0206 */
[----:B------:R-:W-:Y:S01]  /*9e60*/  @!P5 IADD3 R54, PT, PT, R54, -R2, RZ ;  /* 0x800000023636d210 */ /* 0x000fe20007ffe0ff */
[C---:B------:R-:W-:Y:S01]  /*9e70*/  IMAD R105, R2.reuse, R9, R7 ;  /* 0x0000000902697224 */ /* 0x040fe200078e0207 */
[C---:B------:R-:W-:Y:S01]  /*9e80*/  ISETP.GT.U32.AND P5, PT, R2.reuse, R132, PT ;  /* 0x000000840200720c */ /* 0x040fe20003fa4070 */
[--C-:B------:R-:W-:Y:S01]  /*9e90*/  @!P4 IMAD.IADD R53, R53, 0x1, -R2.reuse ;  /* 0x000000013535c824 */ /* 0x100fe200078e0a02 */
[----:B------:R-:W-:Y:S01]  /*9ea0*/  ISETP.GT.U32.AND P4, PT, R2, R55, PT ;  /* 0x000000370200720c */ /* 0x000fe20003f84070 */
[--C-:B------:R-:W-:Y:S01]  /*9eb0*/  @!P6 IMAD.IADD R134, R134, 0x1, -R2.reuse ;  /* 0x000000018686e824 */ /* 0x100fe200078e0a02 */
[----:B------:R-:W-:Y:S01]  /*9ec0*/  ISETP.GT.U32.AND P6, PT, R2, R54, PT ;  /* 0x000000360200720c */ /* 0x000fe20003fc4070 */
[----:B------:R3:W-:Y:S01]  /*9ed0*/  STL [R1+0x23f4], R5 ;  /* 0x0023f40501007387 */ /* 0x0007e20000100800 */
[----:B--2---:R-:W-:Y:S01]  /*9ee0*/  IABS R4, R4 ;  /* 0x0000000400047213 */ /* 0x004fe20000000000 */
[C---:B------:R-:W-:Y:S01]  /*9ef0*/  VIADD R7, R242.reuse, 0x105 ;  /* 0x00000105f2077836 */ /* 0x040fe20000000000 */
[----:B------:R-:W-:Y:S01]  /*9f00*/  IADD3 R6, PT, PT, R242, 0x104, RZ ;  /* 0x00000104f2067810 */ /* 0x000fe20007ffe0ff */
[----:B------:R-:W-:Y:S01]  /*9f10*/  @!P3 IMAD.IADD R133, R133, 0x1, -R2 ;  /* 0x000000018585b824 */ /* 0x000fe200078e0a02 */
[----:B------:R-:W-:Y:S01]  /*9f20*/  ISETP.GT.U32.AND P3, PT, R2, R131, PT ;  /* 0x000000830200720c */ /* 0x000fe20003f64070 */
[----:B------:R-:W-:-:S02]  /*9f30*/  IMAD.HI.U32 R8, R0, R4, RZ ;  /* 0x0000000400087227 */ /* 0x000fc400078e00ff */
[----:B------:R-:W-:Y:S01]  /*9f40*/  @!P5 IADD3 R132, PT, PT, R132, -R2, RZ ;  /* 0x800000028484d210 */ /* 0x000fe20007ffe0ff */
[----:B------:R2:W-:Y:S01]  /*9f50*/  STL [R1+0x23f0], R6 ;  /* 0x0023f00601007387 */ /* 0x0005e20000100800 */
[C---:B------:R-:W-:Y:S01]  /*9f60*/  ISETP.GT.U32.AND P5, PT, R2.reuse, R60, PT ;  /* 0x0000003c0200720c */ /* 0x040fe20003fa4070 */
[--C-:B------:R-:W-:Y:S01]  /*9f70*/  @!P4 IMAD.IADD R55, R55, 0x1, -R2.reuse ;  /* 0x000000013737c824 */ /* 0x100fe200078e0a02 */
[----:B------:R-:W-:Y:S01]  /*9f80*/  ISETP.GT.U32.AND P4, PT, R2, R133, PT ;  /* 0x000000850200720c */ /* 0x000fe20003f84070 */
[--C-:B------:R-:W-:Y:S01]  /*9f90*/  @!P6 IMAD.IADD R54, R54, 0x1, -R2.reuse ;  /* 0x000000013636e824 */ /* 0x100fe200078e0a02 */
[----:B------:R-:W-:Y:S01]  /*9fa0*/  ISETP.GT.U32.AND P6, PT, R2, R132, PT ;  /* 0x000000840200720c */ /* 0x000fe20003fc4070 */
[----:B------:R4:W-:Y:S01]  /*9fb0*/  STL [R1+0x23ec], R7 ;  /* 0x0023ec0701007387 */ /* 0x0009e20000100800 */
[----:B---3--:R-:W-:Y:S01]  /*9fc0*/  IABS R5, R5 ;  /* 0x0000000500057213 */ /* 0x008fe20000000000 */
[----:B------:R-:W-:Y:S01]  /*9fd0*/  VIADD R11, R242, 0x106 ;  /* 0x00000106f20b7836 */ /* 0x000fe20000000000 */
[----:B------:R-:W-:Y:S01]  /*9fe0*/  IADD3 R8, PT, PT, -R8, RZ, RZ ;  /* 0x000000ff08087210 */ /* 0x000fe20007ffe1ff */
[--C-:B------:R-:W-:Y:S01]  /*9ff0*/  @!P3 IMAD.IADD R131, R131, 0x1, -R2.reuse ;  /* 0x000000018383b824 */ /* 0x100fe200078e0a02 */
[----:B------:R-:W-:Y:S01]  /*a000*/  ISETP.GT.U32.AND P3, PT, R2, R59, PT ;  /* 0x0000003b0200720c */ /* 0x000fe20003f64070 */
[----:B------:R-:W-:Y:S01]  /*a010*/  IMAD.HI.U32 R9, R0, R5, RZ ;  /* 0x0000000500097227 */ /* 0x000fe200078e00ff */
[----:B--2---:R-:W-:Y:S01]  /*a020*/  IABS R6, R6 ;  /* 0x0000000600067213 */ /* 0x004fe20000000000 */
[----:B------:R-:W-:Y:S02]  /*a030*/  STL [R1+0x270], R171 ;  /* 0x000270ab01007387 */ /* 0x000fe40000100800 */
[--C-:B------:R-:W-:Y:S01]  /*a040*/  @!P5 IMAD.IADD R60, R60, 0x1, -R2.reuse ;  /* 0x000000013c3cd824 */ /* 0x100fe200078e0a02 */
[----:B------:R-:W-:Y:S01]  /*a050*/  ISETP.GT.U32.AND P5, PT, R2, R58, PT ;  /* 0x0000003a0200720c */ /* 0x000fe20003fa4070 */
[----:B------:R-:W-:Y:S01]  /*a060*/  STL [R1+0x26c], R170 ;  /* 0x00026caa01007387 */ /* 0x000fe20000100800 */
[-C--:B------:R-:W-:Y:S01]  /*a070*/  @!P4 IADD3 R133, PT, PT, R133, -R2.reuse, RZ ;  /* 0x800000028585c210 */ /* 0x080fe20007ffe0ff */
[----:B------:R-:W-:Y:S01]  /*a080*/  IMAD.MOV R9, RZ, RZ, -R9 ;  /* 0x000000ffff097224 */ /* 0x000fe200078e0a09 */
[----:B------:R-:W-:Y:S01]  /*a090*/  @!P6 IADD3 R132, PT, PT, R132, -R2, RZ ;  /* 0x800000028484e210 */ /* 0x000fe20007ffe0ff */
[----:B------:R2:W-:Y:S01]  /*a0a0*/  STL [R1+0x268], R103 ;  /* 0x0002686701007387 */ /* 0x0005e20000100800 */
[C---:B------:R-:W-:Y:S01]  /*a0b0*/  ISETP.GT.U32.AND P4, PT, R2.reuse, R131, PT ;  /* 0x000000830200720c */ /* 0x040fe20003f84070 */
[--C-:B------:R-:W-:Y:S01]  /*a0c0*/  @!P3 IMAD.IADD R59, R59, 0x1, -R2.reuse ;  /* 0x000000013b3bb824 */ /* 0x100fe200078e0a02 */
[C---:B------:R-:W-:Y:S01]  /*a0d0*/  ISETP.GT.U32.AND P6, PT, R2.reuse, R60, PT ;  /* 0x0000003c0200720c */ /* 0x040fe20003fc4070 */
[----:B------:R3:W-:Y:S01]  /*a0e0*/  STL [R1+0x264], R102 ;  /* 0x0002646601007387 */ /* 0x0007e20000100800 */
[----:B------:R-:W-:Y:S01]  /*a0f0*/  ISETP.GT.U32.AND P3, PT, R2, R61, PT ;  /* 0x0000003d0200720c */ /* 0x000fe20003f64070 */
[----:B------:R-:W-:Y:S01]  /*a100*/  VIADD R10, R242, 0x107 ;  /* 0x00000107f20a7836 */ /* 0x000fe20000000000 */
[----:B----4-:R-:W-:Y:S01]  /*a110*/  IABS R7, R7 ;  /* 0x0000000700077213 */ /* 0x010fe20000000000 */
[----:B------:R-:W-:Y:S01]  /*a120*/  @!P5 IMAD.IADD R58, R58, 0x1, -R2 ;  /* 0x000000013a3ad824 */ /* 0x000fe200078e0a02 */
[C---:B------:R-:W-:Y:S01]  /*a130*/  ISETP.GT.U32.AND P5, PT, R2.reuse, R130, PT ;  /* 0x000000820200720c */ /* 0x040fe20003fa4070 */
[----:B--2---:R-:W-:Y:S01]  /*a140*/  IMAD R103, R2, R8, R4 ;  /* 0x0000000802677224 */ /* 0x004fe200078e0204 */
[----:B------:R-:W-:Y:S01]  /*a150*/  STL [R1+0x260], R169 ;  /* 0x000260a901007387 */ /* 0x000fe20000100800 */
[----:B------:R-:W-:Y:S01]  /*a160*/  IMAD.HI.U32 R4, R0, R6, RZ ;  /* 0x0000000600047227 */ /* 0x000fe200078e00ff */
[----:B------:R-:W-:-:S02]  /*a170*/  IADD3 R8, PT, PT, R242, 0x108, RZ ;  /* 0x00000108f2087810 */ /* 0x000fc40007ffe0ff */
[----:B------:R-:W-:Y:S01]  /*a180*/  STL [R1+0x25c], R168 ;  /* 0x00025ca801007387 */ /* 0x000fe20000100800 */
[--C-:B------:R-:W-:Y:S01]  /*a190*/  @!P4 IMAD.IADD R131, R131, 0x1, -R2.reuse ;  /* 0x000000018383c824 */ /* 0x100fe200078e0a02 */
[----:B------:R-:W-:Y:S01]  /*a1a0*/  @!P6 IADD3 R60, PT, PT, R60, -R2, RZ ;  /* 0x800000023c3ce210 */ /* 0x000fe20007ffe0ff */
[----:B------:R-:W-:Y:S01]  /*a1b0*/  @!P3 IMAD.IADD R61, R61, 0x1, -R2 ;  /* 0x000000013d3db824 */ /* 0x000fe200078e0a02 */
[C---:B------:R-:W-:Y:S01]  /*a1c0*/  ISETP.GT.U32.AND P4, PT, R2.reuse, R59, PT ;  /* 0x0000003b0200720c */ /* 0x040fe20003f84070 */
[C---:B---3--:R-:W-:Y:S01]  /*a1d0*/  IMAD R102, R2.reuse, R9, R5 ;  /* 0x0000000902667224 */ /* 0x048fe200078e0205 */
[----:B------:R-:W-:Y:S01]  /*a1e0*/  ISETP.GT.U32.AND P6, PT, R2, R58, PT ;  /* 0x0000003a0200720c */ /* 0x000fe20003fc4070 */
[----:B------:R-:W-:Y:S01]  /*a1f0*/  IMAD.HI.U32 R5, R0, R7, RZ ;  /* 0x0000000700057227 */ /* 0x000fe200078e00ff */
[----:B------:R-:W-:Y:S01]  /*a200*/  @!P5 IADD3 R130, PT, PT, R130, -R2, RZ ;  /* 0x800000028282d210 */ /* 0x000fe20007ffe0ff */
[----:B------:R-:W-:Y:S01]  /*a210*/  STL [R1+0x23e8], R11 ;  /* 0x0023e80b01007387 */ /* 0x000fe20000100800 */
[C---:B------:R-:W-:Y:S01]  /*a220*/  ISETP.GT.U32.AND P3, PT, R2.reuse, R128, PT ;  /* 0x000000800200720c */ /* 0x040fe20003f64070 */
[----:B------:R-:W-:Y:S01]  /*a230*/  IMAD.MOV R4, RZ, RZ, -R4 ;  /* 0x000000ffff047224 */ /* 0x000fe200078e0a04 */
[C---:B------:R-:W-:Y:S01]  /*a240*/  ISETP.GT.U32.AND P5, PT, R2.reuse, R129, PT ;  /* 0x000000810200720c */ /* 0x040fe20003fa4070 */
[----:B------:R-:W-:Y:S01]  /*a250*/  IMAD.MOV R5, RZ, RZ, -R5 ;  /* 0x000000ffff057224 */ /* 0x000fe200078e0a05 */
[----:B------:R2:W-:Y:S01]  /*a260*/  STL [R1+0x23e4], R10 ;  /* 0x0023e40a01007387 */ /* 0x0005e20000100800 */
[C---:B------:R-:W-:Y:S01]  /*a270*/  IMAD R4, R2.reuse, R4, R6 ;  /* 0x0000000402047224 */ /* 0x040fe200078e0206 */
[----:B------:R-:W-:Y:S01]  /*a280*/  IABS R6, R11 ;  /* 0x0000000b00067213 */ /* 0x000fe20000000000 */
[--C-:B------:R-:W-:Y:S01]  /*a290*/  @!P4 IMAD.IADD R59, R59, 0x1, -R2.reuse ;  /* 0x000000013b3bc824 */ /* 0x100fe200078e0a02 */
[----:B------:R-:W-:Y:S01]  /*a2a0*/  ISETP.GT.U32.AND P4, PT, R2, R61, PT ;  /* 0x0000003d0200720c */ /* 0x000fe20003f84070 */
[--C-:B------:R-:W-:Y:S01]  /*a2b0*/  @!P6 IMAD.IADD R58, R58, 0x1, -R2.reuse ;  /* 0x000000013a3ae824 */ /* 0x100fe200078e0a02 */
[C---:B------:R-:W-:Y:S01]  /*a2c0*/  ISETP.GT.U32.AND P6, PT, R2.reuse, R130, PT ;  /* 0x000000820200720c */ /* 0x040fe20003fc4070 */
[----:B------:R-:W-:Y:S01]  /*a2d0*/  IMAD R5, R2, R5, R7 ;  /* 0x0000000502057224 */ /* 0x000fe200078e0207 */
[----:B------:R-:W-:Y:S01]  /*a2e0*/  IABS R7, R10 ;  /* 0x0000000a00077213 */ /* 0x000fe20000000000 */
[--C-:B------:R-:W-:Y:S01]  /*a2f0*/  @!P3 IMAD.IADD R128, R128, 0x1, -R2.reuse ;  /* 0x000000018080b824 */ /* 0x100fe200078e0a02 */
[C---:B------:R-:W-:Y:S01]  /*a300*/  ISETP.GT.U32.AND P3, PT, R2.reuse, R63, PT ;  /* 0x0000003f0200720c */ /* 0x040fe20003f64070 */
[--C-:B------:R-:W-:Y:S01]  /*a310*/  @!P5 IMAD.IADD R129, R129, 0x1, -R2.reuse ;  /* 0x000000018181d824 */ /* 0x100fe200078e0a02 */
[----:B------:R-:W-:Y:S01]  /*a320*/  ISETP.GT.U32.AND P5, PT, R2, R62, PT ;  /* 0x0000003e0200720c */ /* 0x000fe20003fa4070 */
[----:B--2---:R-:W-:Y:S01]  /*a330*/  IMAD.HI.U32 R10, R0, R6, RZ ;  /* 0x00000006000a7227 */ /* 0x004fe200078e00ff */
[----:B------:R2:W-:Y:S03]  /*a340*/  STL [R1+0x23e0], R8 ;  /* 0x0023e00801007387 */ /* 0x0005e60000100800 */
[--C-:B------:R-:W-:Y:S01]  /*a350*/  @!P4 IMAD.IADD R61, R61, 0x1, -R2.reuse ;  /* 0x000000013d3dc824 */ /* 0x100fe200078e0a02 */
[----:B------:R-:W-:Y:S01]  /*a360*/  ISETP.GT.U32.AND P4, PT, R2, R128, PT ;  /* 0x000000800200720c */ /* 0x000fe20003f84070 */
[--C-:B------:R-:W-:Y:S01]  /*a370*/  @!P6 IMAD.IADD R130, R130, 0x1, -R2.reuse ;  /* 0x000000018282e824 */ /* 0x100fe200078e0a02 */
[----:B------:R-:W-:Y:S01]  /*a380*/  ISETP.GT.U32.AND P6, PT, R2, R129, PT ;  /* 0x000000810200720c */ /* 0x000fe20003fc4070 */
[----:B------:R-:W-:Y:S01]  /*a390*/  VIADD R9, R242, 0x109 ;  /* 0x00000109f2097836 */ /* 0x000fe20000000000 */
[----:B------:R-:W-:Y:S01]  /*a3a0*/  IADD3 R10, PT, PT, -R10, RZ, RZ ;  /* 0x000000ff0a0a7210 */ /* 0x000fe20007ffe1ff */
[--C-:B------:R-:W-:Y:S01]  /*a3b0*/  @!P3 IMAD.IADD R63, R63, 0x1, -R2.reuse ;  /* 0x000000013f3fb824 */ /* 0x100fe200078e0a02 */
[----:B------:R-:W-:Y:S01]  /*a3c0*/  ISETP.GT.U32.AND P3, PT, R2, R65, PT ;  /* 0x000000410200720c */ /* 0x000fe20003f64070 */
[----:B------:R-:W-:Y:S01]  /*a3d0*/  @!P5 IMAD.IADD R62, R62, 0x1, -R2 ;  /* 0x000000013e3ed824 */ /* 0x000fe200078e0a02 */
[C---:B------:R-:W-:Y:S01]  /*a3e0*/  ISETP.GT.U32.AND P5, PT, R2.reuse, R64, PT ;  /* 0x000000400200720c */ /* 0x040fe20003fa4070 */
[----:B------:R-:W-:Y:S01]  /*a3f0*/  IMAD R6, R2, R10, R6 ;  /* 0x0000000a02067224 */ /* 0x000fe200078e0206 */
[----:B--2---:R-:W-:Y:S01]  /*a400*/  IABS R8, R8 ;  /* 0x0000000800087213 */ /* 0x004fe20000000000 */
[----:B------:R-:W-:Y:S01]  /*a410*/  IMAD.HI.U32 R10, R0, R7, RZ ;  /* 0x00000007000a7227 */ /* 0x000fe200078e00ff */
[----:B------:R2:W-:Y:S03]  /*a420*/  STL [R1+0x258], R167 ;  /* 0x000258a701007387 */ /* 0x0005e60000100800 */
[--C-:B------:R-:W-:Y:S01]  /*a430*/  @!P4 IMAD.IADD R128, R128, 0x1, -R2.reuse ;  /* 0x000000018080c824 */ /* 0x100fe200078e0a02 */
[C---:B------:R-:W-:Y:S01]  /*a440*/  ISETP.GT.U32.AND P4, PT, R2.reuse, R63, PT ;  /* 0x0000003f0200720c */ /* 0x040fe20003f84070 */
[--C-:B------:R-:W-:Y:S01]  /*a450*/  @!P6 IMAD.IADD R129, R129, 0x1, -R2.reuse ;  /* 0x000000018181e824 */ /* 0x100fe200078e0a02 */
[C---:B------:R-:W-:Y:S01]  /*a460*/  ISETP.GT.U32.AND P6, PT, R2.reuse, R62, PT ;  /* 0x0000003e0200720c */ /* 0x040fe20003fc4070 */
[----:B------:R-:W-:Y:S01]  /*a470*/  @!P3 IMAD.IADD R65, R65, 0x1, -R2 ;  /* 0x000000014141b824 */ /* 0x000fe200078e0a02 */
[----:B------:R-:W-:Y:S01]  /*a480*/  ISETP.GT.U32.AND P3, PT, R2, R127, PT ;  /* 0x0000007f0200720c */ /* 0x000fe20003f64070 */
[----:B------:R-:W-:Y:S01]  /*a490*/  IMAD.MOV R10, RZ, RZ, -R10 ;  /* 0x000000ffff0a7224 */ /* 0x000fe200078e0a0a */
[----:B------:R-:W-:Y:S01]  /*a4a0*/  @!P5 IADD3 R64, PT, PT, R64, -R2, RZ ;  /* 0x800000024040d210 */ /* 0x000fe20007ffe0ff */
[----:B------:R3:W-:Y:S01]  /*a4b0*/  STL [R1+0x23dc], R9 ;  /* 0x0023dc0901007387 */ /* 0x0007e20000100800 */
[----:B------:R-:W-:Y:S01]  /*a4c0*/  ISETP.GT.U32.AND P5, PT, R2, R126, PT ;  /* 0x0000007e0200720c */ /* 0x000fe20003fa4070 */
[----:B------:R-:W-:Y:S01]  /*a4d0*/  IMAD.HI.U32 R11, R0, R8, RZ ;  /* 0x00000008000b7227 */ /* 0x000fe200078e00ff */
[----:B--2---:R-:W-:Y:S01]  /*a4e0*/  IADD3 R167, PT, PT, R242, 0x1a3, RZ ;  /* 0x000001a3f2a77810 */ /* 0x004fe20007ffe0ff */
[----:B------:R-:W-:Y:S02]  /*a4f0*/  STL [R1+0x254], R166 ;  /* 0x000254a601007387 */ /* 0x000fe40000100800 */
[--C-:B------:R-:W-:Y:S01]  /*a500*/  @!P4 IMAD.IADD R63, R63, 0x1, -R2.reuse ;  /* 0x000000013f3fc824 */ /* 0x100fe200078e0a02 */
[----:B------:R-:W-:Y:S01]  /*a510*/  ISETP.GT.U32.AND P4, PT, R2, R65, PT ;  /* 0x000000410200720c */ /* 0x000fe20003f84070 */
[--C-:B------:R-:W-:Y:S01]  /*a520*/  @!P6 IMAD.IADD R62, R62, 0x1, -R2.reuse ;  /* 0x000000013e3ee824 */ /* 0x100fe200078e0a02 */
[C---:B------:R-:W-:Y:S01]  /*a530*/  ISETP.GT.U32.AND P6, PT, R2.reuse, R64, PT ;  /* 0x000000400200720c */ /* 0x040fe20003fc4070 */
[--C-:B------:R-:W-:Y:S01]  /*a540*/  @!P3 IMAD.IADD R127, R127, 0x1, -R2.reuse ;  /* 0x000000017f7fb824 */ /* 0x100fe200078e0a02 */
[C---:B------:R-:W-:Y:S01]  /*a550*/  ISETP.GT.U32.AND P3, PT, R2.reuse, R67, PT ;  /* 0x000000430200720c */ /* 0x040fe20003f64070 */
[----:B------:R-:W-:Y:S01]  /*a560*/  IMAD R7, R2, R10, R7 ;  /* 0x0000000a02077224 */ /* 0x000fe200078e0207 */
[----:B---3--:R-:W-:Y:S01]  /*a570*/  IABS R9, R9 ;  /* 0x0000000900097213 */ /* 0x008fe20000000000 */
[----:B------:R-:W-:Y:S01]  /*a580*/  @!P5 IMAD.IADD R126, R126, 0x1, -R2 ;  /* 0x000000017e7ed824 */ /* 0x000fe200078e0a02 */
[----:B------:R-:W-:Y:S01]  /*a590*/  ISETP.GT.U32.AND P5, PT, R2, R66, PT ;  /* 0x000000420200720c */ /* 0x000fe20003fa4070 */
[----:B------:R-:W-:Y:S01]  /*a5a0*/  IMAD.MOV R11, RZ, RZ, -R11 ;  /* 0x000000ffff0b7224 */ /* 0x000fe200078e0a0b */
[----:B------:R2:W-:Y:S01]  /*a5b0*/  STL [R1+0x250], R165 ;  /* 0x000250a501007387 */ /* 0x0005e20000100800 */
[----:B------:R-:W-:Y:S01]  /*a5c0*/  IMAD.HI.U32 R12, R0, R9, RZ ;  /* 0x00000009000c7227 */ /* 0x000fe200078e00ff */
[----:B------:R-:W-:-:S02]  /*a5d0*/  IABS R10, R15 ;  /* 0x0000000f000a7213 */ /* 0x000fc40000000000 */
[----:B------:R3:W-:Y:S01]  /*a5e0*/  STL [R1+0x24c], R164 ;  /* 0x00024ca401007387 */ /* 0x0007e20000100800 */
[--C-:B------:R-:W-:Y:S01]  /*a5f0*/  @!P4 IMAD.IADD R65, R65, 0x1, -R2.reuse ;  /* 0x000000014141c824 */ /* 0x100fe200078e0a02 */
[----:B------:R-:W-:Y:S01]  /*a600*/  ISETP.GT.U32.AND P4, PT, R2, R127, PT ;  /* 0x0000007f0200720c */ /* 0x000fe20003f84070 */
[--C-:B------:R-:W-:Y:S01]  /*a610*/  @!P6 IMAD.IADD R64, R64, 0x1, -R2.reuse ;  /* 0x000000014040e824 */ /* 0x100fe200078e0a02 */
[C---:B------:R-:W-:Y:S01]  /*a620*/  ISETP.GT.U32.AND P6, PT, R2.reuse, R126, PT ;  /* 0x0000007e0200720c */ /* 0x040fe20003fc4070 */
[----:B------:R-:W-:Y:S01]  /*a630*/  @!P3 IMAD.IADD R67, R67, 0x1, -R2 ;  /* 0x000000014343b824 */ /* 0x000fe200078e0a02 */
[----:B------:R-:W-:Y:S01]  /*a640*/  ISETP.GT.U32.AND P3, PT, R2, R125, PT ;  /* 0x0000007d0200720c */ /* 0x000fe20003f64070 */
[----:B------:R-:W-:Y:S01]  /*a650*/  STL [R1+0x248], R163 ;  /* 0x000248a301007387 */ /* 0x000fe20000100800 */
[----:B------:R-:W-:Y:S01]  /*a660*/  @!P5 IADD3 R66, PT, PT, R66, -R2, RZ ;  /* 0x800000024242d210 */ /* 0x000fe20007ffe0ff */
[C---:B------:R-:W-:Y:S01]  /*a670*/  IMAD R8, R2.reuse, R11, R8 ;  /* 0x0000000b02087224 */ /* 0x040fe200078e0208 */
[----:B------:R-:W-:Y:S01]  /*a680*/  ISETP.GT.U32.AND P5, PT, R2, R124, PT ;  /* 0x0000007c0200720c */ /* 0x000fe20003fa4070 */
[----:B------:R4:W-:Y:S01]  /*a690*/  STL [R1+0x244], R162 ;  /* 0x000244a201007387 */ /* 0x0009e20000100800 */
[----:B------:R-:W-:Y:S01]  /*a6a0*/  IADD3 R12, PT, PT, -R12, RZ, RZ ;  /* 0x000000ff0c0c7210 */ /* 0x000fe20007ffe1ff */
[C---:B------:R-:W-:Y:S01]  /*a6b0*/  VIADD R11, R242.reuse, 0x1ff ;  /* 0x000001fff20b7836 */ /* 0x040fe20000000000 */
[----:B--2---:R-:W-:Y:S01]  /*a6c0*/  IADD3 R165, PT, PT, R242, 0x19d, RZ ;  /* 0x0000019df2a57810 */ /* 0x004fe20007ffe0ff */
[--C-:B------:R-:W-:Y:S01]  /*a6d0*/  @!P4 IMAD.IADD R127, R127, 0x1, -R2.reuse ;  /* 0x000000017f7fc824 */ /* 0x100fe200078e0a02 */
[----:B------:R-:W-:Y:S01]  /*a6e0*/  ISETP.GT.U32.AND P4, PT, R2, R67, PT ;  /* 0x000000430200720c */ /* 0x000fe20003f84070 */
[--C-:B------:R-:W-:Y:S01]  /*a6f0*/  @!P6 IMAD.IADD R126, R126, 0x1, -R2.reuse ;  /* 0x000000017e7ee824 */ /* 0x100fe200078e0a02 */
[C---:B------:R-:W-:Y:S01]  /*a700*/  ISETP.GT.U32.AND P6, PT, R2.reuse, R66, PT ;  /* 0x000000420200720c */ /* 0x040fe20003fc4070 */
[--C-:B------:R-:W-:Y:S01]  /*a710*/  @!P3 IMAD.IADD R125, R125, 0x1, -R2.reuse ;  /* 0x000000017d7db824 */ /* 0x100fe200078e0a02 */
[C---:B------:R-:W-:Y:S01]  /*a720*/  ISETP.GT.U32.AND P3, PT, R2.reuse, R123, PT ;  /* 0x0000007b0200720c */ /* 0x040fe20003f64070 */
[----:B------:R-:W-:Y:S01]  /*a730*/  STL [R1+0x23d8], R15 ;  /* 0x0023d80f01007387 */ /* 0x000fe20000100800 */
[----:B------:R-:W-:Y:S01]  /*a740*/  IMAD R9, R2, R12, R9 ;  /* 0x0000000c02097224 */ /* 0x000fe200078e0209 */
[----:B------:R-:W-:Y:S01]  /*a750*/  @!P5 IADD3 R124, PT, PT, R124, -R2, RZ ;  /* 0x800000027c7cd210 */ /* 0x000fe20007ffe0ff */
[----:B---3--:R-:W-:Y:S01]  /*a760*/  VIADD R164, R242, 0x19e ;  /* 0x0000019ef2a47836 */ /* 0x008fe20000000000 */
[----:B------:R-:W-:Y:S01]  /*a770*/  ISETP.GT.U32.AND P5, PT, R2, R68, PT ;  /* 0x000000440200720c */ /* 0x000fe20003fa4070 */
[----:B------:R2:W-:Y:S01]  /*a780*/  STL [R1+0x240], R161 ;  /* 0x000240a101007387 */ /* 0x0005e20000100800 */
[----:B------:R-:W-:Y:S01]  /*a790*/  IABS R12, R14 ;  /* 0x0000000e000c7213 */ /* 0x000fe20000000000 */
[C---:B----4-:R-:W-:Y:S01]  /*a7a0*/  VIADD R162, R242.reuse, 0x1a0 ;  /* 0x000001a0f2a27836 */ /* 0x050fe20000000000 */
[----:B------:R-:W-:Y:S01]  /*a7b0*/  IADD3 R163, PT, PT, R242, 0x19f, RZ ;  /* 0x0000019ff2a37810 */ /* 0x000fe20007ffe0ff */
[--C-:B------:R-:W-:Y:S01]  /*a7c0*/  @!P4 IMAD.IADD R67, R67, 0x1, -R2.reuse ;  /* 0x000000014343c824 */ /* 0x100fe200078e0a02 */
[----:B------:R-:W-:Y:S01]  /*a7d0*/  ISETP.GT.U32.AND P4, PT, R2, R125, PT ;  /* 0x0000007d0200720c */ /* 0x000fe20003f84070 */
[--C-:B------:R-:W-:Y:S01]  /*a7e0*/  @!P6 IMAD.IADD R66, R66, 0x1, -R2.reuse ;  /* 0x000000014242e824 */ /* 0x100fe200078e0a02 */
[C---:B------:R-:W-:Y:S01]  /*a7f0*/  ISETP.GT.U32.AND P6, PT, R2.reuse, R124, PT ;  /* 0x0000007c0200720c */ /* 0x040fe20003fc4070 */
[----:B------:R-:W-:Y:S01]  /*a800*/  @!P3 IMAD.IADD R123, R123, 0x1, -R2 ;  /* 0x000000017b7bb824 */ /* 0x000fe200078e0a02 */
[----:B------:R-:W-:Y:S01]  /*a810*/  ISETP.GT.U32.AND P3, PT, R2, R69, PT ;  /* 0x000000450200720c */ /* 0x000fe20003f64070 */
[----:B------:R3:W-:Y:S01]  /*a820*/  STL [R1+0x23d4], R14 ;  /* 0x0023d40e01007387 */ /* 0x0007e20000100800 */
[----:B------:R-:W-:Y:S01]  /*a830*/  IMAD.HI.U32 R16, R0, R12, RZ ;  /* 0x0000000c00107227 */ /* 0x000fe200078e00ff */
[----:B--2---:R-:W-:-:S02]  /*a840*/  IADD3 R161, PT, PT, R242, 0x199, RZ ;  /* 0x00000199f2a17810 */ /* 0x004fc40007ffe0ff */
[----:B------:R-:W-:Y:S01]  /*a850*/  STL [R1+0x23d0], R13 ;  /* 0x0023d00d01007387 */ /* 0x000fe20000100800 */
[----:B------:R-:W-:Y:S01]  /*a860*/  @!P5 IMAD.IADD R68, R68, 0x1, -R2 ;  /* 0x000000014444d824 */ /* 0x000fe200078e0a02 */
[C---:B------:R-:W-:Y:S01]  /*a870*/  ISETP.GT.U32.AND P5, PT, R2.reuse, R70, PT ;  /* 0x000000460200720c */ /* 0x040fe20003fa4070 */
[----:B------:R-:W-:Y:S01]  /*a880*/  IMAD.MOV R16, RZ, RZ, -R16 ;  /* 0x000000ffff107224 */ /* 0x000fe200078e0a10 */
[----:B------:R2:W-:Y:S01]  /*a890*/  STL [R1+0x23cc], R11 ;  /* 0x0023cc0b01007387 */ /* 0x0005e20000100800 */
[--C-:B------:R-:W-:Y:S01]  /*a8a0*/  @!P4 IMAD.IADD R125, R125, 0x1, -R2.reuse ;  /* 0x000000017d7dc824 */ /* 0x100fe200078e0a02 */
[----:B------:R-:W-:Y:S01]  /*a8b0*/  ISETP.GT.U32.AND P4, PT, R2, R123, PT ;  /* 0x0000007b0200720c */ /* 0x000fe20003f84070 */
[----:B------:R-:W-:Y:S01]  /*a8c0*/  @!P6 IMAD.IADD R124, R124, 0x1, -R2 ;  /* 0x000000017c7ce824 */ /* 0x000fe200078e0a02 */
[----:B------:R-:W-:Y:S01]  /*a8d0*/  ISETP.GT.U32.AND P6, PT, R2, R68, PT ;  /* 0x000000440200720c */ /* 0x000fe20003fc4070 */
[----:B---3--:R-:W-:Y:S01]  /*a8e0*/  IMAD.HI.U32 R14, R0, R10, RZ ;  /* 0x0000000a000e7227 */ /* 0x008fe200078e00ff */
[----:B------:R-:W-:Y:S01]  /*a8f0*/  @!P3 IADD3 R69, PT, PT, R69, -R2, RZ ;  /* 0x800000024545b210 */ /* 0x000fe20007ffe0ff */
[----:B------:R-:W-:Y:S01]  /*a900*/  STL [R1+0x23c], R160 ;  /* 0x00023ca001007387 */ /* 0x000fe20000100800 */
[----:B------:R-:W-:Y:S01]  /*a910*/  ISETP.GT.U32.AND P3, PT, R2, R72, PT ;  /* 0x000000480200720c */ /* 0x000fe20003f64070 */
[----:B------:R-:W-:Y:S01]  /*a920*/  IMAD.MOV R14, RZ, RZ, -R14 ;  /* 0x000000ffff0e7224 */ /* 0x000fe200078e0a0e */
[----:B--2---:R-:W-:Y:S01]  /*a930*/  IABS R11, R11 ;  /* 0x0000000b000b7213 */ /* 0x004fe20000000000 */
[----:B------:R-:W-:Y:S01]  /*a940*/  STL [R1+0x238], R159 ;  /* 0x0002389f01007387 */ /* 0x000fe20000100800 */
[----:B------:R-:W-:Y:S01]  /*a950*/  @!P5 IADD3 R70, PT, PT, R70, -R2, RZ ;  /* 0x800000024646d210 */ /* 0x000fe20007ffe0ff */
[C---:B------:R-:W-:Y:S01]  /*a960*/  IMAD R10, R2.reuse, R14, R10 ;  /* 0x0000000e020a7224 */ /* 0x040fe200078e020a */
[C---:B------:R-:W-:Y:S01]  /*a970*/  ISETP.GT.U32.AND P5, PT, R2.reuse, R71, PT ;  /* 0x000000470200720c */ /* 0x040fe20003fa4070 */
[--C-:B------:R-:W-:Y:S01]  /*a980*/  @!P4 IMAD.IADD R123, R123, 0x1, -R2.reuse ;  /* 0x000000017b7bc824 */ /* 0x100fe200078e0a02 */
[----:B------:R-:W-:Y:S01]  /*a990*/  ISETP.GT.U32.AND P4, PT, R2, R69, PT ;  /* 0x000000450200720c */ /* 0x000fe20003f84070 */
[--C-:B------:R-:W-:Y:S01]  /*a9a0*/  @!P6 IMAD.IADD R68, R68, 0x1, -R2.reuse ;  /* 0x000000014444e824 */ /* 0x100fe200078e0a02 */
[----:B------:R-:W-:Y:S01]  /*a9b0*/  ISETP.GT.U32.AND P6, PT, R2, R70, PT ;  /* 0x000000460200720c */ /* 0x000fe20003fc4070 */
[----:B------:R-:W-:Y:S01]  /*a9c0*/  IMAD.HI.U32 R15, R0, R11, RZ ;  /* 0x0000000b000f7227 */ /* 0x000fe200078e00ff */
[----:B------:R-:W-:Y:S01]  /*a9d0*/  IABS R13, R13 ;  /* 0x0000000d000d7213 */ /* 0x000fe20000000000 */
[----:B------:R-:W-:Y:S01]  /*a9e0*/  STL [R1+0x234], R158 ;  /* 0x0002349e01007387 */ /* 0x000fe20000100800 */
[----:B------:R-:W-:Y:S01]  /*a9f0*/  IADD3 R14, PT, PT, R242, 0x10d, RZ ;  /* 0x0000010df20e7810 */ /* 0x000fe20007ffe0ff */
[--C-:B------:R-:W-:Y:S01]  /*aa00*/  @!P3 IMAD.IADD R72, R72, 0x1, -R2.reuse ;  /* 0x000000014848b824 */ /* 0x100fe200078e0a02 */
[----:B------:R-:W-:Y:S01]  /*aa10*/  ISETP.GT.U32.AND P3, PT, R2, R77, PT ;  /* 0x0000004d0200720c */ /* 0x000fe20003f64070 */
[----:B------:R-:W-:Y:S01]  /*aa20*/  IMAD.MOV R15, RZ, RZ, -R15 ;  /* 0x000000ffff0f7224 */ /* 0x000fe200078e0a0f */
[----:B------:R-:W-:Y:S01]  /*aa30*/  STL [R1+0x230], R157 ;  /* 0x0002309d01007387 */ /* 0x000fe20000100800 */
[----:B------:R-:W-:Y:S01]  /*aa40*/  @!P5 IADD3 R71, PT, PT, R71, -R2, RZ ;  /* 0x800000024747d210 */ /* 0x000fe20007ffe0ff */
[----:B------:R-:W-:Y:S01]  /*aa50*/  IMAD.HI.U32 R17, R0, R13, RZ ;  /* 0x0000000d00117227 */ /* 0x000fe200078e00ff */
[C---:B------:R-:W-:Y:S01]  /*aa60*/  ISETP.GT.U32.AND P5, PT, R2.reuse, R76, PT ;  /* 0x0000004c0200720c */ /* 0x040fe20003fa4070 */
[----:B------:R-:W-:Y:S02]  /*aa70*/  STL [R1+0x22c], R156 ;  /* 0x00022c9c01007387 */ /* 0x000fe40000100800 */
[--C-:B------:R-:W-:Y:S01]  /*aa80*/  @!P4 IMAD.IADD R69, R69, 0x1, -R2.reuse ;  /* 0x000000014545c824 */ /* 0x100fe200078e0a02 */
[----:B------:R-:W-:Y:S01]  /*aa90*/  ISETP.GT.U32.AND P4, PT, R2, R72, PT ;  /* 0x000000480200720c */ /* 0x000fe20003f84070 */
[--C-:B------:R-:W-:Y:S01]  /*aaa0*/  @!P6 IMAD.IADD R70, R70, 0x1, -R2.reuse ;  /* 0x000000014646e824 */ /* 0x100fe200078e0a02 */
[C---:B------:R-:W-:Y:S01]  /*aab0*/  ISETP.GT.U32.AND P6, PT, R2.reuse, R71, PT ;  /* 0x000000470200720c */ /* 0x040fe20003fc4070 */
[C---:B------:R-:W-:Y:S01]  /*aac0*/  IMAD R11, R2.reuse, R15, R11 ;  /* 0x0000000f020b7224 */ /* 0x040fe200078e020b */
[----:B------:R-:W-:Y:S01]  /*aad0*/  STL [R1+0x228], R155 ;  /* 0x0002289b01007387 */ /* 0x000fe20000100800 */
[--C-:B------:R-:W-:Y:S01]  /*aae0*/  @!P3 IMAD.IADD R77, R77, 0x1, -R2.reuse ;  /* 0x000000014d4db824 */ /* 0x100fe200078e0a02 */
[----:B------:R-:W-:Y:S01]  /*aaf0*/  ISETP.GT.U32.AND P3, PT, R2, R73, PT ;  /* 0x000000490200720c */ /* 0x000fe20003f64070 */
[----:B------:R-:W-:Y:S01]  /*ab00*/  IMAD.MOV R17, RZ, RZ, -R17 ;  /* 0x000000ffff117224 */ /* 0x000fe200078e0a11 */
[----:B------:R2:W-:Y:S01]  /*ab10*/  STL [R1+0x23c8], R14 ;  /* 0x0023c80e01007387 */ /* 0x0005e20000100800 */
[----:B------:R-:W-:Y:S01]  /*ab20*/  @!P5 IMAD.IADD R76, R76, 0x1, -R2 ;  /* 0x000000014c4cd824 */ /* 0x000fe200078e0a02 */
[----:B------:R-:W-:Y:S01]  /*ab30*/  ISETP.GT.U32.AND P5, PT, R2, R122, PT ;  /* 0x0000007a0200720c */ /* 0x000fe20003fa4070 */
[----:B------:R-:W-:-:S02]  /*ab40*/  VIADD R15, R242, 0x10e ;  /* 0x0000010ef20f7836 */ /* 0x000fc40000000000 */
[--C-:B------:R-:W-:Y:S01]  /*ab50*/  @!P4 IMAD.IADD R72, R72, 0x1, -R2.reuse ;  /* 0x000000014848c824 */ /* 0x100fe200078e0a02 */
[C---:B------:R-:W-:Y:S01]  /*ab60*/  ISETP.GT.U32.AND P4, PT, R2.reuse, R77, PT ;  /* 0x0000004d0200720c */ /* 0x040fe20003f84070 */
[----:B------:R-:W-:Y:S01]  /*ab70*/  @!P6 IMAD.IADD R71, R71, 0x1, -R2 ;  /* 0x000000014747e824 */ /* 0x000fe200078e0a02 */
[C---:B------:R-:W-:Y:S01]  /*ab80*/  ISETP.GT.U32.AND P6, PT, R2.reuse, R76, PT ;  /* 0x0000004c0200720c */ /* 0x040fe20003fc4070 */
[C---:B------:R-:W-:Y:S01]  /*ab90*/  IMAD R12, R2.reuse, R16, R12 ;  /* 0x00000010020c7224 */ /* 0x040fe200078e020c */
[----:B------:R3:W-:Y:S01]  /*aba0*/  STL [R1+0x23c4], R15 ;  /* 0x0023c40f01007387 */ /* 0x0007e20000100800 */
[--C-:B------:R-:W-:Y:S01]  /*abb0*/  @!P3 IMAD.IADD R73, R73, 0x1, -R2.reuse ;  /* 0x000000014949b824 */ /* 0x100fe200078e0a02 */
[C---:B------:R-:W-:Y:S01]  /*abc0*/  ISETP.GT.U32.AND P3, PT, R2.reuse, R75, PT ;  /* 0x0000004b0200720c */ /* 0x040fe20003f64070 */
[----:B------:R-:W-:Y:S01]  /*abd0*/  IMAD R13, R2, R17, R13 ;  /* 0x00000011020d7224 */ /* 0x000fe200078e020d */
[----:B------:R-:W-:Y:S01]  /*abe0*/  STL [R1+0x224], R20 ;  /* 0x0002241401007387 */ /* 0x000fe20000100800 */
[--C-:B------:R-:W-:Y:S01]  /*abf0*/  @!P5 IMAD.IADD R122, R122, 0x1, -R2.reuse ;  /* 0x000000017a7ad824 */ /* 0x100fe200078e0a02 */
[----:B------:R-:W-:Y:S01]  /*ac00*/  ISETP.GT.U32.AND P5, PT, R2, R74, PT ;  /* 0x0000004a0200720c */ /* 0x000fe20003fa4070 */
[C---:B------:R-:W-:Y:S01]  /*ac10*/  VIADD R16, R242.reuse, 0x10f ;  /* 0x0000010ff2107836 */ /* 0x040fe20000000000 */
[----:B--2---:R-:W-:Y:S01]  /*ac20*/  IABS R14, R14 ;  /* 0x0000000e000e7213 */ /* 0x004fe20000000000 */
[----:B------:R-:W-:Y:S01]  /*ac30*/  VIADD R17, R242, 0x110 ;  /* 0x00000110f2117836 */ /* 0x000fe20000000000 */
[----:B------:R-:W-:Y:S01]  /*ac40*/  @!P4 IADD3 R77, PT, PT, R77, -R2, RZ ;  /* 0x800000024d4dc210 */ /* 0x000fe20007ffe0ff */
[--C-:B------:R-:W-:Y:S01]  /*ac50*/  @!P6 IMAD.IADD R76, R76, 0x1, -R2.reuse ;  /* 0x000000014c4ce824 */ /* 0x100fe200078e0a02 */
[C---:B------:R-:W-:Y:S01]  /*ac60*/  ISETP.GT.U32.AND P4, PT, R2.reuse, R73, PT ;  /* 0x000000490200720c */ /* 0x040fe20003f84070 */
[----:B------:R2:W-:Y:S01]  /*ac70*/  STL [R1+0x23c0], R16 ;  /* 0x0023c01001007387 */ /* 0x0005e20000100800 */
[C---:B------:R-:W-:Y:S01]  /*ac80*/  ISETP.GT.U32.AND P6, PT, R2.reuse, R122, PT ;  /* 0x0000007a0200720c */ /* 0x040fe20003fc4070 */
[--C-:B------:R-:W-:Y:S01]  /*ac90*/  @!P3 IMAD.IADD R75, R75, 0x1, -R2.reuse ;  /* 0x000000014b4bb824 */ /* 0x100fe200078e0a02 */
[----:B------:R-:W-:Y:S01]  /*aca0*/  ISETP.GT.U32.AND P3, PT, R2, R121, PT ;  /* 0x000000790200720c */ /* 0x000fe20003f64070 */
[----:B------:R-:W-:Y:S01]  /*acb0*/  STL [R1+0x23bc], R17 ;  /* 0x0023bc1101007387 */ /* 0x000fe20000100800 */
[----:B---3--:R-:W-:Y:S01]  /*acc0*/  IABS R15, R15 ;  /* 0x0000000f000f7213 */ /* 0x008fe20000000000 */
[----:B------:R-:W-:Y:S01]  /*acd0*/  VIADD R156, R242, 0x195 ;  /* 0x00000195f29c7836 */ /* 0x000fe20000000000 */
        /* <DEDUP_REMOVED lines=8> */
[C---:B------:R-:W-:Y:S01]  /*ad60*/  ISETP.GT.U32.AND P6, PT, R2.reuse, R74, PT ;  /* 0x0000004a0200720c */ /* 0x040fe20003fc4070 */
[----:B------:R-:W-:Y:S01]  /*ad70*/  @!P3 IMAD.IADD R121, R121, 0x1, -R2 ;  /* 0x000000017979b824 */ /* 0x000fe200078e0a02 */
[----:B------:R-:W-:Y:S01]  /*ad80*/  ISETP.GT.U32.AND P3, PT, R2, R119, PT ;  /* 0x000000770200720c */ /* 0x000fe20003f64070 */
[----:B------:R2:W-:Y:S01]  /*ad90*/  STL [R1+0x21c], R18 ;  /* 0x00021c1201007387 */ /* 0x0005e20000100800 */
[----:B---3--:R-:W-:Y:S01]  /*ada0*/  IMAD.HI.U32 R19, R0, R15, RZ ;  /* 0x0000000f00137227 */ /* 0x008fe200078e00ff */
[----:B------:R-:W-:-:S02]  /*adb0*/  IABS R17, R17 ;  /* 0x0000001100117213 */ /* 0x000fc40000000000 */
[----:B------:R-:W-:Y:S01]  /*adc0*/  @!P5 IADD3 R120, PT, PT, R120, -R2, RZ ;  /* 0x800000027878d210 */ /* 0x000fe20007ffe0ff */
[----:B------:R-:W-:Y:S01]  /*add0*/  IMAD.HI.U32 R20, R0, R16, RZ ;  /* 0x0000001000147227 */ /* 0x000fe200078e00ff */
[----:B------:R-:W-:Y:S01]  /*ade0*/  ISETP.GT.U32.AND P5, PT, R2, R80, PT ;  /* 0x000000500200720c */ /* 0x000fe20003fa4070 */
[----:B------:R3:W-:Y:S01]  /*adf0*/  STL [R1+0x218], R21 ;  /* 0x0002181501007387 */ /* 0x0007e20000100800 */
[----:B------:R-:W-:Y:S01]  /*ae00*/  IADD3 R155, PT, PT, R242, 0x196, RZ ;  /* 0x00000196f29b7810 */ /* 0x000fe20007ffe0ff */
[--C-:B------:R-:W-:Y:S01]  /*ae10*/  @!P4 IMAD.IADD R75, R75, 0x1, -R2.reuse ;  /* 0x000000014b4bc824 */ /* 0x100fe200078e0a02 */
[----:B------:R-:W-:Y:S01]  /*ae20*/  ISETP.GT.U32.AND P4, PT, R2, R121, PT ;  /* 0x000000790200720c */ /* 0x000fe20003f84070 */
[--C-:B------:R-:W-:Y:S01]  /*ae30*/  @!P6 IMAD.IADD R74, R74, 0x1, -R2.reuse ;  /* 0x000000014a4ae824 */ /* 0x100fe200078e0a02 */
[C---:B------:R-:W-:Y:S01]  /*ae40*/  ISETP.GT.U32.AND P6, PT, R2.reuse, R120, PT ;  /* 0x000000780200720c */ /* 0x040fe20003fc4070 */
[--C-:B------:R-:W-:Y:S01]  /*ae50*/  @!P3 IMAD.IADD R119, R119, 0x1, -R2.reuse ;  /* 0x000000017777b824 */ /* 0x100fe200078e0a02 */
[----:B------:R-:W-:Y:S01]  /*ae60*/  ISETP.GT.U32.AND P3, PT, R2, R79, PT ;  /* 0x0000004f0200720c */ /* 0x000fe20003f64070 */
[----:B--2---:R-:W-:Y:S01]  /*ae70*/  IMAD.HI.U32 R18, R0, R14, RZ ;  /* 0x0000000e00127227 */ /* 0x004fe200078e00ff */
[----:B------:R-:W-:Y:S01]  /*ae80*/  IADD3 R20, PT, PT, -R20, RZ, RZ ;  /* 0x000000ff14147210 */ /* 0x000fe20007ffe1ff */
[----:B------:R-:W-:Y:S02]  /*ae90*/  STL [R1+0x214], R154 ;  /* 0x0002149a01007387 */ /* 0x000fe40000100800 */
[--C-:B------:R-:W-:Y:S01]  /*aea0*/  @!P5 IMAD.IADD R80, R80, 0x1, -R2.reuse ;  /* 0x000000015050d824 */ /* 0x100fe200078e0a02 */
[----:B------:R-:W-:Y:S01]  /*aeb0*/  ISETP.GT.U32.AND P5, PT, R2, R78, PT ;  /* 0x0000004e0200720c */ /* 0x000fe20003fa4070 */
[----:B------:R-:W-:Y:S01]  /*aec0*/  IMAD.MOV R19, RZ, RZ, -R19 ;  /* 0x000000ffff137224 */ /* 0x000fe200078e0a13 */
[----:B------:R-:W-:Y:S01]  /*aed0*/  IADD3 R18, PT, PT, -R18, RZ, RZ ;  /* 0x000000ff12127210 */ /* 0x000fe20007ffe1ff */
[----:B---3--:R-:W-:Y:S01]  /*aee0*/  IMAD.HI.U32 R21, R0, R17, RZ ;  /* 0x0000001100157227 */ /* 0x008fe200078e00ff */
[-C--:B------:R-:W-:Y:S01]  /*aef0*/  @!P4 IADD3 R121, PT, PT, R121, -R2.reuse, RZ ;  /* 0x800000027979c210 */ /* 0x080fe20007ffe0ff */
[----:B------:R2:W-:Y:S01]  /*af00*/  STL [R1+0x210], R152 ;  /* 0x0002109801007387 */ /* 0x0005e20000100800 */
[----:B------:R-:W-:Y:S01]  /*af10*/  @!P6 IADD3 R120, PT, PT, R120, -R2, RZ ;  /* 0x800000027878e210 */ /* 0x000fe20007ffe0ff */
[----:B------:R-:W-:Y:S01]  /*af20*/  @!P3 IMAD.IADD R79, R79, 0x1, -R2 ;  /* 0x000000014f4fb824 */ /* 0x000fe200078e0a02 */
[C---:B------:R-:W-:Y:S01]  /*af30*/  ISETP.GT.U32.AND P4, PT, R2.reuse, R119, PT ;  /* 0x000000770200720c */ /* 0x040fe20003f84070 */
[C---:B------:R-:W-:Y:S01]  /*af40*/  IMAD R14, R2.reuse, R18, R14 ;  /* 0x00000012020e7224 */ /* 0x040fe200078e020e */
[C---:B------:R-:W-:Y:S01]  /*af50*/  ISETP.GT.U32.AND P6, PT, R2.reuse, R80, PT ;  /* 0x000000500200720c */ /* 0x040fe20003fc4070 */
[C---:B------:R-:W-:Y:S01]  /*af60*/  IMAD R15, R2.reuse, R19, R15 ;  /* 0x00000013020f7224 */ /* 0x040fe200078e020f */
[----:B------:R-:W-:Y:S01]  /*af70*/  ISETP.GT.U32.AND P3, PT, R2, R81, PT ;  /* 0x000000510200720c */ /* 0x000fe20003f64070 */
[----:B------:R-:W-:Y:S01]  /*af80*/  @!P5 IMAD.IADD R78, R78, 0x1, -R2 ;  /* 0x000000014e4ed824 */ /* 0x000fe200078e0a02 */
[----:B------:R-:W-:Y:S01]  /*af90*/  ISETP.GT.U32.AND P5, PT, R2, R118, PT ;  /* 0x000000760200720c */ /* 0x000fe20003fa4070 */
[----:B------:R-:W-:Y:S01]  /*afa0*/  IMAD.MOV R18, RZ, RZ, -R21 ;  /* 0x000000ffff127224 */ /* 0x000fe200078e0a15 */
[----:B--2---:R-:W-:Y:S01]  /*afb0*/  IADD3 R152, PT, PT, R242, 0x111, RZ ;  /* 0x00000111f2987810 */ /* 0x004fe20007ffe0ff */
[----:B------:R-:W-:Y:S01]  /*afc0*/  IMAD R16, R2, R20, R16 ;  /* 0x0000001402107224 */ /* 0x000fe200078e0210 */
[C---:B------:R-:W-:Y:S01]  /*afd0*/  IADD3 R20, PT, PT, R242.reuse, 0x113, RZ ;  /* 0x00000113f2147810 */ /* 0x040fe20007ffe0ff */
[----:B------:R-:W-:-:S02]  /*afe0*/  VIADD R19, R242, 0x112 ;  /* 0x00000112f2137836 */ /* 0x000fc40000000000 */
[--C-:B------:R-:W-:Y:S01]  /*aff0*/  @!P4 IMAD.IADD R119, R119, 0x1, -R2.reuse ;  /* 0x000000017777c824 */ /* 0x100fe200078e0a02 */
[----:B------:R-:W-:Y:S01]  /*b000*/  ISETP.GT.U32.AND P4, PT, R2, R79, PT ;  /* 0x0000004f0200720c */ /* 0x000fe20003f84070 */
[----:B------:R-:W-:Y:S01]  /*b010*/  VIADD R21, R242, 0x114 ;  /* 0x00000114f2157836 */ /* 0x000fe20000000000 */
[----:B------:R-:W-:Y:S01]  /*b020*/  @!P6 IADD3 R80, PT, PT, R80, -R2, RZ ;  /* 0x800000025050e210 */ /* 0x000fe20007ffe0ff */
[--C-:B------:R-:W-:Y:S01]  /*b030*/  @!P3 IMAD.IADD R81, R81, 0x1, -R2.reuse ;  /* 0x000000015151b824 */ /* 0x100fe200078e0a02 */
[----:B------:R-:W-:Y:S01]  /*b040*/  ISETP.GT.U32.AND P6, PT, R2, R78, PT ;  /* 0x0000004e0200720c */ /* 0x000fe20003fc4070 */
[----:B------:R-:W-:Y:S01]  /*b050*/  STL [R1+0x23b8], R152 ;  /* 0x0023b89801007387 */ /* 0x000fe20000100800 */
[----:B------:R-:W-:Y:S01]  /*b060*/  @!P5 IADD3 R118, PT, PT, R118, -R2, RZ ;  /* 0x800000027676d210 */ /* 0x000fe20007ffe0ff */
[C---:B------:R-:W-:Y:S01]  /*b070*/  IMAD R17, R2.reuse, R18, R17 ;  /* 0x0000001202117224 */ /* 0x040fe200078e0211 */
[C---:B------:R-:W-:Y:S01]  /*b080*/  ISETP.GT.U32.AND P3, PT, R2.reuse, R116, PT ;  /* 0x000000740200720c */ /* 0x040fe20003f64070 */
[----:B------:R-:W-:Y:S01]  /*b090*/  STL [R1+0x20c], R153 ;  /* 0x00020c9901007387 */ /* 0x000fe20000100800 */
[----:B------:R-:W-:Y:S01]  /*b0a0*/  ISETP.GT.U32.AND P5, PT, R2, R117, PT ;  /* 0x000000750200720c */ /* 0x000fe20003fa4070 */
[----:B------:R-:W-:Y:S01]  /*b0b0*/  VIADD R154, R242, 0x197 ;  /* 0x00000197f29a7836 */ /* 0x000fe20000000000 */
[----:B------:R-:W-:Y:S01]  /*b0c0*/  IABS R18, R152 ;  /* 0x0000009800127213 */ /* 0x000fe20000000000 */
[----:B------:R-:W-:Y:S01]  /*b0d0*/  @!P4 IMAD.IADD R79, R79, 0x1, -R2 ;  /* 0x000000014f4fc824 */ /* 0x000fe200078e0a02 */
[----:B------:R-:W-:Y:S01]  /*b0e0*/  ISETP.GT.U32.AND P4, PT, R2, R81, PT ;  /* 0x000000510200720c */ /* 0x000fe20003f84070 */
[----:B------:R2:W-:Y:S01]  /*b0f0*/  STL [R1+0x23b4], R19 ;  /* 0x0023b41301007387 */ /* 0x0005e20000100800 */
[----:B------:R-:W-:-:S02]  /*b100*/  VIADD R159, R242, 0x19b ;  /* 0x0000019bf29f7836 */ /* 0x000fc40000000000 */
[--C-:B------:R-:W-:Y:S01]  /*b110*/  @!P6 IMAD.IADD R78, R78, 0x1, -R2.reuse ;  /* 0x000000014e4ee824 */ /* 0x100fe200078e0a02 */
[----:B------:R-:W-:Y:S01]  /*b120*/  ISETP.GT.U32.AND P6, PT, R2, R118, PT ;  /* 0x000000760200720c */ /* 0x000fe20003fc4070 */
[----:B------:R3:W-:Y:S01]  /*b130*/  STL [R1+0x23b0], R20 ;  /* 0x0023b01401007387 */ /* 0x0007e20000100800 */
[--C-:B------:R-:W-:Y:S01]  /*b140*/  @!P3 IMAD.IADD R116, R116, 0x1, -R2.reuse ;  /* 0x000000017474b824 */ /* 0x100fe200078e0a02 */
[C---:B------:R-:W-:Y:S01]  /*b150*/  ISETP.GT.U32.AND P3, PT, R2.reuse, R83, PT ;  /* 0x000000530200720c */ /* 0x040fe20003f64070 */
[--C-:B------:R-:W-:Y:S01]  /*b160*/  @!P5 IMAD.IADD R117, R117, 0x1, -R2.reuse ;  /* 0x000000017575d824 */ /* 0x100fe200078e0a02 */
[C---:B------:R-:W-:Y:S01]  /*b170*/  ISETP.GT.U32.AND P5, PT, R2.reuse, R82, PT ;  /* 0x000000520200720c */ /* 0x040fe20003fa4070 */
[----:B------:R4:W-:Y:S01]  /*b180*/  STL [R1+0x23ac], R21 ;  /* 0x0023ac1501007387 */ /* 0x0009e20000100800 */
[----:B--2---:R-:W-:Y:S01]  /*b190*/  IABS R19, R19 ;  /* 0x0000001300137213 */ /* 0x004fe20000000000 */
[----:B------:R-:W-:Y:S01]  /*b1a0*/  @!P4 IMAD.IADD R81, R81, 0x1, -R2 ;  /* 0x000000015151c824 */ /* 0x000fe200078e0a02 */
[----:B------:R-:W-:Y:S01]  /*b1b0*/  ISETP.GT.U32.AND P4, PT, R2, R116, PT ;  /* 0x000000740200720c */ /* 0x000fe20003f84070 */
[----:B------:R2:W-:Y:S01]  /*b1c0*/  STL [R1+0x208], R23 ;  /* 0x0002081701007387 */ /* 0x0005e20000100800 */
[----:B---3--:R-:W-:Y:S01]  /*b1d0*/  IABS R20, R20 ;  /* 0x0000001400147213 */ /* 0x008fe20000000000 */
[----:B------:R-:W-:-:S02]  /*b1e0*/  VIADD R153, R242, 0x198 ;  /* 0x00000198f2997836 */ /* 0x000fc40000000000 */
[--C-:B------:R-:W-:Y:S01]  /*b1f0*/  @!P6 IMAD.IADD R118, R118, 0x1, -R2.reuse ;  /* 0x000000017676e824 */ /* 0x100fe200078e0a02 */
[C---:B------:R-:W-:Y:S01]  /*b200*/  ISETP.GT.U32.AND P6, PT, R2.reuse, R117, PT ;  /* 0x000000750200720c */ /* 0x040fe20003fc4070 */
[--C-:B------:R-:W-:Y:S01]  /*b210*/  @!P3 IMAD.IADD R83, R83, 0x1, -R2.reuse ;  /* 0x000000015353b824 */ /* 0x100fe200078e0a02 */
[----:B------:R-:W-:Y:S01]  /*b220*/  ISETP.GT.U32.AND P3, PT, R2, R85, PT ;  /* 0x000000550200720c */ /* 0x000fe20003f64070 */
[--C-:B------:R-:W-:Y:S01]  /*b230*/  @!P5 IMAD.IADD R82, R82, 0x1, -R2.reuse ;  /* 0x000000015252d824 */ /* 0x100fe200078e0a02 */
[----:B------:R-:W-:Y:S01]  /*b240*/  ISETP.GT.U32.AND P5, PT, R2, R84, PT ;  /* 0x000000540200720c */ /* 0x000fe20003fa4070 */
[----:B------:R3:W-:Y:S01]  /*b250*/  STL [R1+0x204], R22 ;  /* 0x0002041601007387 */ /* 0x0007e20000100800 */
[----:B----4-:R-:W-:Y:S01]  /*b260*/  IABS R21, R21 ;  /* 0x0000001500157213 */ /* 0x010fe20000000000 */
[----:B------:R-:W-:Y:S01]  /*b270*/  @!P4 IMAD.IADD R116, R116, 0x1, -R2 ;  /* 0x000000017474c824 */ /* 0x000fe200078e0a02 */
[----:B------:R-:W-:Y:S01]  /*b280*/  ISETP.GT.U32.AND P4, PT, R2, R83, PT ;  /* 0x000000530200720c */ /* 0x000fe20003f84070 */
[----:B------:R4:W-:Y:S01]  /*b290*/  STL [R1+0x200], R25 ;  /* 0x0002001901007387 */ /* 0x0009e20000100800 */
[----:B--2---:R-:W-:-:S03]  /*b2a0*/  IMAD.HI.U32 R23, R0, R19, RZ ;  /* 0x0000001300177227 */ /* 0x004fc600078e00ff */
[----:B------:R2:W-:Y:S01]  /*b2b0*/  STL [R1+0x1fc], R24 ;  /* 0x0001fc1801007387 */ /* 0x0005e20000100800 */
[--C-:B------:R-:W-:Y:S01]  /*b2c0*/  @!P6 IMAD.IADD R117, R117, 0x1, -R2.reuse ;  /* 0x000000017575e824 */ /* 0x100fe200078e0a02 */
[----:B------:R-:W-:Y:S01]  /*b2d0*/  ISETP.GT.U32.AND P6, PT, R2, R82, PT ;  /* 0x000000520200720c */ /* 0x000fe20003fc4070 */
[--C-:B------:R-:W-:Y:S01]  /*b2e0*/  @!P3 IMAD.IADD R85, R85, 0x1, -R2.reuse ;  /* 0x000000015555b824 */ /* 0x100fe200078e0a02 */
[----:B------:R-:W-:Y:S01]  /*b2f0*/  @!P5 IADD3 R84, PT, PT, R84, -R2, RZ ;  /* 0x800000025454d210 */ /* 0x000fe20007ffe0ff */
[----:B---3--:R-:W-:Y:S01]  /*b300*/  IMAD.HI.U32 R22, R0, R18, RZ ;  /* 0x0000001200167227 */ /* 0x008fe200078e00ff */
[C---:B------:R-:W-:Y:S01]  /*b310*/  ISETP.GT.U32.AND P3, PT, R2.reuse, R115, PT ;  /* 0x000000730200720c */ /* 0x040fe20003f64070 */
[----:B------:R3:W-:Y:S01]  /*b320*/  STL [R1+0x1f8], R151 ;  /* 0x0001f89701007387 */ /* 0x0007e20000100800 */
[C---:B------:R-:W-:Y:S01]  /*b330*/  ISETP.GT.U32.AND P5, PT, R2.reuse, R114, PT ;  /* 0x000000720200720c */ /* 0x040fe20003fa4070 */
[--C-:B------:R-:W-:Y:S01]  /*b340*/  @!P4 IMAD.IADD R83, R83, 0x1, -R2.reuse ;  /* 0x000000015353c824 */ /* 0x100fe200078e0a02 */
[----:B------:R-:W-:Y:S01]  /*b350*/  ISETP.GT.U32.AND P4, PT, R2, R85, PT ;  /* 0x000000550200720c */ /* 0x000fe20003f84070 */
[----:B----4-:R-:W-:Y:S01]  /*b360*/  IMAD.HI.U32 R25, R0, R20, RZ ;  /* 0x0000001400197227 */ /* 0x010fe200078e00ff */
[----:B------:R-:W-:Y:S01]  /*b370*/  IADD3 R22, PT, PT, -R22, RZ, RZ ;  /* 0x000000ff16167210 */ /* 0x000fe20007ffe1ff */
[----:B------:R-:W-:Y:S02]  /*b380*/  STL [R1+0x1f4], R150 ;  /* 0x0001f49601007387 */ /* 0x000fe40000100800 */
[----:B------:R-:W-:Y:S01]  /*b390*/  @!P6 IMAD.IADD R82, R82, 0x1, -R2 ;  /* 0x000000015252e824 */ /* 0x000fe200078e0a02 */
[----:B------:R-:W-:Y:S01]  /*b3a0*/  ISETP.GT.U32.AND P6, PT, R2, R84, PT ;  /* 0x000000540200720c */ /* 0x000fe20003fc4070 */
[----:B--2---:R-:W-:-:S04]  /*b3b0*/  IMAD.HI.U32 R24, R0, R21, RZ ;  /* 0x0000001500187227 */ /* 0x004fc800078e00ff */
[--C-:B------:R-:W-:Y:S01]  /*b3c0*/  @!P3 IMAD.IADD R115, R115, 0x1, -R2.reuse ;  /* 0x000000017373b824 */ /* 0x100fe200078e0a02 */
[----:B------:R-:W-:Y:S01]  /*b3d0*/  ISETP.GT.U32.AND P3, PT, R2, R87, PT ;  /* 0x000000570200720c */ /* 0x000fe20003f64070 */
[--C-:B------:R-:W-:Y:S01]  /*b3e0*/  @!P5 IMAD.IADD R114, R114, 0x1, -R2.reuse ;  /* 0x000000017272d824 */ /* 0x100fe200078e0a02 */
[C---:B------:R-:W-:Y:S01]  /*b3f0*/  ISETP.GT.U32.AND P5, PT, R2.reuse, R86, PT ;  /* 0x000000560200720c */ /* 0x040fe20003fa4070 */
[----:B------:R-:W-:Y:S01]  /*b400*/  @!P4 IMAD.IADD R85, R85, 0x1, -R2 ;  /* 0x000000015555c824 */ /* 0x000fe200078e0a02 */
[C---:B------:R-:W-:Y:S01]  /*b410*/  ISETP.GT.U32.AND P4, PT, R2.reuse, R115, PT ;  /* 0x000000730200720c */ /* 0x040fe20003f84070 */
[----:B------:R-:W-:Y:S02]  /*b420*/  IMAD R18, R2, R22, R18 ;  /* 0x0000001602127224 */ /* 0x000fe400078e0212 */
[----:B------:R-:W-:Y:S01]  /*b430*/  @!P6 IMAD.IADD R84, R84, 0x1, -R2 ;  /* 0x000000015454e824 */ /* 0x000fe200078e0a02 */
[----:B------:R-:W-:Y:S01]  /*b440*/  ISETP.GT.U32.AND P6, PT, R2, R114, PT ;  /* 0x000000720200720c */ /* 0x000fe20003fc4070 */
[----:B------:R-:W-:Y:S01]  /*b450*/  IMAD.MOV R22, RZ, RZ, -R23 ;  /* 0x000000ffff167224 */ /* 0x000fe200078e0a17 */
[----:B------:R-:W-:Y:S01]  /*b460*/  IADD3 R23, PT, PT, -R25, RZ, RZ ;  /* 0x000000ff19177210 */ /* 0x000fe20007ffe1ff */
[----:B------:R-:W-:-:S02]  /*b470*/  IMAD.MOV R24, RZ, RZ, -R24 ;  /* 0x000000ffff187224 */ /* 0x000fc400078e0a18 */
[--C-:B------:R-:W-:Y:S01]  /*b480*/  @!P3 IMAD.IADD R87, R87, 0x1, -R2.reuse ;  /* 0x000000015757b824 */ /* 0x100fe200078e0a02 */
[C---:B------:R-:W-:Y:S01]  /*b490*/  ISETP.GT.U32.AND P3, PT, R2.reuse, R113, PT ;  /* 0x000000710200720c */ /* 0x040fe20003f64070 */
[----:B------:R-:W-:Y:S01]  /*b4a0*/  IMAD R19, R2, R22, R19 ;  /* 0x0000001602137224 */ /* 0x000fe200078e0213 */
[----:B------:R-:W-:Y:S01]  /*b4b0*/  @!P5 IADD3 R86, PT, PT, R86, -R2, RZ ;  /* 0x800000025656d210 */ /* 0x000fe20007ffe0ff */
[----:B------:R-:W-:Y:S01]  /*b4c0*/  @!P4 IMAD.IADD R115, R115, 0x1, -R2 ;  /* 0x000000017373c824 */ /* 0x000fe200078e0a02 */
[C---:B------:R-:W-:Y:S01]  /*b4d0*/  ISETP.GT.U32.AND P5, PT, R2.reuse, R112, PT ;  /* 0x000000700200720c */ /* 0x040fe20003fa4070 */
[C---:B------:R-:W-:Y:S01]  /*b4e0*/  IMAD R20, R2.reuse, R23, R20 ;  /* 0x0000001702147224 */ /* 0x040fe200078e0214 */
[----:B------:R-:W-:Y:S01]  /*b4f0*/  ISETP.GT.U32.AND P4, PT, R2, R87, PT ;  /* 0x000000570200720c */ /* 0x000fe20003f84070 */
[----:B------:R-:W-:Y:S01]  /*b500*/  @!P6 IMAD.IADD R114, R114, 0x1, -R2 ;  /* 0x000000017272e824 */ /* 0x000fe200078e0a02 */
[----:B------:R-:W-:Y:S01]  /*b510*/  ISETP.GT.U32.AND P6, PT, R2, R86, PT ;  /* 0x000000560200720c */ /* 0x000fe20003fc4070 */
[----:B------:R-:W-:-:S02]  /*b520*/  VIADD R22, R242, 0x115 ;  /* 0x00000115f2167836 */ /* 0x000fc40000000000 */
[----:B------:R-:W-:Y:S01]  /*b530*/  IMAD R21, R2, R24, R21 ;  /* 0x0000001802157224 */ /* 0x000fe200078e0215 */
[----:B------:R-:W-:Y:S01]  /*b540*/  IADD3 R24, PT, PT, R242, 0x117, RZ ;  /* 0x00000117f2187810 */ /* 0x000fe20007ffe0ff */
[--C-:B------:R-:W-:Y:S01]  /*b550*/  @!P3 IMAD.IADD R113, R113, 0x1, -R2.reuse ;  /* 0x000000017171b824 */ /* 0x100fe200078e0a02 */
[----:B------:R-:W-:Y:S01]  /*b560*/  ISETP.GT.U32.AND P3, PT, R2, R111, PT ;  /* 0x0000006f0200720c */ /* 0x000fe20003f64070 */
[----:B------:R-:W-:Y:S01]  /*b570*/  VIADD R23, R242, 0x116 ;  /* 0x00000116f2177836 */ /* 0x000fe20000000000 */
[----:B------:R2:W-:Y:S01]  /*b580*/  STL [R1+0x23a8], R22 ;  /* 0x0023a81601007387 */ /* 0x0005e20000100800 */
[----:B------:R-:W-:Y:S01]  /*b590*/  @!P5 IADD3 R112, PT, PT, R112, -R2, RZ ;  /* 0x800000027070d210 */ /* 0x000fe20007ffe0ff */
[----:B------:R-:W-:Y:S01]  /*b5a0*/  VIADD R25, R242, 0x118 ;  /* 0x00000118f2197836 */ /* 0x000fe20000000000 */
[C---:B------:R-:W-:Y:S01]  /*b5b0*/  ISETP.GT.U32.AND P5, PT, R2.reuse, R88, PT ;  /* 0x000000580200720c */ /* 0x040fe20003fa4070 */
[--C-:B------:R-:W-:Y:S01]  /*b5c0*/  @!P4 IMAD.IADD R87, R87, 0x1, -R2.reuse ;  /* 0x000000015757c824 */ /* 0x100fe200078e0a02 */
[----:B------:R-:W-:Y:S01]  /*b5d0*/  ISETP.GT.U32.AND P4, PT, R2, R113, PT ;  /* 0x000000710200720c */ /* 0x000fe20003f84070 */
[--C-:B------:R-:W-:Y:S01]  /*b5e0*/  @!P6 IMAD.IADD R86, R86, 0x1, -R2.reuse ;  /* 0x000000015656e824 */ /* 0x100fe200078e0a02 */
[----:B------:R-:W-:Y:S01]  /*b5f0*/  ISETP.GT.U32.AND P6, PT, R2, R112, PT ;  /* 0x000000700200720c */ /* 0x000fe20003fc4070 */
[----:B------:R4:W-:Y:S01]  /*b600*/  STL [R1+0x23a4], R23 ;  /* 0x0023a41701007387 */ /* 0x0009e20000100800 */
[----:B---3--:R-:W-:Y:S01]  /*b610*/  VIADD R151, R242, 0x191 ;  /* 0x00000191f2977836 */ /* 0x008fe20000000000 */
[----:B--2---:R-:W-:Y:S01]  /*b620*/  IABS R22, R22 ;  /* 0x0000001600167213 */ /* 0x004fe20000000000 */
[----:B------:R-:W-:Y:S01]  /*b630*/  @!P3 IMAD.IADD R111, R111, 0x1, -R2 ;  /* 0x000000016f6fb824 */ /* 0x000fe200078e0a02 */
[----:B------:R-:W-:Y:S01]  /*b640*/  ISETP.GT.U32.AND P3, PT, R2, R89, PT ;  /* 0x000000590200720c */ /* 0x000fe20003f64070 */
[----:B------:R2:W-:Y:S01]  /*b650*/  STL [R1+0x23a0], R24 ;  /* 0x0023a01801007387 */ /* 0x0005e20000100800 */
[----:B------:R-:W-:-:S02]  /*b660*/  VIADD R150, R242, 0x192 ;  /* 0x00000192f2967836 */ /* 0x000fc40000000000 */
[--C-:B------:R-:W-:Y:S01]  /*b670*/  @!P5 IMAD.IADD R88, R88, 0x1, -R2.reuse ;  /* 0x000000015858d824 */ /* 0x100fe200078e0a02 */
[C---:B------:R-:W-:Y:S01]  /*b680*/  ISETP.GT.U32.AND P5, PT, R2.reuse, R90, PT ;  /* 0x0000005a0200720c */ /* 0x040fe20003fa4070 */
[--C-:B------:R-:W-:Y:S01]  /*b690*/  @!P4 IMAD.IADD R113, R113, 0x1, -R2.reuse ;  /* 0x000000017171c824 */ /* 0x100fe200078e0a02 */
[----:B------:R-:W-:Y:S01]  /*b6a0*/  ISETP.GT.U32.AND P4, PT, R2, R111, PT ;  /* 0x0000006f0200720c */ /* 0x000fe20003f84070 */
[--C-:B------:R-:W-:Y:S01]  /*b6b0*/  @!P6 IMAD.IADD R112, R112, 0x1, -R2.reuse ;  /* 0x000000017070e824 */ /* 0x100fe200078e0a02 */
[----:B------:R-:W-:Y:S01]  /*b6c0*/  ISETP.GT.U32.AND P6, PT, R2, R88, PT ;  /* 0x000000580200720c */ /* 0x000fe20003fc4070 */
[----:B------:R-:W-:Y:S01]  /*b6d0*/  STL [R1+0x239c], R25 ;  /* 0x00239c1901007387 */ /* 0x000fe20000100800 */
[----:B----4-:R-:W-:Y:S01]  /*b6e0*/  IABS R23, R23 ;  /* 0x0000001700177213 */ /* 0x010fe20000000000 */
[----:B------:R-:W-:Y:S01]  /*b6f0*/  VIADD R158, R242, 0x19c ;  /* 0x0000019cf29e7836 */ /* 0x000fe20000000000 */
[----:B------:R-:W-:Y:S01]  /*b700*/  @!P3 IADD3 R89, PT, PT, R89, -R2, RZ ;  /* 0x800000025959b210 */ /* 0x000fe20007ffe0ff */
[----:B------:R3:W-:Y:S01]  /*b710*/  STL [R1+0x1f0], R27 ;  /* 0x0001f01b01007387 */ /* 0x0007e20000100800 */
[----:B------:R-:W-:Y:S01]  /*b720*/  ISETP.GT.U32.AND P3, PT, R2, R92, PT ;  /* 0x0000005c0200720c */ /* 0x000fe20003f64070 */
[----:B------:R-:W-:Y:S01]  /*b730*/  VIADD R169, R242, 0x1a1 ;  /* 0x000001a1f2a97836 */ /* 0x000fe20000000000 */
[----:B--2---:R-:W-:Y:S01]  /*b740*/  IABS R24, R24 ;  /* 0x0000001800187213 */ /* 0x004fe20000000000 */
[----:B------:R2:W-:Y:S01]  /*b750*/  STL [R1+0x1ec], R26 ;  /* 0x0001ec1a01007387 */ /* 0x0005e20000100800 */
[----:B------:R-:W-:Y:S01]  /*b760*/  @!P5 IADD3 R90, PT, PT, R90, -R2, RZ ;  /* 0x800000025a5ad210 */ /* 0x000fe20007ffe0ff */
[--C-:B------:R-:W-:Y:S01]  /*b770*/  @!P4 IMAD.IADD R111, R111, 0x1, -R2.reuse ;  /* 0x000000016f6fc824 */ /* 0x100fe200078e0a02 */
[----:B------:R-:W-:Y:S01]  /*b780*/  ISETP.GT.U32.AND P5, PT, R2, R91, PT ;  /* 0x0000005b0200720c */ /* 0x000fe20003fa4070 */
[--C-:B------:R-:W-:Y:S01]  /*b790*/  @!P6 IMAD.IADD R88, R88, 0x1, -R2.reuse ;  /* 0x000000015858e824 */ /* 0x100fe200078e0a02 */
[C---:B------:R-:W-:Y:S01]  /*b7a0*/  ISETP.GT.U32.AND P4, PT, R2.reuse, R89, PT ;  /* 0x000000590200720c */ /* 0x040fe20003f84070 */
[----:B------:R-:W-:Y:S01]  /*b7b0*/  STL [R1+0x1e8], R149 ;  /* 0x0001e89501007387 */ /* 0x000fe20000100800 */
[----:B------:R-:W-:Y:S01]  /*b7c0*/  ISETP.GT.U32.AND P6, PT, R2, R90, PT ;  /* 0x0000005a0200720c */ /* 0x000fe20003fc4070 */
[----:B---3--:R-:W-:Y:S01]  /*b7d0*/  IMAD.HI.U32 R27, R0, R23, RZ ;  /* 0x00000017001b7227 */ /* 0x008fe200078e00ff */
[----:B------:R-:W-:Y:S01]  /*b7e0*/  IABS R25, R25 ;  /* 0x0000001900197213 */ /* 0x000fe20000000000 */
[----:B------:R3:W-:Y:S02]  /*b7f0*/  STL [R1+0x1e4], R148 ;  /* 0x0001e49401007387 */ /* 0x0007e40000100800 */
[----:B------:R-:W-:Y:S01]  /*b800*/  @!P3 IMAD.IADD R92, R92, 0x1, -R2 ;  /* 0x000000015c5cb824 */ /* 0x000fe200078e0a02 */
[----:B------:R-:W-:Y:S01]  /*b810*/  ISETP.GT.U32.AND P3, PT, R2, R97, PT ;  /* 0x000000610200720c */ /* 0x000fe20003f64070 */
[----:B--2---:R-:W-:Y:S01]  /*b820*/  IMAD.HI.U32 R26, R0, R22, RZ ;  /* 0x00000016001a7227 */ /* 0x004fe200078e00ff */
[----:B------:R2:W-:Y:S01]  /*b830*/  STL [R1+0x1e0], R147 ;  /* 0x0001e09301007387 */ /* 0x0005e20000100800 */
[----:B------:R-:W-:-:S02]  /*b840*/  @!P5 IADD3 R91, PT, PT, R91, -R2, RZ ;  /* 0x800000025b5bd210 */ /* 0x000fc40007ffe0ff */
[C---:B------:R-:W-:Y:S01]  /*b850*/  ISETP.GT.U32.AND P5, PT, R2.reuse, R96, PT ;  /* 0x000000600200720c */ /* 0x040fe20003fa4070 */
[--C-:B------:R-:W-:Y:S01]  /*b860*/  @!P4 IMAD.IADD R89, R89, 0x1, -R2.reuse ;  /* 0x000000015959c824 */ /* 0x100fe200078e0a02 */
[----:B------:R-:W-:Y:S01]  /*b870*/  ISETP.GT.U32.AND P4, PT, R2, R92, PT ;  /* 0x0000005c0200720c */ /* 0x000fe20003f84070 */
[--C-:B------:R-:W-:Y:S01]  /*b880*/  @!P6 IMAD.IADD R90, R90, 0x1, -R2.reuse ;  /* 0x000000015a5ae824 */ /* 0x100fe200078e0a02 */
[----:B------:R-:W-:Y:S01]  /*b890*/  ISETP.GT.U32.AND P6, PT, R2, R91, PT ;  /* 0x0000005b0200720c */ /* 0x000fe20003fc4070 */
[----:B---3--:R-:W-:Y:S01]  /*b8a0*/  VIADD R148, R242, 0x119 ;  /* 0x00000119f2947836 */ /* 0x008fe20000000000 */
[----:B------:R-:W-:Y:S01]  /*b8b0*/  IADD3 R26, PT, PT, -R26, RZ, RZ ;  /* 0x000000ff1a1a7210 */ /* 0x000fe20007ffe1ff */
[----:B------:R3:W-:Y:S01]  /*b8c0*/  STL [R1+0x1dc], R28 ;  /* 0x0001dc1c01007387 */ /* 0x0007e20000100800 */
[----:B------:R-:W-:Y:S01]  /*b8d0*/  @!P3 IMAD.IADD R97, R97, 0x1, -R2 ;  /* 0x000000016161b824 */ /* 0x000fe200078e0a02 */
[----:B------:R-:W-:Y:S01]  /*b8e0*/  ISETP.GT.U32.AND P3, PT, R2, R93, PT ;  /* 0x0000005d0200720c */ /* 0x000fe20003f64070 */
[----:B--2---:R-:W-:Y:S01]  /*b8f0*/  VIADD R147, R242, 0x11a ;  /* 0x0000011af2937836 */ /* 0x004fe20000000000 */
[----:B------:R-:W-:Y:S01]  /*b900*/  STL [R1+0x2398], R148 ;  /* 0x0023989401007387 */ /* 0x000fe20000100800 */
[----:B------:R-:W-:-:S02]  /*b910*/  IMAD R22, R2, R26, R22 ;  /* 0x0000001a02167224 */ /* 0x000fc400078e0216 */
[--C-:B------:R-:W-:Y:S01]  /*b920*/  @!P5 IMAD.IADD R96, R96, 0x1, -R2.reuse ;  /* 0x000000016060d824 */ /* 0x100fe200078e0a02 */
[----:B------:R-:W-:Y:S01]  /*b930*/  ISETP.GT.U32.AND P5, PT, R2, R110, PT ;  /* 0x0000006e0200720c */ /* 0x000fe20003fa4070 */
[--C-:B------:R-:W-:Y:S01]  /*b940*/  @!P4 IMAD.IADD R92, R92, 0x1, -R2.reuse ;  /* 0x000000015c5cc824 */ /* 0x100fe200078e0a02 */
[C---:B------:R-:W-:Y:S01]  /*b950*/  ISETP.GT.U32.AND P4, PT, R2.reuse, R97, PT ;  /* 0x000000610200720c */ /* 0x040fe20003f84070 */
[--C-:B------:R-:W-:Y:S01]  /*b960*/  @!P6 IMAD.IADD R91, R91, 0x1, -R2.reuse ;  /* 0x000000015b5be824 */ /* 0x100fe200078e0a02 */
[----:B------:R-:W-:Y:S01]  /*b970*/  ISETP.GT.U32.AND P6, PT, R2, R96, PT ;  /* 0x000000600200720c */ /* 0x000fe20003fc4070 */
[----:B------:R-:W-:Y:S01]  /*b980*/  IMAD.HI.U32 R26, R0, R24, RZ ;  /* 0x00000018001a7227 */ /* 0x000fe200078e00ff */
[----:B---3--:R-:W-:Y:S01]  /*b990*/  IADD3 R28, PT, PT, R242, 0x11b, RZ ;  /* 0x0000011bf21c7810 */ /* 0x008fe20007ffe0ff */
[----:B------:R-:W-:Y:S02]  /*b9a0*/  STL [R1+0x2394], R147 ;  /* 0x0023949301007387 */ /* 0x000fe40000100800 */
[--C-:B------:R-:W-:Y:S01]  /*b9b0*/  @!P3 IMAD.IADD R93, R93, 0x1, -R2.reuse ;  /* 0x000000015d5db824 */ /* 0x100fe200078e0a02 */
[----:B------:R-:W-:Y:S01]  /*b9c0*/  ISETP.GT.U32.AND P3, PT, R2, R95, PT ;  /* 0x0000005f0200720c */ /* 0x000fe20003f64070 */
[----:B------:R-:W-:Y:S01]  /*b9d0*/  IMAD.MOV R27, RZ, RZ, -R27 ;  /* 0x000000ffff1b7224 */ /* 0x000fe200078e0a1b */
[----:B------:R2:W-:Y:S01]  /*b9e0*/  STL [R1+0x2390], R28 ;  /* 0x0023901c01007387 */ /* 0x0005e20000100800 */
[----:B------:R-:W-:Y:S01]  /*b9f0*/  @!P5 IMAD.IADD R110, R110, 0x1, -R2 ;  /* 0x000000016e6ed824 */ /* 0x000fe200078e0a02 */
[----:B------:R-:W-:Y:S01]  /*ba00*/  ISETP.GT.U32.AND P5, PT, R2, R94, PT ;  /* 0x0000005e0200720c */ /* 0x000fe20003fa4070 */
[----:B------:R-:W-:Y:S01]  /*ba10*/  IMAD.MOV R26, RZ, RZ, -R26 ;  /* 0x000000ffff1a7224 */ /* 0x000fe200078e0a1a */
[----:B------:R-:W-:Y:S01]  /*ba20*/  @!P4 IADD3 R97, PT, PT, R97, -R2, RZ ;  /* 0x800000026161c210 */ /* 0x000fe20007ffe0ff */
[----:B------:R-:W-:Y:S01]  /*ba30*/  @!P6 IMAD.IADD R96, R96, 0x1, -R2 ;  /* 0x000000016060e824 */ /* 0x000fe200078e0a02 */
[C---:B------:R-:W-:Y:S01]  /*ba40*/  ISETP.GT.U32.AND P4, PT, R2.reuse, R93, PT ;  /* 0x0000005d0200720c */ /* 0x040fe20003f84070 */
[C---:B------:R-:W-:Y:S01]  /*ba50*/  IMAD R23, R2.reuse, R27, R23 ;  /* 0x0000001b02177224 */ /* 0x040fe200078e0217 */
[C---:B------:R-:W-:Y:S01]  /*ba60*/  ISETP.GT.U32.AND P6, PT, R2.reuse, R110, PT ;  /* 0x0000006e0200720c */ /* 0x040fe20003fc4070 */
[----:B------:R3:W-:Y:S01]  /*ba70*/  STL [R1+0x1d8], R29 ;  /* 0x0001d81d01007387 */ /* 0x0007e20000100800 */
[C---:B------:R-:W-:Y:S01]  /*ba80*/  IMAD R24, R2.reuse, R26, R24 ;  /* 0x0000001a02187224 */ /* 0x040fe200078e0218 */
[----:B------:R-:W-:Y:S01]  /*ba90*/  IABS R26, R148 ;  /* 0x00000094001a7213 */ /* 0x000fe20000000000 */
[----:B------:R-:W-:Y:S01]  /*baa0*/  @!P3 IMAD.IADD R95, R95, 0x1, -R2 ;  /* 0x000000015f5fb824 */ /* 0x000fe200078e0a02 */
[----:B------:R-:W-:Y:S01]  /*bab0*/  ISETP.GT.U32.AND P3, PT, R2, R109, PT ;  /* 0x0000006d0200720c */ /* 0x000fe20003f64070 */
[----:B------:R-:W-:Y:S01]  /*bac0*/  IMAD.HI.U32 R27, R0, R25, RZ ;  /* 0x00000019001b7227 */ /* 0x000fe200078e00ff */
[----:B------:R-:W-:-:S02]  /*bad0*/  @!P5 IADD3 R94, PT, PT, R94, -R2, RZ ;  /* 0x800000025e5ed210 */ /* 0x000fc40007ffe0ff */
[C---:B------:R-:W-:Y:S01]  /*bae0*/  ISETP.GT.U32.AND P5, PT, R2.reuse, R108, PT ;  /* 0x0000006c0200720c */ /* 0x040fe20003fa4070 */
[----:B------:R-:W-:Y:S01]  /*baf0*/  IMAD.MOV R27, RZ, RZ, -R27 ;  /* 0x000000ffff1b7224 */ /* 0x000fe200078e0a1b */
[----:B--2---:R-:W-:Y:S01]  /*bb00*/  IABS R28, R28 ;  /* 0x0000001c001c7213 */ /* 0x004fe20000000000 */
[--C-:B------:R-:W-:Y:S01]  /*bb10*/  @!P4 IMAD.IADD R93, R93, 0x1, -R2.reuse ;  /* 0x000000015d5dc824 */ /* 0x100fe200078e0a02 */
[----:B------:R-:W-:Y:S01]  /*bb20*/  ISETP.GT.U32.AND P4, PT, R2, R95, PT ;  /* 0x0000005f0200720c */ /* 0x000fe20003f84070 */
[--C-:B------:R-:W-:Y:S01]  /*bb30*/  @!P6 IMAD.IADD R110, R110, 0x1, -R2.reuse ;  /* 0x000000016e6ee824 */ /* 0x100fe200078e0a02 */
[----:B------:R-:W-:Y:S01]  /*bb40*/  ISETP.GT.U32.AND P6, PT, R2, R94, PT ;  /* 0x0000005e0200720c */ /* 0x000fe20003fc4070 */
[----:B---3--:R-:W-:Y:S02]  /*bb50*/  VIADD R29, R242, 0x11c ;  /* 0x0000011cf21d7836 */ /* 0x008fe40000000000 */
[--C-:B------:R-:W-:Y:S01]  /*bb60*/  @!P3 IMAD.IADD R109, R109, 0x1, -R2.reuse ;  /* 0x000000016d6db824 */ /* 0x100fe200078e0a02 */
[C---:B------:R-:W-:Y:S01]  /*bb70*/  ISETP.GT.U32.AND P3, PT, R2.reuse, R107, PT ;  /* 0x0000006b0200720c */ /* 0x040fe20003f64070 */
[----:B------:R-:W-:Y:S01]  /*bb80*/  IMAD R25, R2, R27, R25 ;  /* 0x0000001b02197224 */ /* 0x000fe200078e0219 */
[----:B------:R-:W-:Y:S01]  /*bb90*/  STL [R1+0x238c], R29 ;  /* 0x00238c1d01007387 */ /* 0x000fe20000100800 */
[----:B------:R-:W-:Y:S01]  /*bba0*/  @!P5 IADD3 R108, PT, PT, R108, -R2, RZ ;  /* 0x800000026c6cd210 */ /* 0x000fe20007ffe0ff */
[----:B------:R-:W-:Y:S01]  /*bbb0*/  VIADD R149, R242, 0x18d ;  /* 0x0000018df2957836 */ /* 0x000fe20000000000 */
[C---:B------:R-:W-:Y:S01]  /*bbc0*/  ISETP.GT.U32.AND P5, PT, R2.reuse, R100, PT ;  /* 0x000000640200720c */ /* 0x040fe20003fa4070 */
[----:B------:R2:W-:Y:S01]  /*bbd0*/  STL [R1+0x1d4], R30 ;  /* 0x0001d41e01007387 */ /* 0x0005e20000100800 */
[--C-:B------:R-:W-:Y:S01]  /*bbe0*/  @!P4 IMAD.IADD R95, R95, 0x1, -R2.reuse ;  /* 0x000000015f5fc824 */ /* 0x100fe200078e0a02 */
[----:B------:R-:W-:Y:S01]  /*bbf0*/  ISETP.GT.U32.AND P4, PT, R2, R109, PT ;  /* 0x0000006d0200720c */ /* 0x000fe20003f84070 */
[--C-:B------:R-:W-:Y:S01]  /*bc00*/  @!P6 IMAD.IADD R94, R94, 0x1, -R2.reuse ;  /* 0x000000015e5ee824 */ /* 0x100fe200078e0a02 */
[C---:B------:R-:W-:Y:S01]  /*bc10*/  ISETP.GT.U32.AND P6, PT, R2.reuse, R108, PT ;  /* 0x0000006c0200720c */ /* 0x040fe20003fc4070 */
[----:B------:R3:W-:Y:S01]  /*bc20*/  STL [R1+0x1d0], R32 ;  /* 0x0001d02001007387 */ /* 0x0007e20000100800 */
[----:B------:R-:W-:Y:S01]  /*bc30*/  IABS R27, R147 ;  /* 0x00000093001b7213 */ /* 0x000fe20000000000 */
[----:B------:R-:W-:Y:S01]  /*bc40*/  @!P3 IMAD.IADD R107, R107, 0x1, -R2 ;  /* 0x000000016b6bb824 */ /* 0x000fe200078e0a02 */
[----:B------:R-:W-:Y:S01]  /*bc50*/  ISETP.GT.U32.AND P3, PT, R2, R99, PT ;  /* 0x000000630200720c */ /* 0x000fe20003f64070 */
[----:B------:R4:W-:Y:S01]  /*bc60*/  STL [R1+0x1cc], R31 ;  /* 0x0001cc1f01007387 */ /* 0x0009e20000100800 */
[----:B--2---:R-:W-:Y:S01]  /*bc70*/  IMAD.HI.U32 R30, R0, R26, RZ ;  /* 0x0000001a001e7227 */ /* 0x004fe200078e00ff */
[----:B------:R-:W-:-:S02]  /*bc80*/  IABS R29, R29 ;  /* 0x0000001d001d7213 */ /* 0x000fc40000000000 */
[----:B------:R2:W-:Y:S01]  /*bc90*/  STL [R1+0x1c8], R37 ;  /* 0x0001c82501007387 */ /* 0x0005e20000100800 */
[--C-:B------:R-:W-:Y:S01]  /*bca0*/  @!P5 IMAD.IADD R100, R100, 0x1, -R2.reuse ;  /* 0x000000016464d824 */ /* 0x100fe200078e0a02 */
[----:B------:R-:W-:Y:S01]  /*bcb0*/  ISETP.GT.U32.AND P5, PT, R2, R98, PT ;  /* 0x000000620200720c */ /* 0x000fe20003fa4070 */
[----:B---3--:R-:W-:Y:S01]  /*bcc0*/  IMAD.HI.U32 R32, R0, R29, RZ ;  /* 0x0000001d00207227 */ /* 0x008fe200078e00ff */
[-C--:B------:R-:W-:Y:S01]  /*bcd0*/  @!P4 IADD3 R109, PT, PT, R109, -R2.reuse, RZ ;  /* 0x800000026d6dc210 */ /* 0x080fe20007ffe0ff */
[----:B------:R3:W-:Y:S01]  /*bce0*/  STL [R1+0x1c4], R36 ;  /* 0x0001c42401007387 */ /* 0x0007e20000100800 */
[----:B------:R-:W-:Y:S01]  /*bcf0*/  @!P6 IADD3 R108, PT, PT, R108, -R2, RZ ;  /* 0x800000026c6ce210 */ /* 0x000fe20007ffe0ff */
[----:B----4-:R-:W-:Y:S01]  /*bd00*/  IMAD.HI.U32 R31, R0, R28, RZ ;  /* 0x0000001c001f7227 */ /* 0x010fe200078e00ff */
[C---:B------:R-:W-:Y:S02]  /*bd10*/  ISETP.GT.U32.AND P4, PT, R2.reuse, R107, PT ;  /* 0x0000006b0200720c */ /* 0x040fe40003f84070 */
[C---:B------:R-:W-:Y:S01]  /*bd20*/  ISETP.GT.U32.AND P6, PT, R2.reuse, R100, PT ;  /* 0x000000640200720c */ /* 0x040fe20003fc4070 */
[--C-:B------:R-:W-:Y:S01]  /*bd30*/  @!P3 IMAD.IADD R99, R99, 0x1, -R2.reuse ;  /* 0x000000016363b824 */ /* 0x100fe200078e0a02 */
[----:B------:R-:W-:Y:S01]  /*bd40*/  ISETP.GT.U32.AND P3, PT, R2, R101, PT ;  /* 0x000000650200720c */ /* 0x000fe20003f64070 */
[----:B--2---:R-:W-:Y:S01]  /*bd50*/  VIADD R37, R242, 0x11d ;  /* 0x0000011df2257836 */ /* 0x004fe20000000000 */
[----:B------:R-:W-:Y:S01]  /*bd60*/  IADD3 R30, PT, PT, -R30, RZ, RZ ;  /* 0x000000ff1e1e7210 */ /* 0x000fe20007ffe1ff */
[----:B------:R-:W-:Y:S01]  /*bd70*/  @!P5 IMAD.IADD R98, R98, 0x1, -R2 ;  /* 0x000000016262d824 */ /* 0x000fe200078e0a02 */
[----:B------:R-:W-:Y:S01]  /*bd80*/  ISETP.GT.U32.AND P5, PT, R2, R106, PT ;  /* 0x0000006a0200720c */ /* 0x000fe20003fa4070 */
[----:B------:R-:W-:Y:S01]  /*bd90*/  IMAD.MOV R31, RZ, RZ, -R31 ;  /* 0x000000ffff1f7224 */ /* 0x000fe200078e0a1f */
[----:B------:R-:W-:Y:S01]  /*bda0*/  IADD3 R32, PT, PT, -R32, RZ, RZ ;  /* 0x000000ff20207210 */ /* 0x000fe20007ffe1ff */
[----:B------:R-:W-:Y:S01]  /*bdb0*/  IMAD R26, R2, R30, R26 ;  /* 0x0000001e021a7224 */ /* 0x000fe200078e021a */
[----:B---3--:R-:W-:Y:S01]  /*bdc0*/  IADD3 R36, PT, PT, R242, 0x11e, RZ ;  /* 0x0000011ef2247810 */ /* 0x008fe20007ffe0ff */
[--C-:B------:R-:W-:Y:S01]  /*bdd0*/  @!P4 IMAD.IADD R107, R107, 0x1, -R2.reuse ;  /* 0x000000016b6bc824 */ /* 0x100fe200078e0a02 */
[----:B------:R-:W-:Y:S01]  /*bde0*/  ISETP.GT.U32.AND P4, PT, R2, R99, PT ;  /* 0x000000630200720c */ /* 0x000fe20003f84070 */
[----:B------:R-:W-:Y:S01]  /*bdf0*/  IMAD.HI.U32 R30, R0, R27, RZ ;  /* 0x0000001b001e7227 */ /* 0x000fe200078e00ff */
[----:B------:R-:W-:Y:S01]  /*be00*/  @!P6 IADD3 R100, PT, PT, R100, -R2, RZ ;  /* 0x800000026464e210 */ /* 0x000fe20007ffe0ff */
[----:B------:R-:W-:Y:S01]  /*be10*/  STL [R1+0x2388], R37 ;  /* 0x0023882501007387 */ /* 0x000fe20000100800 */
[C---:B------:R-:W-:Y:S01]  /*be20*/  ISETP.GT.U32.AND P6, PT, R2.reuse, R98, PT ;  /* 0x000000620200720c */ /* 0x040fe20003fc4070 */
[----:B------:R-:W-:Y:S01]  /*be30*/  @!P3 IMAD.IADD R101, R101, 0x1, -R2 ;  /* 0x000000016565b824 */ /* 0x000fe200078e0a02 */
[----:B------:R-:W-:Y:S01]  /*be40*/  ISETP.GT.U32.AND P3, PT, R2, R104, PT ;  /* 0x000000680200720c */ /* 0x000fe20003f64070 */
[----:B------:R-:W-:Y:S01]  /*be50*/  IMAD.MOV R30, RZ, RZ, -R30 ;  /* 0x000000ffff1e7224 */ /* 0x000fe200078e0a1e */
[----:B------:R-:W-:Y:S01]  /*be60*/  @!P5 IADD3 R106, PT, PT, R106, -R2, RZ ;  /* 0x800000026a6ad210 */ /* 0x000fe20007ffe0ff */
[C---:B------:R-:W-:Y:S01]  /*be70*/  IMAD R29, R2.reuse, R32, R29 ;  /* 0x00000020021d7224 */ /* 0x040fe200078e021d */
[C---:B------:R-:W-:Y:S01]  /*be80*/  ISETP.GT.U32.AND P5, PT, R2.reuse, R105, PT ;  /* 0x000000690200720c */ /* 0x040fe20003fa4070 */
[C---:B------:R-:W-:Y:S01]  /*be90*/  IMAD R27, R2.reuse, R30, R27 ;  /* 0x0000001e021b7224 */ /* 0x040fe200078e021b */
[----:B------:R2:W-:Y:S01]  /*bea0*/  STL [R1+0x1c0], R33 ;  /* 0x0001c02101007387 */ /* 0x0005e20000100800 */
[--C-:B------:R-:W-:Y:S01]  /*beb0*/  @!P4 IMAD.IADD R99, R99, 0x1, -R2.reuse ;  /* 0x000000016363c824 */ /* 0x100fe200078e0a02 */
[----:B------:R-:W-:Y:S01]  /*bec0*/  ISETP.GT.U32.AND P4, PT, R2, R101, PT ;  /* 0x000000650200720c */ /* 0x000fe20003f84070 */
[----:B------:R-:W-:Y:S01]  /*bed0*/  VIADD R32, R242, 0x11f ;  /* 0x0000011ff2207836 */ /* 0x000fe20000000000 */
[----:B------:R-:W-:Y:S01]  /*bee0*/  STL [R1+0x2384], R36 ;  /* 0x0023842401007387 */ /* 0x000fe20000100800 */
[--C-:B------:R-:W-:Y:S01]  /*bef0*/  @!P6 IMAD.IADD R98, R98, 0x1, -R2.reuse ;  /* 0x000000016262e824 */ /* 0x100fe200078e0a02 */
[----:B------:R-:W-:Y:S01]  /*bf00*/  ISETP.GT.U32.AND P6, PT, R2, R106, PT ;  /* 0x0000006a0200720c */ /* 0x000fe20003fc4070 */
[----:B------:R-:W-:Y:S01]  /*bf10*/  @!P3 IMAD.IADD R104, R104, 0x1, -R2 ;  /* 0x000000016868b824 */ /* 0x000fe200078e0a02 */
[C---:B------:R-:W-:Y:S01]  /*bf20*/  ISETP.GT.U32.AND P3, PT, R2.reuse, R103, PT ;  /* 0x000000670200720c */ /* 0x040fe20003f64070 */
[C---:B------:R-:W-:Y:S01]  /*bf30*/  IMAD R28, R2.reuse, R31, R28 ;  /* 0x0000001f021c7224 */ /* 0x040fe200078e021c */
[----:B------:R3:W-:Y:S01]  /*bf40*/  STL [R1+0x2380], R32 ;  /* 0x0023802001007387 */ /* 0x0007e20000100800 */
[--C-:B------:R-:W-:Y:S01]  /*bf50*/  @!P5 IMAD.IADD R105, R105, 0x1, -R2.reuse ;  /* 0x000000016969d824 */ /* 0x100fe200078e0a02 */
[----:B------:R-:W-:Y:S01]  /*bf60*/  ISETP.GT.U32.AND P5, PT, R2, R102, PT ;  /* 0x000000660200720c */ /* 0x000fe20003fa4070 */
[----:B--2---:R-:W-:Y:S01]  /*bf70*/  VIADD R33, R242, 0x120 ;  /* 0x00000120f2217836 */ /* 0x004fe20000000000 */
[----:B------:R-:W-:Y:S01]  /*bf80*/  IABS R30, R37 ;  /* 0x00000025001e7213 */ /* 0x000fe20000000000 */
[--C-:B------:R-:W-:Y:S01]  /*bf90*/  @!P4 IMAD.IADD R101, R101, 0x1, -R2.reuse ;  /* 0x000000016565c824 */ /* 0x100fe200078e0a02 */
[----:B------:R-:W-:Y:S01]  /*bfa0*/  ISETP.GT.U32.AND P4, PT, R2, R104, PT ;  /* 0x000000680200720c */ /* 0x000fe20003f84070 */
[----:B------:R-:W-:Y:S01]  /*bfb0*/  VIADD R148, R242, 0x18e ;  /* 0x0000018ef2947836 */ /* 0x000fe20000000000 */
[----:B------:R-:W-:Y:S01]  /*bfc0*/  IABS R31, R36 ;  /* 0x00000024001f7213 */ /* 0x000fe20000000000 */
[--C-:B------:R-:W-:Y:S01]  /*bfd0*/  @!P6 IMAD.IADD R106, R106, 0x1, -R2.reuse ;  /* 0x000000016a6ae824 */ /* 0x100fe200078e0a02 */
[C---:B------:R-:W-:Y:S01]  /*bfe0*/  ISETP.GT.U32.AND P6, PT, R2.reuse, R105, PT ;  /* 0x000000690200720c */ /* 0x040fe20003fc4070 */
[--C-:B------:R-:W-:Y:S01]  /*bff0*/  @!P3 IMAD.IADD R103, R103, 0x1, -R2.reuse ;  /* 0x000000016767b824 */ /* 0x100fe200078e0a02 */
[----:B------:R-:W-:Y:S01]  /*c000*/  ISETP.GT.U32.AND P3, PT, R2, R4, PT ;  /* 0x000000040200720c */ /* 0x000fe20003f64070 */
[----:B------:R2:W-:Y:S01]  /*c010*/  STL [R1+0x237c], R33 ;  /* 0x00237c2101007387 */ /* 0x0005e20000100800 */
[----:B---3--:R-:W-:Y:S01]  /*c020*/  IABS R32, R32 ;  /* 0x0000002000207213 */ /* 0x008fe20000000000 */
[--C-:B------:R-:W-:Y:S01]  /*c030*/  @!P5 IMAD.IADD R102, R102, 0x1, -R2.reuse ;  /* 0x000000016666d824 */ /* 0x100fe200078e0a02 */
[----:B------:R-:W-:Y:S01]  /*c040*/  ISETP.GT.U32.AND P5, PT, R2, R5, PT ;  /* 0x000000050200720c */ /* 0x000fe20003fa4070 */
[----:B------:R-:W-:Y:S01]  /*c050*/  STL [R1+0x1bc], R146 ;  /* 0x0001bc9201007387 */ /* 0x000fe20000100800 */
[----:B------:R-:W-:Y:S01]  /*c060*/  IADD3 R147, PT, PT, R242, 0x18f, RZ ;  /* 0x0000018ff2937810 */ /* 0x000fe20007ffe0ff */
[----:B------:R-:W-:Y:S01]  /*c070*/  @!P4 IMAD.IADD R104, R104, 0x1, -R2 ;  /* 0x000000016868c824 */ /* 0x000fe200078e0a02 */
[----:B------:R-:W-:Y:S01]  /*c080*/  ISETP.GT.U32.AND P4, PT, R2, R103, PT ;  /* 0x000000670200720c */ /* 0x000fe20003f84070 */
[----:B------:R-:W-:Y:S01]  /*c090*/  STL [R1+0x1b8], R35 ;  /* 0x0001b82301007387 */ /* 0x000fe20000100800 */
[----:B------:R-:W-:Y:S01]  /*c0a0*/  IMAD.HI.U32 R36, R0, R32, RZ ;  /* 0x0000002000247227 */ /* 0x000fe200078e00ff */
[----:B--2---:R-:W-:-:S02]  /*c0b0*/  IABS R33, R33 ;  /* 0x0000002100217213 */ /* 0x004fc40000000000 */
[----:B------:R2:W-:Y:S01]  /*c0c0*/  STL [R1+0x1b4], R34 ;  /* 0x0001b42201007387 */ /* 0x0005e20000100800 */
[--C-:B------:R-:W-:Y:S01]  /*c0d0*/  @!P6 IMAD.IADD R105, R105, 0x1, -R2.reuse ;  /* 0x000000016969e824 */ /* 0x100fe200078e0a02 */
[----:B------:R-:W-:Y:S01]  /*c0e0*/  ISETP.GT.U32.AND P6, PT, R2, R102, PT ;  /* 0x000000660200720c */ /* 0x000fe20003fc4070 */
        /* <DEDUP_REMOVED lines=8> */
[----:B--2---:R-:W-:Y:S01]  /*c170*/  IMAD.HI.U32 R34, R0, R30, RZ ;  /* 0x0000001e00227227 */ /* 0x004fe200078e00ff */
[----:B------:R-:W-:Y:S03]  /*c180*/  STL [R1+0x1ac], R144 ;  /* 0x0001ac9001007387 */ /* 0x000fe60000100800 */
[----:B------:R-:W-:Y:S01]  /*c190*/  @!P6 IMAD.IADD R102, R102, 0x1, -R2 ;  /* 0x000000016666e824 */ /* 0x000fe200078e0a02 */
[----:B------:R-:W-:Y:S01]  /*c1a0*/  ISETP.GT.U32.AND P6, PT, R2, R5, PT ;  /* 0x000000050200720c */ /* 0x000fe20003fc4070 */
[----:B------:R-:W-:Y:S01]  /*c1b0*/  IMAD.HI.U32 R35, R0, R31, RZ ;  /* 0x0000001f00237227 */ /* 0x000fe200078e00ff */
[----:B------:R2:W-:Y:S01]  /*c1c0*/  STL [R1+0x1a8], R143 ;  /* 0x0001a88f01007387 */ /* 0x0005e20000100800 */
[----:B---3--:R-:W-:-:S02]  /*c1d0*/  IADD3 R145, PT, PT, R242, 0x189, RZ ;  /* 0x00000189f2917810 */ /* 0x008fc40007ffe0ff */
[--C-:B------:R-:W-:Y:S01]  /*c1e0*/  @!P3 IMAD.IADD R6, R6, 0x1, -R2.reuse ;  /* 0x000000010606b824 */ /* 0x100fe200078e0a02 */
[C---:B------:R-:W-:Y:S01]  /*c1f0*/  ISETP.GT.U32.AND P3, PT, R2.reuse, R8, PT ;  /* 0x000000080200720c */ /* 0x040fe20003f64070 */
[--C-:B------:R-:W-:Y:S01]  /*c200*/  @!P5 IMAD.IADD R7, R7, 0x1, -R2.reuse ;  /* 0x000000010707d824 */ /* 0x100fe200078e0a02 */
[----:B------:R-:W-:Y:S01]  /*c210*/  ISETP.GT.U32.AND P5, PT, R2, R9, PT ;  /* 0x000000090200720c */ /* 0x000fe20003fa4070 */
[----:B------:R-:W-:Y:S01]  /*c220*/  @!P4 IMAD.IADD R4, R4, 0x1, -R2 ;  /* 0x000000010404c824 */ /* 0x000fe200078e0a02 */
[----:B------:R-:W-:Y:S01]  /*c230*/  ISETP.GT.U32.AND P4, PT, R2, R6, PT ;  /* 0x000000060200720c */ /* 0x000fe20003f84070 */
[----:B------:R-:W-:Y:S01]  /*c240*/  IMAD.MOV R34, RZ, RZ, -R34 ;  /* 0x000000ffff227224 */ /* 0x000fe200078e0a22 */
[----:B--2---:R-:W-:Y:S01]  /*c250*/  IADD3 R143, PT, PT, R242, 0x18b, RZ ;  /* 0x0000018bf28f7810 */ /* 0x004fe20007ffe0ff */
[----:B------:R-:W-:Y:S01]  /*c260*/  @!P6 IMAD.IADD R5, R5, 0x1, -R2 ;  /* 0x000000010505e824 */ /* 0x000fe200078e0a02 */
[----:B------:R-:W-:Y:S01]  /*c270*/  ISETP.GT.U32.AND P6, PT, R2, R7, PT ;  /* 0x000000070200720c */ /* 0x000fe20003fc4070 */
[----:B------:R-:W-:-:S02]  /*c280*/  IMAD.MOV R35, RZ, RZ, -R35 ;  /* 0x000000ffff237224 */ /* 0x000fc400078e0a23 */
[----:B------:R-:W-:Y:S01]  /*c290*/  IMAD R30, R2, R34, R30 ;  /* 0x00000022021e7224 */ /* 0x000fe200078e021e */
[----:B------:R-:W-:Y:S01]  /*c2a0*/  IADD3 R34, PT, PT, R242, 0x121, RZ ;  /* 0x00000121f2227810 */ /* 0x000fe20007ffe0ff */
[--C-:B------:R-:W-:Y:S01]  /*c2b0*/  @!P3 IMAD.IADD R8, R8, 0x1, -R2.reuse ;  /* 0x000000010808b824 */ /* 0x100fe200078e0a02 */
[C---:B------:R-:W-:Y:S01]  /*c2c0*/  ISETP.GT.U32.AND P3, PT, R2.reuse, R11, PT ;  /* 0x0000000b0200720c */ /* 0x040fe20003f64070 */
[----:B------:R-:W-:Y:S01]  /*c2d0*/  IMAD R31, R2, R35, R31 ;  /* 0x00000023021f7224 */ /* 0x000fe200078e021f */
[----:B------:R-:W-:Y:S01]  /*c2e0*/  @!P5 IADD3 R9, PT, PT, R9, -R2, RZ ;  /* 0x800000020909d210 */ /* 0x000fe20007ffe0ff */
[----:B------:R-:W-:Y:S01]  /*c2f0*/  @!P4 IMAD.IADD R6, R6, 0x1, -R2 ;  /* 0x000000010606c824 */ /* 0x000fe200078e0a02 */
[C---:B------:R-:W-:Y:S01]  /*c300*/  ISETP.GT.U32.AND P5, PT, R2.reuse, R10, PT ;  /* 0x0000000a0200720c */ /* 0x040fe20003fa4070 */
[----:B------:R-:W-:Y:S01]  /*c310*/  IMAD.MOV R36, RZ, RZ, -R36 ;  /* 0x000000ffff247224 */ /* 0x000fe200078e0a24 */
[C---:B------:R-:W-:Y:S01]  /*c320*/  ISETP.GT.U32.AND P4, PT, R2.reuse, R8, PT ;  /* 0x000000080200720c */ /* 0x040fe20003f84070 */
[----:B------:R-:W-:Y:S01]  /*c330*/  @!P6 IMAD.IADD R7, R7, 0x1, -R2 ;  /* 0x000000010707e824 */ /* 0x000fe200078e0a02 */
[----:B------:R-:W-:Y:S01]  /*c340*/  ISETP.GT.U32.AND P6, PT, R2, R9, PT ;  /* 0x000000090200720c */ /* 0x000fe20003fc4070 */
[----:B------:R-:W-:Y:S01]  /*c350*/  IMAD.MOV R37, RZ, RZ, -R37 ;  /* 0x000000ffff257224 */ /* 0x000fe200078e0a25 */
[----:B------:R2:W-:Y:S01]  /*c360*/  STL [R1+0x2378], R34 ;  /* 0x0023782201007387 */ /* 0x0005e20000100800 */
[----:B------:R-:W-:-:S02]  /*c370*/  VIADD R35, R242, 0x122 ;  /* 0x00000122f2237836 */ /* 0x000fc40000000000 */
[----:B------:R-:W-:Y:S01]  /*c380*/  @!P3 IMAD.IADD R11, R11, 0x1, -R2 ;  /* 0x000000010b0bb824 */ /* 0x000fe200078e0a02 */
[C---:B------:R-:W-:Y:S01]  /*c390*/  ISETP.GT.U32.AND P3, PT, R2.reuse, R12, PT ;  /* 0x0000000c0200720c */ /* 0x040fe20003f64070 */
[----:B------:R-:W-:Y:S01]  /*c3a0*/  IMAD R32, R2, R36, R32 ;  /* 0x0000002402207224 */ /* 0x000fe200078e0220 */
[----:B------:R3:W-:Y:S01]  /*c3b0*/  STL [R1+0x2374], R35 ;  /* 0x0023742301007387 */ /* 0x0007e20000100800 */
[----:B------:R-:W-:Y:S01]  /*c3c0*/  @!P5 IADD3 R10, PT, PT, R10, -R2, RZ ;  /* 0x800000020a0ad210 */ /* 0x000fe20007ffe0ff */
[C---:B------:R-:W-:Y:S01]  /*c3d0*/  IMAD R33, R2.reuse, R37, R33 ;  /* 0x0000002502217224 */ /* 0x040fe200078e0221 */
[----:B------:R-:W-:Y:S01]  /*c3e0*/  ISETP.GT.U32.AND P5, PT, R2, R13, PT ;  /* 0x0000000d0200720c */ /* 0x000fe20003fa4070 */
[--C-:B------:R-:W-:Y:S01]  /*c3f0*/  @!P4 IMAD.IADD R8, R8, 0x1, -R2.reuse ;  /* 0x000000010808c824 */ /* 0x100fe200078e0a02 */
[C---:B------:R-:W-:Y:S01]  /*c400*/  ISETP.GT.U32.AND P4, PT, R2.reuse, R11, PT ;  /* 0x0000000b0200720c */ /* 0x040fe20003f84070 */
[--C-:B------:R-:W-:Y:S01]  /*c410*/  @!P6 IMAD.IADD R9, R9, 0x1, -R2.reuse ;  /* 0x000000010909e824 */ /* 0x100fe200078e0a02 */
[----:B------:R-:W-:Y:S01]  /*c420*/  ISETP.GT.U32.AND P6, PT, R2, R10, PT ;  /* 0x0000000a0200720c */ /* 0x000fe20003fc4070 */
[C---:B------:R-:W-:Y:S01]  /*c430*/  VIADD R36, R242.reuse, 0x123 ;  /* 0x00000123f2247836 */ /* 0x040fe20000000000 */
[----:B------:R-:W-:Y:S01]  /*c440*/  STL [R1+0x1a4], R40 ;  /* 0x0001a42801007387 */ /* 0x000fe20000100800 */
[----:B------:R-:W-:Y:S01]  /*c450*/  VIADD R37, R242, 0x124 ;  /* 0x00000124f2257836 */ /* 0x000fe20000000000 */
[----:B--2---:R-:W-:Y:S01]  /*c460*/  IABS R34, R34 ;  /* 0x0000002200227213 */ /* 0x004fe20000000000 */
[--C-:B------:R-:W-:Y:S01]  /*c470*/  @!P3 IMAD.IADD R12, R12, 0x1, -R2.reuse ;  /* 0x000000010c0cb824 */ /* 0x100fe200078e0a02 */
[C---:B------:R-:W-:Y:S01]  /*c480*/  ISETP.GT.U32.AND P3, PT, R2.reuse, R14, PT ;  /* 0x0000000e0200720c */ /* 0x040fe20003f64070 */
[----:B------:R2:W-:Y:S01]  /*c490*/  STL [R1+0x2370], R36 ;  /* 0x0023702401007387 */ /* 0x0005e20000100800 */
[----:B---3--:R-:W-:Y:S01]  /*c4a0*/  IABS R35, R35 ;  /* 0x0000002300237213 */ /* 0x008fe20000000000 */
[--C-:B------:R-:W-:Y:S01]  /*c4b0*/  @!P5 IMAD.IADD R13, R13, 0x1, -R2.reuse ;  /* 0x000000010d0dd824 */ /* 0x100fe200078e0a02 */
[C---:B------:R-:W-:Y:S01]  /*c4c0*/  ISETP.GT.U32.AND P5, PT, R2.reuse, R15, PT ;  /* 0x0000000f0200720c */ /* 0x040fe20003fa4070 */
[--C-:B------:R-:W-:Y:S01]  /*c4d0*/  @!P4 IMAD.IADD R11, R11, 0x1, -R2.reuse ;  /* 0x000000010b0bc824 */ /* 0x100fe200078e0a02 */
[----:B------:R-:W-:Y:S01]  /*c4e0*/  ISETP.GT.U32.AND P4, PT, R2, R12, PT ;  /* 0x0000000c0200720c */ /* 0x000fe20003f84070 */
[--C-:B------:R-:W-:Y:S01]  /*c4f0*/  @!P6 IMAD.IADD R10, R10, 0x1, -R2.reuse ;  /* 0x000000010a0ae824 */ /* 0x100fe200078e0a02 */
[----:B------:R-:W-:Y:S01]  /*c500*/  ISETP.GT.U32.AND P6, PT, R2, R13, PT ;  /* 0x0000000d0200720c */ /* 0x000fe20003fc4070 */
[----:B------:R-:W-:Y:S01]  /*c510*/  STL [R1+0x236c], R37 ;  /* 0x00236c2501007387 */ /* 0x000fe20000100800 */
[C---:B------:R-:W-:Y:S01]  /*c520*/  VIADD R144, R242.reuse, 0x18a ;  /* 0x0000018af2907836 */ /* 0x040fe20000000000 */
[----:B--2---:R-:W-:Y:S01]  /*c530*/  IABS R36, R36 ;  /* 0x0000002400247213 */ /* 0x004fe20000000000 */
[----:B------:R-:W-:Y:S01]  /*c540*/  VIADD R146, R242, 0x190 ;  /* 0x00000190f2927836 */ /* 0x000fe20000000000 */
[----:B------:R-:W-:Y:S01]  /*c550*/  @!P3 IADD3 R14, PT, PT, R14, -R2, RZ ;  /* 0x800000020e0eb210 */ /* 0x000fe20007ffe0ff */
[----:B------:R2:W-:Y:S01]  /*c560*/  STL [R1+0x1a0], R39 ;  /* 0x0001a02701007387 */ /* 0x0005e20000100800 */
[----:B------:R-:W-:Y:S01]  /*c570*/  ISETP.GT.U32.AND P3, PT, R2, R16, PT ;  /* 0x000000100200720c */ /* 0x000fe20003f64070 */
[----:B------:R-:W-:Y:S01]  /*c580*/  IMAD.HI.U32 R40, R0, R36, RZ ;  /* 0x0000002400287227 */ /* 0x000fe200078e00ff */
[----:B------:R-:W-:Y:S01]  /*c590*/  @!P5 IADD3 R15, PT, PT, R15, -R2, RZ ;  /* 0x800000020f0fd210 */ /* 0x000fe20007ffe0ff */
[----:B------:R3:W-:Y:S01]  /*c5a0*/  STL [R1+0x19c], R38 ;  /* 0x00019c2601007387 */ /* 0x0007e20000100800 */
[----:B------:R-:W-:Y:S01]  /*c5b0*/  ISETP.GT.U32.AND P5, PT, R2, R17, PT ;  /* 0x000000110200720c */ /* 0x000fe20003fa4070 */
[--C-:B------:R-:W-:Y:S01]  /*c5c0*/  @!P4 IMAD.IADD R12, R12, 0x1, -R2.reuse ;  /* 0x000000010c0cc824 */ /* 0x100fe200078e0a02 */
[C---:B------:R-:W-:Y:S01]  /*c5d0*/  ISETP.GT.U32.AND P4, PT, R2.reuse, R14, PT ;  /* 0x0000000e0200720c */ /* 0x040fe20003f84070 */
[--C-:B------:R-:W-:Y:S01]  /*c5e0*/  @!P6 IMAD.IADD R13, R13, 0x1, -R2.reuse ;  /* 0x000000010d0de824 */ /* 0x100fe200078e0a02 */
[----:B------:R-:W-:Y:S01]  /*c5f0*/  ISETP.GT.U32.AND P6, PT, R2, R15, PT ;  /* 0x0000000f0200720c */ /* 0x000fe20003fc4070 */
[----:B--2---:R-:W-:Y:S01]  /*c600*/  IMAD.HI.U32 R39, R0, R35, RZ ;  /* 0x0000002300277227 */ /* 0x004fe200078e00ff */
[----:B------:R-:W-:Y:S01]  /*c610*/  IABS R37, R37 ;  /* 0x0000002500257213 */ /* 0x000fe20000000000 */
[----:B------:R2:W-:Y:S01]  /*c620*/  STL [R1+0x198], R41 ;  /* 0x0001982901007387 */ /* 0x0005e20000100800 */
[----:B------:R-:W-:Y:S01]  /*c630*/  IADD3 R40, PT, PT, -R40, RZ, RZ ;  /* 0x000000ff28287210 */ /* 0x000fe20007ffe1ff */
[----:B------:R-:W-:Y:S01]  /*c640*/  @!P3 IMAD.IADD R16, R16, 0x1, -R2 ;  /* 0x000000011010b824 */ /* 0x000fe200078e0a02 */
[----:B------:R-:W-:Y:S01]  /*c650*/  ISETP.GT.U32.AND P3, PT, R2, R18, PT ;  /* 0x000000120200720c */ /* 0x000fe20003f64070 */
[----:B---3--:R-:W-:Y:S01]  /*c660*/  IMAD.HI.U32 R38, R0, R34, RZ ;  /* 0x0000002200267227 */ /* 0x008fe200078e00ff */
[----:B------:R-:W-:Y:S01]  /*c670*/  STL [R1+0x194], R142 ;  /* 0x0001948e01007387 */ /* 0x000fe20000100800 */
[----:B------:R-:W-:-:S02]  /*c680*/  @!P5 IADD3 R17, PT, PT, R17, -R2, RZ ;  /* 0x800000021111d210 */ /* 0x000fc40007ffe0ff */
[----:B------:R-:W-:Y:S01]  /*c690*/  ISETP.GT.U32.AND P5, PT, R2, R19, PT ;  /* 0x000000130200720c */ /* 0x000fe20003fa4070 */
[--C-:B------:R-:W-:Y:S01]  /*c6a0*/  @!P4 IMAD.IADD R14, R14, 0x1, -R2.reuse ;  /* 0x000000010e0ec824 */ /* 0x100fe200078e0a02 */
[C---:B------:R-:W-:Y:S01]  /*c6b0*/  ISETP.GT.U32.AND P4, PT, R2.reuse, R16, PT ;  /* 0x000000100200720c */ /* 0x040fe20003f84070 */
[--C-:B------:R-:W-:Y:S01]  /*c6c0*/  @!P6 IMAD.IADD R15, R15, 0x1, -R2.reuse ;  /* 0x000000010f0fe824 */ /* 0x100fe200078e0a02 */
[----:B------:R-:W-:Y:S01]  /*c6d0*/  ISETP.GT.U32.AND P6, PT, R2, R17, PT ;  /* 0x000000110200720c */ /* 0x000fe20003fc4070 */
[----:B------:R-:W-:Y:S01]  /*c6e0*/  IMAD.MOV R39, RZ, RZ, -R39 ;  /* 0x000000ffff277224 */ /* 0x000fe200078e0a27 */
[----:B------:R-:W-:Y:S01]  /*c6f0*/  IADD3 R38, PT, PT, -R38, RZ, RZ ;  /* 0x000000ff26267210 */ /* 0x000fe20007ffe1ff */
[----:B--2---:R-:W-:Y:S01]  /*c700*/  IMAD.HI.U32 R41, R0, R37, RZ ;  /* 0x0000002500297227 */ /* 0x004fe200078e00ff */
[----:B------:R2:W-:Y:S03]  /*c710*/  STL [R1+0x190], R140 ;  /* 0x0001908c01007387 */ /* 0x0005e60000100800 */
        /* <DEDUP_REMOVED lines=8> */
[----:B------:R-:W-:Y:S01]  /*c7a0*/  IMAD R34, R2, R38, R34 ;  /* 0x0000002602227224 */ /* 0x000fe200078e0222 */
[----:B--2---:R-:W-:Y:S01]  /*c7b0*/  IADD3 R140, PT, PT, R242, 0x125, RZ ;  /* 0x00000125f28c7810 */ /* 0x004fe20007ffe0ff */
[----:B------:R-:W-:-:S02]  /*c7c0*/  IMAD R35, R2, R39, R35 ;  /* 0x0000002702237224 */ /* 0x000fc400078e0223 */
[----:B------:R-:W-:Y:S02]  /*c7d0*/  IMAD.MOV R38, RZ, RZ, -R41 ;  /* 0x000000ffff267224 */ /* 0x000fe400078e0a29 */
[--C-:B------:R-:W-:Y:S01]  /*c7e0*/  @!P3 IMAD.IADD R20, R20, 0x1, -R2.reuse ;  /* 0x000000011414b824 */ /* 0x100fe200078e0a02 */
[C---:B------:R-:W-:Y:S01]  /*c7f0*/  ISETP.GT.U32.AND P3, PT, R2.reuse, R22, PT ;  /* 0x000000160200720c */ /* 0x040fe20003f64070 */
[----:B------:R-:W-:Y:S01]  /*c800*/  @!P5 IMAD.IADD R21, R21, 0x1, -R2 ;  /* 0x000000011515d824 */ /* 0x000fe200078e0a02 */
[C---:B------:R-:W-:Y:S01]  /*c810*/  ISETP.GT.U32.AND P5, PT, R2.reuse, R23, PT ;  /* 0x000000170200720c */ /* 0x040fe20003fa4070 */
[----:B------:R-:W-:Y:S01]  /*c820*/  IMAD R36, R2, R40, R36 ;  /* 0x0000002802247224 */ /* 0x000fe200078e0224 */
[----:B------:R-:W-:Y:S01]  /*c830*/  @!P4 IADD3 R18, PT, PT, R18, -R2, RZ ;  /* 0x800000021212c210 */ /* 0x000fe20007ffe0ff */
[--C-:B------:R-:W-:Y:S01]  /*c840*/  @!P6 IMAD.IADD R19, R19, 0x1, -R2.reuse ;  /* 0x000000011313e824 */ /* 0x100fe200078e0a02 */
[----:B------:R-:W-:Y:S01]  /*c850*/  ISETP.GT.U32.AND P4, PT, R2, R20, PT ;  /* 0x000000140200720c */ /* 0x000fe20003f84070 */
[----:B------:R-:W-:Y:S01]  /*c860*/  VIADD R39, R242, 0x126 ;  /* 0x00000126f2277836 */ /* 0x000fe20000000000 */
[----:B------:R-:W-:Y:S01]  /*c870*/  ISETP.GT.U32.AND P6, PT, R2, R21, PT ;  /* 0x000000150200720c */ /* 0x000fe20003fc4070 */
[C---:B------:R-:W-:Y:S01]  /*c880*/  VIADD R41, R242.reuse, 0x128 ;  /* 0x00000128f2297836 */ /* 0x040fe20000000000 */
[----:B------:R-:W-:Y:S01]  /*c890*/  IADD3 R40, PT, PT, R242, 0x127, RZ ;  /* 0x00000127f2287810 */ /* 0x000fe20007ffe0ff */
[----:B------:R2:W-:Y:S01]  /*c8a0*/  STL [R1+0x2368], R140 ;  /* 0x0023688c01007387 */ /* 0x0005e20000100800 */
[----:B------:R-:W-:Y:S01]  /*c8b0*/  IMAD R37, R2, R38, R37 ;  /* 0x0000002602257224 */ /* 0x000fe200078e0225 */
[----:B------:R-:W-:Y:S01]  /*c8c0*/  IABS R38, R140 ;  /* 0x0000008c00267213 */ /* 0x000fe20000000000 */
[--C-:B------:R-:W-:Y:S01]  /*c8d0*/  @!P3 IMAD.IADD R22, R22, 0x1, -R2.reuse ;  /* 0x000000011616b824 */ /* 0x100fe200078e0a02 */
[----:B------:R-:W-:Y:S01]  /*c8e0*/  @!P5 IADD3 R23, PT, PT, R23, -R2, RZ ;  /* 0x800000021717d210 */ /* 0x000fe20007ffe0ff */
[----:B------:R3:W-:Y:S01]  /*c8f0*/  STL [R1+0x18c], R141 ;  /* 0x00018c8d01007387 */ /* 0x0007e20000100800 */
[----:B------:R-:W-:Y:S01]  /*c900*/  ISETP.GT.U32.AND P3, PT, R2, R24, PT ;  /* 0x000000180200720c */ /* 0x000fe20003f64070 */
[----:B------:R-:W-:Y:S01]  /*c910*/  VIADD R142, R242, 0x18c ;  /* 0x0000018cf28e7836 */ /* 0x000fe20000000000 */
[----:B------:R-:W-:Y:S01]  /*c920*/  ISETP.GT.U32.AND P5, PT, R2, R25, PT ;  /* 0x000000190200720c */ /* 0x000fe20003fa4070 */
[--C-:B------:R-:W-:Y:S01]  /*c930*/  @!P4 IMAD.IADD R20, R20, 0x1, -R2.reuse ;  /* 0x000000011414c824 */ /* 0x100fe200078e0a02 */
[C---:B------:R-:W-:Y:S01]  /*c940*/  ISETP.GT.U32.AND P4, PT, R2.reuse, R22, PT ;  /* 0x000000160200720c */ /* 0x040fe20003f84070 */
[----:B------:R-:W-:Y:S01]  /*c950*/  @!P6 IMAD.IADD R21, R21, 0x1, -R2 ;  /* 0x000000011515e824 */ /* 0x000fe200078e0a02 */
[----:B------:R-:W-:Y:S01]  /*c960*/  ISETP.GT.U32.AND P6, PT, R2, R23, PT ;  /* 0x000000170200720c */ /* 0x000fe20003fc4070 */
[----:B------:R4:W-:Y:S01]  /*c970*/  STL [R1+0x2364], R39 ;  /* 0x0023642701007387 */ /* 0x0009e20000100800 */
[C---:B--2---:R-:W-:Y:S01]  /*c980*/  VIADD R140, R242.reuse, 0x186 ;  /* 0x00000186f28c7836 */ /* 0x044fe20000000000 */
[C---:B---3--:R-:W-:Y:S01]  /*c990*/  IADD3 R141, PT, PT, R242.reuse, 0x185, RZ ;  /* 0x00000185f28d7810 */ /* 0x048fe20007ffe0ff */
[C---:B------:R-:W-:Y:S01]  /*c9a0*/  VIADD R168, R242.reuse, 0x1a2 ;  /* 0x000001a2f2a87836 */ /* 0x040fe20000000000 */
[----:B------:R2:W-:Y:S01]  /*c9b0*/  STL [R1+0x2360], R40 ;  /* 0x0023602801007387 */ /* 0x0005e20000100800 */
[----:B------:R-:W-:-:S02]  /*c9c0*/  VIADD R166, R242, 0x1a4 ;  /* 0x000001a4f2a67836 */ /* 0x000fc40000000000 */
[--C-:B------:R-:W-:Y:S01]  /*c9d0*/  @!P3 IMAD.IADD R24, R24, 0x1, -R2.reuse ;  /* 0x000000011818b824 */ /* 0x100fe200078e0a02 */
[----:B------:R-:W-:Y:S01]  /*c9e0*/  @!P5 IADD3 R25, PT, PT, R25, -R2, RZ ;  /* 0x800000021919d210 */ /* 0x000fe20007ffe0ff */
[----:B------:R3:W-:Y:S01]  /*c9f0*/  STL [R1+0x235c], R41 ;  /* 0x00235c2901007387 */ /* 0x0007e20000100800 */
[----:B------:R-:W-:Y:S01]  /*ca00*/  ISETP.GT.U32.AND P3, PT, R2, R26, PT ;  /* 0x0000001a0200720c */ /* 0x000fe20003f64070 */
[--C-:B------:R-:W-:Y:S01]  /*ca10*/  @!P4 IMAD.IADD R22, R22, 0x1, -R2.reuse ;  /* 0x000000011616c824 */ /* 0x100fe200078e0a02 */
[C---:B------:R-:W-:Y:S01]  /*ca20*/  ISETP.GT.U32.AND P5, PT, R2.reuse, R27, PT ;  /* 0x0000001b0200720c */ /* 0x040fe20003fa4070 */
[--C-:B------:R-:W-:Y:S01]  /*ca30*/  @!P6 IMAD.IADD R23, R23, 0x1, -R2.reuse ;  /* 0x000000011717e824 */ /* 0x100fe200078e0a02 */
[C---:B------:R-:W-:Y:S01]  /*ca40*/  ISETP.GT.U32.AND P4, PT, R2.reuse, R24, PT ;  /* 0x000000180200720c */ /* 0x040fe20003f84070 */
[----:B------:R-:W-:Y:S01]  /*ca50*/  STL [R1+0x188], R43 ;  /* 0x0001882b01007387 */ /* 0x000fe20000100800 */
[----:B------:R-:W-:Y:S01]  /*ca60*/  ISETP.GT.U32.AND P6, PT, R2, R25, PT ;  /* 0x000000190200720c */ /* 0x000fe20003fc4070 */
[C---:B------:R-:W-:Y:S01]  /*ca70*/  VIADD R171, R242.reuse, 0x1a5 ;  /* 0x000001a5f2ab7836 */ /* 0x040fe20000000000 */
[----:B----4-:R-:W-:Y:S01]  /*ca80*/  IABS R39, R39 ;  /* 0x0000002700277213 */ /* 0x010fe20000000000 */
[----:B------:R4:W-:Y:S01]  /*ca90*/  STL [R1+0x184], R42 ;  /* 0x0001842a01007387 */ /* 0x0009e20000100800 */
[----:B--2---:R-:W-:Y:S01]  /*caa0*/  IABS R40, R40 ;  /* 0x0000002800287213 */ /* 0x004fe20000000000 */
[----:B------:R-:W-:Y:S01]  /*cab0*/  VIADD R170, R242, 0x1a6 ;  /* 0x000001a6f2aa7836 */ /* 0x000fe20000000000 */
[----:B---3--:R-:W-:Y:S01]  /*cac0*/  IABS R41, R41 ;  /* 0x0000002900297213 */ /* 0x008fe20000000000 */
[--C-:B------:R-:W-:Y:S01]  /*cad0*/  @!P3 IMAD.IADD R26, R26, 0x1, -R2.reuse ;  /* 0x000000011a1ab824 */ /* 0x100fe200078e0a02 */
[C---:B------:R-:W-:Y:S01]  /*cae0*/  ISETP.GT.U32.AND P3, PT, R2.reuse, R28, PT ;  /* 0x0000001c0200720c */ /* 0x040fe20003f64070 */
[--C-:B------:R-:W-:Y:S01]  /*caf0*/  @!P5 IMAD.IADD R27, R27, 0x1, -R2.reuse ;  /* 0x000000011b1bd824 */ /* 0x100fe200078e0a02 */
[----:B------:R-:W-:Y:S01]  /*cb00*/  ISETP.GT.U32.AND P5, PT, R2, R29, PT ;  /* 0x0000001d0200720c */ /* 0x000fe20003fa4070 */
[----:B------:R2:W-:Y:S01]  /*cb10*/  STL [R1+0x180], R45 ;  /* 0x0001802d01007387 */ /* 0x0005e20000100800 */
[----:B------:R-:W-:Y:S01]  /*cb20*/  @!P4 IADD3 R24, PT, PT, R24, -R2, RZ ;  /* 0x800000021818c210 */ /* 0x000fe20007ffe0ff */
[----:B----4-:R-:W-:Y:S01]  /*cb30*/  IMAD.HI.U32 R42, R0, R38, RZ ;  /* 0x00000026002a7227 */ /* 0x010fe200078e00ff */
[----:B------:R-:W-:Y:S01]  /*cb40*/  @!P6 IADD3 R25, PT, PT, R25, -R2, RZ ;  /* 0x800000021919e210 */ /* 0x000fe20007ffe0ff */
[----:B------:R3:W-:Y:S01]  /*cb50*/  STL [R1+0x17c], R44 ;  /* 0x00017c2c01007387 */ /* 0x0007e20000100800 */
[----:B------:R-:W-:Y:S01]  /*cb60*/  ISETP.GT.U32.AND P4, PT, R2, R26, PT ;  /* 0x0000001a0200720c */ /* 0x000fe20003f84070 */
[----:B------:R-:W-:Y:S01]  /*cb70*/  IMAD.HI.U32 R43, R0, R39, RZ ;  /* 0x00000027002b7227 */ /* 0x000fe200078e00ff */
[----:B------:R-:W-:Y:S01]  /*cb80*/  ISETP.GT.U32.AND P6, PT, R2, R27, PT ;  /* 0x0000001b0200720c */ /* 0x000fe20003fc4070 */
[----:B------:R4:W-:Y:S01]  /*cb90*/  STL [R1+0x178], R139 ;  /* 0x0001788b01007387 */ /* 0x0009e20000100800 */
[----:B------:R-:W-:Y:S01]  /*cba0*/  IADD3 R42, PT, PT, -R42, RZ, RZ ;  /* 0x000000ff2a2a7210 */ /* 0x000fe20007ffe1ff */
[--C-:B------:R-:W-:Y:S01]  /*cbb0*/  @!P3 IMAD.IADD R28, R28, 0x1, -R2.reuse ;  /* 0x000000011c1cb824 */ /* 0x100fe200078e0a02 */
[C---:B------:R-:W-:Y:S01]  /*cbc0*/  ISETP.GT.U32.AND P3, PT, R2.reuse, R30, PT ;  /* 0x0000001e0200720c */ /* 0x040fe20003f64070 */
[--C-:B------:R-:W-:Y:S01]  /*cbd0*/  @!P5 IMAD.IADD R29, R29, 0x1, -R2.reuse ;  /* 0x000000011d1dd824 */ /* 0x100fe200078e0a02 */
[----:B------:R-:W-:Y:S01]  /*cbe0*/  ISETP.GT.U32.AND P5, PT, R2, R31, PT ;  /* 0x0000001f0200720c */ /* 0x000fe20003fa4070 */
[----:B--2---:R-:W-:Y:S01]  /*cbf0*/  IMAD.HI.U32 R45, R0, R40, RZ ;  /* 0x00000028002d7227 */ /* 0x004fe200078e00ff */
[----:B------:R-:W-:Y:S03]  /*cc00*/  STL [R1+0x174], R138 ;  /* 0x0001748a01007387 */ /* 0x000fe60000100800 */
[----:B------:R-:W-:Y:S01]  /*cc10*/  @!P4 IMAD.IADD R26, R26, 0x1, -R2 ;  /* 0x000000011a1ac824 */ /* 0x000fe200078e0a02 */
[----:B------:R-:W-:Y:S01]  /*cc20*/  ISETP.GT.U32.AND P4, PT, R2, R28, PT ;  /* 0x0000001c0200720c */ /* 0x000fe20003f84070 */
[----:B---3--:R-:W-:Y:S01]  /*cc30*/  IMAD.HI.U32 R44, R0, R41, RZ ;  /* 0x00000029002c7227 */ /* 0x008fe200078e00ff */
[----:B------:R-:W-:-:S02]  /*cc40*/  @!P6 IADD3 R27, PT, PT, R27, -R2, RZ ;  /* 0x800000021b1be210 */ /* 0x000fc40007ffe0ff */
[----:B------:R-:W-:Y:S01]  /*cc50*/  ISETP.GT.U32.AND P6, PT, R2, R29, PT ;  /* 0x0000001d0200720c */ /* 0x000fe20003fc4070 */
[----:B------:R-:W-:Y:S01]  /*cc60*/  @!P3 IMAD.IADD R30, R30, 0x1, -R2 ;  /* 0x000000011e1eb824 */ /* 0x000fe200078e0a02 */
[C---:B------:R-:W-:Y:S01]  /*cc70*/  ISETP.GT.U32.AND P3, PT, R2.reuse, R32, PT ;  /* 0x000000200200720c */ /* 0x040fe20003f64070 */
[C---:B------:R-:W-:Y:S01]  /*cc80*/  IMAD R38, R2.reuse, R42, R38 ;  /* 0x0000002a02267224 */ /* 0x040fe200078e0226 */
[----:B------:R-:W-:Y:S01]  /*cc90*/  @!P5 IADD3 R31, PT, PT, R31, -R2, RZ ;  /* 0x800000021f1fd210 */ /* 0x000fe20007ffe0ff */
[----:B------:R-:W-:Y:S01]  /*cca0*/  IMAD.MOV R42, RZ, RZ, -R43 ;  /* 0x000000ffff2a7224 */ /* 0x000fe200078e0a2b */
[----:B------:R-:W-:Y:S01]  /*ccb0*/  ISETP.GT.U32.AND P5, PT, R2, R33, PT ;  /* 0x000000210200720c */ /* 0x000fe20003fa4070 */
[----:B------:R-:W-:Y:S01]  /*ccc0*/  IMAD.MOV R44, RZ, RZ, -R44 ;  /* 0x000000ffff2c7224 */ /* 0x000fe200078e0a2c */
[----:B------:R-:W-:Y:S01]  /*ccd0*/  IADD3 R43, PT, PT, -R45, RZ, RZ ;  /* 0x000000ff2d2b7210 */ /* 0x000fe20007ffe1ff */
[----:B------:R-:W-:Y:S01]  /*cce0*/  @!P4 IMAD.IADD R28, R28, 0x1, -R2 ;  /* 0x000000011c1cc824 */ /* 0x000fe200078e0a02 */
[C---:B------:R-:W-:Y:S01]  /*ccf0*/  ISETP.GT.U32.AND P4, PT, R2.reuse, R30, PT ;  /* 0x0000001e0200720c */ /* 0x040fe20003f84070 */
[----:B------:R-:W-:-:S02]  /*cd00*/  IMAD R39, R2, R42, R39 ;  /* 0x0000002a02277224 */ /* 0x000fc400078e0227 */
[--C-:B------:R-:W-:Y:S01]  /*cd10*/  @!P6 IMAD.IADD R29, R29, 0x1, -R2.reuse ;  /* 0x000000011d1de824 */ /* 0x100fe200078e0a02 */
[----:B------:R-:W-:Y:S01]  /*cd20*/  ISETP.GT.U32.AND P6, PT, R2, R31, PT ;  /* 0x0000001f0200720c */ /* 0x000fe20003fc4070 */
[----:B------:R-:W-:Y:S01]  /*cd30*/  @!P3 IMAD.IADD R32, R32, 0x1, -R2 ;  /* 0x000000012020b824 */ /* 0x000fe200078e0a02 */
[C---:B------:R-:W-:Y:S01]  /*cd40*/  ISETP.GT.U32.AND P3, PT, R2.reuse, R34, PT ;  /* 0x000000220200720c */ /* 0x040fe20003f64070 */
[C---:B------:R-:W-:Y:S02]  /*cd50*/  IMAD R40, R2.reuse, R43, R40 ;  /* 0x0000002b02287224 */ /* 0x040fe400078e0228 */
[--C-:B------:R-:W-:Y:S01]  /*cd60*/  @!P5 IMAD.IADD R33, R33, 0x1, -R2.reuse ;  /* 0x000000012121d824 */ /* 0x100fe200078e0a02 */
[----:B------:R-:W-:Y:S01]  /*cd70*/  ISETP.GT.U32.AND P5, PT, R2, R35, PT ;  /* 0x000000230200720c */ /* 0x000fe20003fa4070 */
[----:B------:R-:W-:Y:S02]  /*cd80*/  VIADD R42, R242, 0x129 ;  /* 0x00000129f22a7836 */ /* 0x000fe40000000000 */
[--C-:B------:R-:W-:Y:S01]  /*cd90*/  @!P4 IMAD.IADD R30, R30, 0x1, -R2.reuse ;  /* 0x000000011e1ec824 */ /* 0x100fe200078e0a02 */
[C---:B------:R-:W-:Y:S01]  /*cda0*/  ISETP.GT.U32.AND P4, PT, R2.reuse, R32, PT ;  /* 0x000000200200720c */ /* 0x040fe20003f84070 */
[----:B------:R-:W-:Y:S01]  /*cdb0*/  IMAD R41, R2, R44, R41 ;  /* 0x0000002c02297224 */ /* 0x000fe200078e0229 */
[----:B------:R-:W-:Y:S01]  /*cdc0*/  IADD3 R44, PT, PT, R242, 0x12b, RZ ;  /* 0x0000012bf22c7810 */ /* 0x000fe20007ffe0ff */
[--C-:B------:R-:W-:Y:S01]  /*cdd0*/  @!P6 IMAD.IADD R31, R31, 0x1, -R2.reuse ;  /* 0x000000011f1fe824 */ /* 0x100fe200078e0a02 */
[----:B------:R-:W-:Y:S01]  /*cde0*/  ISETP.GT.U32.AND P6, PT, R2, R33, PT ;  /* 0x000000210200720c */ /* 0x000fe20003fc4070 */
[--C-:B------:R-:W-:Y:S01]  /*cdf0*/  @!P3 IMAD.IADD R34, R34, 0x1, -R2.reuse ;  /* 0x000000012222b824 */ /* 0x100fe200078e0a02 */
[----:B------:R-:W-:Y:S01]  /*ce00*/  ISETP.GT.U32.AND P3, PT, R2, R36, PT ;  /* 0x000000240200720c */ /* 0x000fe20003f64070 */
[----:B------:R-:W-:Y:S01]  /*ce10*/  VIADD R43, R242, 0x12a ;  /* 0x0000012af22b7836 */ /* 0x000fe20000000000 */
[----:B------:R2:W-:Y:S01]  /*ce20*/  STL [R1+0x2358], R42 ;  /* 0x0023582a01007387 */ /* 0x0005e20000100800 */
[--C-:B------:R-:W-:Y:S01]  /*ce30*/  @!P5 IMAD.IADD R35, R35, 0x1, -R2.reuse ;  /* 0x000000012323d824 */ /* 0x100fe200078e0a02 */
[----:B------:R-:W-:Y:S01]  /*ce40*/  ISETP.GT.U32.AND P5, PT, R2, R37, PT ;  /* 0x000000250200720c */ /* 0x000fe20003fa4070 */
[----:B------:R-:W-:Y:S01]  /*ce50*/  VIADD R45, R242, 0x12c ;  /* 0x0000012cf22d7836 */ /* 0x000fe20000000000 */
[----:B------:R3:W-:Y:S01]  /*ce60*/  STL [R1+0x2354], R43 ;  /* 0x0023542b01007387 */ /* 0x0007e20000100800 */
[--C-:B------:R-:W-:Y:S01]  /*ce70*/  @!P4 IMAD.IADD R32, R32, 0x1, -R2.reuse ;  /* 0x000000012020c824 */ /* 0x100fe200078e0a02 */
[----:B------:R-:W-:Y:S01]  /*ce80*/  ISETP.GT.U32.AND P4, PT, R2, R34, PT ;  /* 0x000000220200720c */ /* 0x000fe20003f84070 */
[----:B----4-:R-:W-:Y:S01]  /*ce90*/  VIADD R139, R242, 0x187 ;  /* 0x00000187f28b7836 */ /* 0x010fe20000000000 */
[----:B------:R4:W-:Y:S01]  /*cea0*/  STL [R1+0x2350], R44 ;  /* 0x0023502c01007387 */ /* 0x0009e20000100800 */
[--C-:B------:R-:W-:Y:S01]  /*ceb0*/  @!P6 IMAD.IADD R33, R33, 0x1, -R2.reuse ;  /* 0x000000012121e824 */ /* 0x100fe200078e0a02 */
[----:B------:R-:W-:Y:S01]  /*cec0*/  ISETP.GT.U32.AND P6, PT, R2, R35, PT ;  /* 0x000000230200720c */ /* 0x000fe20003fc4070 */
[--C-:B------:R-:W-:Y:S01]  /*ced0*/  @!P3 IMAD.IADD R36, R36, 0x1, -R2.reuse ;  /* 0x000000012424b824 */ /* 0x100fe200078e0a02 */
[----:B------:R-:W-:Y:S01]  /*cee0*/  ISETP.GT.U32.AND P3, PT, R2, R38, PT ;  /* 0x000000260200720c */ /* 0x000fe20003f64070 */
[----:B------:R-:W-:Y:S01]  /*cef0*/  STL [R1+0x234c], R45 ;  /* 0x00234c2d01007387 */ /* 0x000fe20000100800 */
[----:B--2---:R-:W-:Y:S01]  /*cf00*/  IABS R42, R42 ;  /* 0x0000002a002a7213 */ /* 0x004fe20000000000 */
[----:B------:R-:W-:Y:S01]  /*cf10*/  VIADD R138, R242, 0x188 ;  /* 0x00000188f28a7836 */ /* 0x000fe20000000000 */
[----:B------:R-:W-:Y:S01]  /*cf20*/  @!P5 IADD3 R37, PT, PT, R37, -R2, RZ ;  /* 0x800000022525d210 */ /* 0x000fe20007ffe0ff */
[----:B------:R2:W-:Y:S01]  /*cf30*/  STL [R1+0x170], R47 ;  /* 0x0001702f01007387 */ /* 0x0005e20000100800 */
[----:B------:R-:W-:Y:S01]  /*cf40*/  ISETP.GT.U32.AND P5, PT, R2, R39, PT ;  /* 0x000000270200720c */ /* 0x000fe20003fa4070 */
[--C-:B------:R-:W-:Y:S01]  /*cf50*/  @!P4 IMAD.IADD R34, R34, 0x1, -R2.reuse ;  /* 0x000000012222c824 */ /* 0x100fe200078e0a02 */
[C---:B------:R-:W-:Y:S01]  /*cf60*/  ISETP.GT.U32.AND P4, PT, R2.reuse, R36, PT ;  /* 0x000000240200720c */ /* 0x040fe20003f84070 */
[----:B------:R5:W-:Y:S01]  /*cf70*/  STL [R1+0x16c], R46 ;  /* 0x00016c2e01007387 */ /* 0x000be20000100800 */
[----:B---3--:R-:W-:Y:S01]  /*cf80*/  IABS R43, R43 ;  /* 0x0000002b002b7213 */ /* 0x008fe20000000000 */
[--C-:B------:R-:W-:Y:S01]  /*cf90*/  @!P6 IMAD.IADD R35, R35, 0x1, -R2.reuse ;  /* 0x000000012323e824 */ /* 0x100fe200078e0a02 */
[----:B------:R-:W-:Y:S01]  /*cfa0*/  ISETP.GT.U32.AND P6, PT, R2, R37, PT ;  /* 0x000000250200720c */ /* 0x000fe20003fc4070 */
[----:B------:R-:W-:Y:S01]  /*cfb0*/  @!P3 IMAD.IADD R38, R38, 0x1, -R2 ;  /* 0x000000012626b824 */ /* 0x000fe200078e0a02 */
[----:B----4-:R-:W-:Y:S01]  /*cfc0*/  IABS R44, R44 ;  /* 0x0000002c002c7213 */ /* 0x010fe20000000000 */
[----:B------:R-:W-:Y:S01]  /*cfd0*/  STL [R1+0x168], R137 ;  /* 0x0001688901007387 */ /* 0x000fe20000100800 */
[----:B------:R-:W-:Y:S01]  /*cfe0*/  ISETP.GT.U32.AND P3, PT, R2, R40, PT ;  /* 0x000000280200720c */ /* 0x000fe20003f64070 */
[C---:B--2---:R-:W-:Y:S01]  /*cff0*/  IMAD.HI.U32 R47, R0.reuse, R43, RZ ;  /* 0x0000002b002f7227 */ /* 0x044fe200078e00ff */
[----:B------:R-:W-:Y:S01]  /*d000*/  IABS R45, R45 ;  /* 0x0000002d002d7213 */ /* 0x000fe20000000000 */
[----:B------:R2:W-:Y:S02]  /*d010*/  STL [R1+0x164], R136 ;  /* 0x0001648801007387 */ /* 0x0005e40000100800 */
[----:B-----5:R-:W-:-:S02]  /*d020*/  IMAD.HI.U32 R46, R0, R42, RZ ;  /* 0x0000002a002e7227 */ /* 0x020fc400078e00ff */
[----:B------:R3:W-:Y:S02]  /*d030*/  STL [R1+0x160], R135 ;  /* 0x0001608701007387 */ /* 0x0007e40000100800 */
[----:B------:R-:W-:Y:S01]  /*d040*/  @!P5 IMAD.IADD R39, R39, 0x1, -R2 ;  /* 0x000000012727d824 */ /* 0x000fe200078e0a02 */
[----:B------:R-:W-:Y:S01]  /*d050*/  IADD3 R46, PT, PT, -R46, RZ, RZ ;  /* 0x000000ff2e2e7210 */ /* 0x000fe20007ffe1ff */
[----:B------:R4:W-:Y:S01]  /*d060*/  STL [R1+0x15c], R48 ;  /* 0x00015c3001007387 */ /* 0x0009e20000100800 */
[----:B------:R-:W-:Y:S01]  /*d070*/  ISETP.GT.U32.AND P5, PT, R2, R41, PT ;  /* 0x000000290200720c */ /* 0x000fe20003fa4070 */
[----:B--2---:R-:W-:Y:S02]  /*d080*/  VIADD R136, R242, 0x12d ;  /* 0x0000012df2887836 */ /* 0x004fe40000000000 */
[----:B------:R-:W-:Y:S02]  /*d090*/  IMAD R42, R2, R46, R42 ;  /* 0x0000002e022a7224 */ /* 0x000fe400078e022a */
[----:B---3--:R-:W-:Y:S01]  /*d0a0*/  VIADD R135, R242, 0x12e ;  /* 0x0000012ef2877836 */ /* 0x008fe20000000000 */
[----:B------:R-:W-:Y:S01]  /*d0b0*/  STL [R1+0x2348], R136 ;  /* 0x0023488801007387 */ /* 0x000fe20000100800 */
[--C-:B------:R-:W-:Y:S01]  /*d0c0*/  @!P4 IMAD.IADD R36, R36, 0x1, -R2.reuse ;  /* 0x000000012424c824 */ /* 0x100fe200078e0a02 */
[----:B------:R-:W-:Y:S01]  /*d0d0*/  ISETP.GT.U32.AND P4, PT, R2, R38, PT ;  /* 0x000000260200720c */ /* 0x000fe20003f84070 */
[----:B------:R-:W-:Y:S01]  /*d0e0*/  @!P6 IMAD.IADD R37, R37, 0x1, -R2 ;  /* 0x000000012525e824 */ /* 0x000fe200078e0a02 */
[----:B----4-:R-:W-:Y:S01]  /*d0f0*/  IADD3 R48, PT, PT, R242, 0x12f, RZ ;  /* 0x0000012ff2307810 */ /* 0x010fe20007ffe0ff */
[----:B------:R-:W-:Y:S01]  /*d100*/  IMAD.HI.U32 R46, R0, R44, RZ ;  /* 0x0000002c002e7227 */ /* 0x000fe200078e00ff */
[----:B------:R-:W-:Y:S01]  /*d110*/  ISETP.GT.U32.AND P6, PT, R2, R39, PT ;  /* 0x000000270200720c */ /* 0x000fe20003fc4070 */
[----:B------:R-:W-:Y:S01]  /*d120*/  STL [R1+0x2344], R135 ;  /* 0x0023448701007387 */ /* 0x000fe20000100800 */
[----:B------:R-:W-:Y:S01]  /*d130*/  @!P5 IADD3 R41, PT, PT, R41, -R2, RZ ;  /* 0x800000022929d210 */ /* 0x000fe20007ffe0ff */
[----:B------:R-:W-:-:S02]  /*d140*/  IMAD.MOV R47, RZ, RZ, -R47 ;  /* 0x000000ffff2f7224 */ /* 0x000fc400078e0a2f */
[----:B------:R-:W-:Y:S01]  /*d150*/  IMAD.MOV R46, RZ, RZ, -R46 ;  /* 0x000000ffff2e7224 */ /* 0x000fe200078e0a2e */
[----:B------:R2:W-:Y:S01]  /*d160*/  STL [R1+0x2340], R48 ;  /* 0x0023403001007387 */ /* 0x0005e20000100800 */
[C---:B------:R-:W-:Y:S02]  /*d170*/  IMAD R43, R2.reuse, R47, R43 ;  /* 0x0000002f022b7224 */ /* 0x040fe400078e022b */
[----:B------:R-:W-:Y:S01]  /*d180*/  IMAD R44, R2, R46, R44 ;  /* 0x0000002e022c7224 */ /* 0x000fe200078e022c */
[----:B------:R3:W-:Y:S01]  /*d190*/  STL [R1+0x158], R49 ;  /* 0x0001583101007387 */ /* 0x0007e20000100800 */
[----:B------:R-:W-:Y:S01]  /*d1a0*/  IABS R46, R136 ;  /* 0x00000088002e7213 */ /* 0x000fe20000000000 */
[----:B------:R-:W-:Y:S01]  /*d1b0*/  @!P3 IMAD.IADD R40, R40, 0x1, -R2 ;  /* 0x000000012828b824 */ /* 0x000fe200078e0a02 */
[----:B------:R-:W-:Y:S01]  /*d1c0*/  ISETP.GT.U32.AND P3, PT, R2, R42, PT ;  /* 0x0000002a0200720c */ /* 0x000fe20003f64070 */
[----:B------:R-:W-:Y:S01]  /*d1d0*/  IMAD.HI.U32 R47, R0, R45, RZ ;  /* 0x0000002d002f7227 */ /* 0x000fe200078e00ff */
[----:B------:R-:W-:-:S02]  /*d1e0*/  ISETP.GT.U32.AND P5, PT, R2, R43, PT ;  /* 0x0000002b0200720c */ /* 0x000fc40003fa4070 */
[----:B--2---:R-:W-:Y:S01]  /*d1f0*/  IABS R48, R48 ;  /* 0x0000003000307213 */ /* 0x004fe20000000000 */
[--C-:B------:R-:W-:Y:S01]  /*d200*/  @!P4 IMAD.IADD R38, R38, 0x1, -R2.reuse ;  /* 0x000000012626c824 */ /* 0x100fe200078e0a02 */
[----:B------:R-:W-:Y:S01]  /*d210*/  ISETP.GT.U32.AND P4, PT, R2, R40, PT ;  /* 0x000000280200720c */ /* 0x000fe20003f84070 */
[----:B---3--:R-:W-:Y:S02]  /*d220*/  VIADD R49, R242, 0x130 ;  /* 0x00000130f2317836 */ /* 0x008fe40000000000 */
[--C-:B------:R-:W-:Y:S01]  /*d230*/  @!P6 IMAD.IADD R39, R39, 0x1, -R2.reuse ;  /* 0x000000012727e824 */ /* 0x100fe200078e0a02 */
[----:B------:R-:W-:Y:S01]  /*d240*/  ISETP.GT.U32.AND P6, PT, R2, R41, PT ;  /* 0x000000290200720c */ /* 0x000fe20003fc4070 */
[----:B------:R-:W-:Y:S01]  /*d250*/  IMAD.MOV R47, RZ, RZ, -R47 ;  /* 0x000000ffff2f7224 */ /* 0x000fe200078e0a2f */
[----:B------:R2:W-:Y:S01]  /*d260*/  STL [R1+0x233c], R49 ;  /* 0x00233c3101007387 */ /* 0x0005e20000100800 */
[--C-:B------:R-:W-:Y:S01]  /*d270*/  @!P3 IMAD.IADD R42, R42, 0x1, -R2.reuse ;  /* 0x000000012a2ab824 */ /* 0x100fe200078e0a02 */
[C---:B------:R-:W-:Y:S01]  /*d280*/  ISETP.GT.U32.AND P3, PT, R2.reuse, R44, PT ;  /* 0x0000002c0200720c */ /* 0x040fe20003f64070 */
[----:B------:R-:W-:Y:S01]  /*d290*/  IMAD R45, R2, R47, R45 ;  /* 0x0000002f022d7224 */ /* 0x000fe200078e022d */
[----:B------:R3:W-:Y:S01]  /*d2a0*/  STL [R1+0x154], R50 ;  /* 0x0001543201007387 */ /* 0x0007e20000100800 */
[----:B------:R-:W-:Y:S01]  /*d2b0*/  IABS R47, R135 ;  /* 0x00000087002f7213 */ /* 0x000fe20000000000 */
[----:B------:R-:W-:Y:S01]  /*d2c0*/  VIADD R136, R242, 0x181 ;  /* 0x00000181f2887836 */ /* 0x000fe20000000000 */
[----:B------:R-:W-:Y:S01]  /*d2d0*/  @!P5 IADD3 R43, PT, PT, R43, -R2, RZ ;  /* 0x800000022b2bd210 */ /* 0x000fe20007ffe0ff */
[--C-:B------:R-:W-:Y:S01]  /*d2e0*/  @!P4 IMAD.IADD R40, R40, 0x1, -R2.reuse ;  /* 0x000000012828c824 */ /* 0x100fe200078e0a02 */
[C---:B------:R-:W-:Y:S01]  /*d2f0*/  ISETP.GT.U32.AND P5, PT, R2.reuse, R45, PT ;  /* 0x0000002d0200720c */ /* 0x040fe20003fa4070 */
[----:B------:R4:W-:Y:S01]  /*d300*/  STL [R1+0x150], R52 ;  /* 0x0001503401007387 */ /* 0x0009e20000100800 */
[----:B--2---:R-:W-:Y:S01]  /*d310*/  IABS R49, R49 ;  /* 0x0000003100317213 */ /* 0x004fe20000000000 */
[--C-:B------:R-:W-:Y:S01]  /*d320*/  @!P6 IMAD.IADD R41, R41, 0x1, -R2.reuse ;  /* 0x000000012929e824 */ /* 0x100fe200078e0a02 */
[----:B------:R-:W-:Y:S01]  /*d330*/  ISETP.GT.U32.AND P4, PT, R2, R42, PT ;  /* 0x0000002a0200720c */ /* 0x000fe20003f84070 */
[----:B---3--:R-:W-:Y:S01]  /*d340*/  IMAD.HI.U32 R50, R0, R46, RZ ;  /* 0x0000002e00327227 */ /* 0x008fe200078e00ff */
[----:B------:R-:W-:Y:S01]  /*d350*/  ISETP.GT.U32.AND P6, PT, R2, R43, PT ;  /* 0x0000002b0200720c */ /* 0x000fe20003fc4070 */
[----:B------:R-:W-:Y:S01]  /*d360*/  STL [R1+0x14c], R51 ;  /* 0x00014c3301007387 */ /* 0x000fe20000100800 */
[----:B------:R-:W-:Y:S01]  /*d370*/  IADD3 R135, PT, PT, R242, 0x182, RZ ;  /* 0x00000182f2877810 */ /* 0x000fe20007ffe0ff */
[----:B------:R-:W-:Y:S01]  /*d380*/  @!P3 IMAD.IADD R44, R44, 0x1, -R2 ;  /* 0x000000012c2cb824 */ /* 0x000fe200078e0a02 */
[----:B------:R-:W-:Y:S01]  /*d390*/  IADD3 R50, PT, PT, -R50, RZ, RZ ;  /* 0x000000ff32327210 */ /* 0x000fe20007ffe1ff */
[----:B----4-:R-:W-:Y:S01]  /*d3a0*/  IMAD.HI.U32 R52, R0, R49, RZ ;  /* 0x0000003100347227 */ /* 0x010fe200078e00ff */
[----:B------:R2:W-:Y:S03]  /*d3b0*/  STL [R1+0x148], R57 ;  /* 0x0001483901007387 */ /* 0x0005e60000100800 */
[----:B------:R-:W-:Y:S01]  /*d3c0*/  IMAD R46, R2, R50, R46 ;  /* 0x00000032022e7224 */ /* 0x000fe200078e022e */
[----:B------:R-:W-:Y:S01]  /*d3d0*/  IADD3 R52, PT, PT, -R52, RZ, RZ ;  /* 0x000000ff34347210 */ /* 0x000fe20007ffe1ff */
[----:B------:R-:W-:Y:S01]  /*d3e0*/  IMAD.HI.U32 R50, R0, R47, RZ ;  /* 0x0000002f00327227 */ /* 0x000fe200078e00ff */
[----:B------:R3:W-:Y:S02]  /*d3f0*/  STL [R1+0x144], R56 ;  /* 0x0001443801007387 */ /* 0x0007e40000100800 */
[----:B------:R-:W-:Y:S01]  /*d400*/  ISETP.GT.U32.AND P3, PT, R2, R46, PT ;  /* 0x0000002e0200720c */ /* 0x000fe20003f64070 */
[----:B------:R-:W-:-:S02]  /*d410*/  IMAD.MOV R50, RZ, RZ, -R50 ;  /* 0x000000ffff327224 */ /* 0x000fc400078e0a32 */
[----:B--2---:R-:W-:Y:S02]  /*d420*/  VIADD R57, R242, 0x131 ;  /* 0x00000131f2397836 */ /* 0x004fe40000000000 */
[----:B------:R-:W-:Y:S02]  /*d430*/  IMAD R47, R2, R50, R47 ;  /* 0x00000032022f7224 */ /* 0x000fe400078e022f */
[--C-:B------:R-:W-:Y:S01]  /*d440*/  @!P5 IMAD.IADD R45, R45, 0x1, -R2.reuse ;  /* 0x000000012d2dd824 */ /* 0x100fe200078e0a02 */
[----:B---3--:R-:W-:Y:S01]  /*d450*/  IADD3 R56, PT, PT, R242, 0x132, RZ ;  /* 0x00000132f2387810 */ /* 0x008fe20007ffe0ff */
[----:B------:R-:W-:Y:S01]  /*d460*/  IMAD.HI.U32 R51, R0, R48, RZ ;  /* 0x0000003000337227 */ /* 0x000fe200078e00ff */
[----:B------:R-:W-:Y:S01]  /*d470*/  ISETP.GT.U32.AND P5, PT, R2, R47, PT ;  /* 0x0000002f0200720c */ /* 0x000fe20003fa4070 */
[----:B------:R-:W-:Y:S01]  /*d480*/  STL [R1+0x2338], R57 ;  /* 0x0023383901007387 */ /* 0x000fe20000100800 */
[----:B------:R-:W-:Y:S01]  /*d490*/  IABS R50, R57 ;  /* 0x0000003900327213 */ /* 0x000fe20000000000 */
[--C-:B------:R-:W-:Y:S01]  /*d4a0*/  @!P4 IMAD.IADD R42, R42, 0x1, -R2.reuse ;  /* 0x000000012a2ac824 */ /* 0x100fe200078e0a02 */
[C---:B------:R-:W-:Y:S01]  /*d4b0*/  ISETP.GT.U32.AND P4, PT, R2.reuse, R44, PT ;  /* 0x0000002c0200720c */ /* 0x040fe20003f84070 */
[----:B------:R-:W-:Y:S01]  /*d4c0*/  @!P6 IMAD.IADD R43, R43, 0x1, -R2 ;  /* 0x000000012b2be824 */ /* 0x000fe200078e0a02 */
[C---:B------:R-:W-:Y:S01]  /*d4d0*/  ISETP.GT.U32.AND P6, PT, R2.reuse, R45, PT ;  /* 0x0000002d0200720c */ /* 0x040fe20003fc4070 */
[----:B------:R-:W-:Y:S01]  /*d4e0*/  IMAD R49, R2, R52, R49 ;  /* 0x0000003402317224 */ /* 0x000fe200078e0231 */
[----:B------:R2:W-:Y:S01]  /*d4f0*/  STL [R1+0x140], R53 ;  /* 0x0001403501007387 */ /* 0x0005e20000100800 */
[----:B------:R-:W-:Y:S01]  /*d500*/  IMAD.MOV R51, RZ, RZ, -R51 ;  /* 0x000000ffff337224 */ /* 0x000fe200078e0a33 */
[----:B------:R-:W-:Y:S01]  /*d510*/  @!P3 IADD3 R46, PT, PT, R46, -R2, RZ ;  /* 0x800000022e2eb210 */ /* 0x000fe20007ffe0ff */
[----:B------:R-:W-:Y:S01]  /*d520*/  VIADD R52, R242, 0x133 ;  /* 0x00000133f2347836 */ /* 0x000fe20000000000 */
[----:B------:R-:W-:Y:S01]  /*d530*/  STL [R1+0x2334], R56 ;  /* 0x0023343801007387 */ /* 0x000fe20000100800 */
[----:B------:R-:W-:Y:S01]  /*d540*/  IMAD R48, R2, R51, R48 ;  /* 0x0000003302307224 */ /* 0x000fe200078e0230 */
[----:B------:R-:W-:Y:S01]  /*d550*/  IABS R51, R56 ;  /* 0x0000003800337213 */ /* 0x000fe20000000000 */
[C---:B------:R-:W-:Y:S01]  /*d560*/  VIADD R173, R242.reuse, 0x1ac ;  /* 0x000001acf2ad7836 */ /* 0x040fe20000000000 */
[----:B------:R3:W-:Y:S01]  /*d570*/  STL [R1+0x2330], R52 ;  /* 0x0023303401007387 */ /* 0x0007e20000100800 */
[----:B------:R-:W-:Y:S01]  /*d580*/  @!P5 IADD3 R47, PT, PT, R47, -R2, RZ ;  /* 0x800000022f2fd210 */ /* 0x000fe20007ffe0ff */
[----:B--2---:R-:W-:Y:S01]  /*d590*/  VIADD R53, R242, 0x134 ;  /* 0x00000134f2357836 */ /* 0x004fe20000000000 */
[----:B------:R-:W-:Y:S01]  /*d5a0*/  ISETP.GT.U32.AND P3, PT, R2, R48, PT ;  /* 0x000000300200720c */ /* 0x000fe20003f64070 */
[--C-:B------:R-:W-:Y:S01]  /*d5b0*/  @!P4 IMAD.IADD R44, R44, 0x1, -R2.reuse ;  /* 0x000000012c2cc824 */ /* 0x100fe200078e0a02 */
[C---:B------:R-:W-:Y:S01]  /*d5c0*/  ISETP.GT.U32.AND P5, PT, R2.reuse, R49, PT ;  /* 0x000000310200720c */ /* 0x040fe20003fa4070 */
[----:B------:R-:W-:Y:S01]  /*d5d0*/  @!P6 IMAD.IADD R45, R45, 0x1, -R2 ;  /* 0x000000012d2de824 */ /* 0x000fe200078e0a02 */
[----:B------:R2:W-:Y:S01]  /*d5e0*/  STL [R1+0x232c], R53 ;  /* 0x00232c3501007387 */ /* 0x0005e20000100800 */
[----:B------:R-:W-:Y:S01]  /*d5f0*/  ISETP.GT.U32.AND P4, PT, R2, R46, PT ;  /* 0x0000002e0200720c */ /* 0x000fe20003f84070 */
[----:B------:R-:W-:Y:S01]  /*d600*/  VIADD R198, R242, 0x1c4 ;  /* 0x000001c4f2c67836 */ /* 0x000fe20000000000 */
[----:B---3--:R-:W-:Y:S01]  /*d610*/  IABS R52, R52 ;  /* 0x0000003400347213 */ /* 0x008fe20000000000 */
[----:B------:R-:W-:Y:S01]  /*d620*/  STL [R1+0x13c], R134 ;  /* 0x00013c8601007387 */ /* 0x000fe20000100800 */
[----:B------:R-:W-:Y:S01]  /*d630*/  ISETP.GT.U32.AND P6, PT, R2, R47, PT ;  /* 0x0000002f0200720c */ /* 0x000fe20003fc4070 */
[----:B------:R-:W-:-:S02]  /*d640*/  VIADD R204, R242, 0x1c6 ;  /* 0x000001c6f2cc7836 */ /* 0x000fc40000000000 */
[----:B------:R3:W-:Y:S01]  /*d650*/  STL [R1+0x138], R55 ;  /* 0x0001383701007387 */ /* 0x0007e20000100800 */
[C---:B------:R-:W-:Y:S01]  /*d660*/  IMAD.HI.U32 R56, R0.reuse, R52, RZ ;  /* 0x0000003400387227 */ /* 0x040fe200078e00ff */
[----:B--2---:R-:W-:Y:S02]  /*d670*/  IABS R53, R53 ;  /* 0x0000003500357213 */ /* 0x004fe40000000000 */
[----:B------:R2:W-:Y:S01]  /*d680*/  STL [R1+0x134], R54 ;  /* 0x0001343601007387 */ /* 0x0005e20000100800 */
[----:B------:R-:W-:Y:S01]  /*d690*/  IMAD.MOV R56, RZ, RZ, -R56 ;  /* 0x000000ffff387224 */ /* 0x000fe200078e0a38 */
[----:B------:R-:W-:Y:S01]  /*d6a0*/  @!P5 IADD3 R49, PT, PT, R49, -R2, RZ ;  /* 0x800000023131d210 */ /* 0x000fe20007ffe0ff */
[C---:B------:R-:W-:Y:S01]  /*d6b0*/  IMAD.HI.U32 R57, R0.reuse, R53, RZ ;  /* 0x0000003500397227 */ /* 0x040fe200078e00ff */
[----:B------:R-:W-:Y:S03]  /*d6c0*/  STL [R1+0x130], R133 ;  /* 0x0001308501007387 */ /* 0x000fe60000100800 */
[C---:B---3--:R-:W-:Y:S01]  /*d6d0*/  IMAD.HI.U32 R55, R0.reuse, R51, RZ ;  /* 0x0000003300377227 */ /* 0x048fe200078e00ff */
[----:B------:R-:W-:Y:S03]  /*d6e0*/  STL [R1+0x12c], R132 ;  /* 0x00012c8401007387 */ /* 0x000fe60000100800 */
[----:B--2---:R-:W-:Y:S01]  /*d6f0*/  IMAD.HI.U32 R54, R0, R50, RZ ;  /* 0x0000003200367227 */ /* 0x004fe200078e00ff */
[----:B------:R-:W-:Y:S03]  /*d700*/  STL [R1+0x128], R131 ;  /* 0x0001288301007387 */ /* 0x000fe60000100800 */
[----:B------:R-:W-:-:S02]  /*d710*/  IMAD.MOV R54, RZ, RZ, -R54 ;  /* 0x000000ffff367224 */ /* 0x000fc400078e0a36 */
[----:B------:R-:W-:Y:S02]  /*d720*/  IMAD.MOV R55, RZ, RZ, -R55 ;  /* 0x000000ffff377224 */ /* 0x000fe400078e0a37 */
[----:B------:R-:W-:Y:S01]  /*d730*/  IMAD R50, R2, R54, R50 ;  /* 0x0000003602327224 */ /* 0x000fe200078e0232 */
[----:B------:R-:W-:Y:S01]  /*d740*/  IADD3 R54, PT, PT, R242, 0x135, RZ ;  /* 0x00000135f2367810 */ /* 0x000fe20007ffe0ff */
[----:B------:R-:W-:Y:S02]  /*d750*/  IMAD R51, R2, R55, R51 ;  /* 0x0000003702337224 */ /* 0x000fe400078e0233 */
[----:B------:R-:W-:Y:S01]  /*d760*/  @!P3 IMAD.IADD R48, R48, 0x1, -R2 ;  /* 0x000000013030b824 */ /* 0x000fe200078e0a02 */
[C---:B------:R-:W-:Y:S01]  /*d770*/  ISETP.GT.U32.AND P3, PT, R2.reuse, R50, PT ;  /* 0x000000320200720c */ /* 0x040fe20003f64070 */
[----:B------:R-:W-:Y:S01]  /*d780*/  IMAD.MOV R57, RZ, RZ, -R57 ;  /* 0x000000ffff397224 */ /* 0x000fe200078e0a39 */
[----:B------:R-:W-:Y:S01]  /*d790*/  ISETP.GT.U32.AND P5, PT, R2, R51, PT ;  /* 0x000000330200720c */ /* 0x000fe20003fa4070 */
[----:B------:R-:W-:Y:S01]  /*d7a0*/  VIADD R55, R242, 0x136 ;  /* 0x00000136f2377836 */ /* 0x000fe20000000000 */
[----:B------:R2:W-:Y:S01]  /*d7b0*/  STL [R1+0x2328], R54 ;  /* 0x0023283601007387 */ /* 0x0005e20000100800 */
[----:B------:R-:W-:-:S02]  /*d7c0*/  IMAD R52, R2, R56, R52 ;  /* 0x0000003802347224 */ /* 0x000fc400078e0234 */
[--C-:B------:R-:W-:Y:S01]  /*d7d0*/  @!P4 IMAD.IADD R46, R46, 0x1, -R2.reuse ;  /* 0x000000012e2ec824 */ /* 0x100fe200078e0a02 */
[C---:B------:R-:W-:Y:S01]  /*d7e0*/  ISETP.GT.U32.AND P4, PT, R2.reuse, R48, PT ;  /* 0x000000300200720c */ /* 0x040fe20003f84070 */
[--C-:B------:R-:W-:Y:S01]  /*d7f0*/  @!P6 IMAD.IADD R47, R47, 0x1, -R2.reuse ;  /* 0x000000012f2fe824 */ /* 0x100fe200078e0a02 */
[C---:B------:R-:W-:Y:S01]  /*d800*/  ISETP.GT.U32.AND P6, PT, R2.reuse, R49, PT ;  /* 0x000000310200720c */ /* 0x040fe20003fc4070 */
[----:B------:R-:W-:Y:S01]  /*d810*/  IMAD R53, R2, R57, R53 ;  /* 0x0000003902357224 */ /* 0x000fe200078e0235 */
[----:B------:R3:W-:Y:S01]  /*d820*/  STL [R1+0x2324], R55 ;  /* 0x0023243701007387 */ /* 0x0007e20000100800 */
[C---:B------:R-:W-:Y:S01]  /*d830*/  VIADD R56, R242.reuse, 0x137 ;  /* 0x00000137f2387836 */ /* 0x040fe20000000000 */
[----:B--2---:R-:W-:Y:S01]  /*d840*/  IABS R54, R54 ;  /* 0x0000003600367213 */ /* 0x004fe20000000000 */
[----:B------:R-:W-:Y:S01]  /*d850*/  VIADD R57, R242, 0x138 ;  /* 0x00000138f2397836 */ /* 0x000fe20000000000 */
[----:B------:R-:W-:Y:S01]  /*d860*/  STL [R1+0x124], R60 ;  /* 0x0001243c01007387 */ /* 0x000fe20000100800 */
[--C-:B------:R-:W-:Y:S01]  /*d870*/  @!P3 IMAD.IADD R50, R50, 0x1, -R2.reuse ;  /* 0x000000013232b824 */ /* 0x100fe200078e0a02 */
[C---:B------:R-:W-:Y:S01]  /*d880*/  ISETP.GT.U32.AND P3, PT, R2.reuse, R52, PT ;  /* 0x000000340200720c */ /* 0x040fe20003f64070 */
[--C-:B------:R-:W-:Y:S01]  /*d890*/  @!P5 IMAD.IADD R51, R51, 0x1, -R2.reuse ;  /* 0x000000013333d824 */ /* 0x100fe200078e0a02 */
[----:B------:R2:W-:Y:S01]  /*d8a0*/  STL [R1+0x2320], R56 ;  /* 0x0023203801007387 */ /* 0x0005e20000100800 */
[----:B------:R-:W-:Y:S01]  /*d8b0*/  ISETP.GT.U32.AND P5, PT, R2, R53, PT ;  /* 0x000000350200720c */ /* 0x000fe20003fa4070 */
[--C-:B------:R-:W-:Y:S01]  /*d8c0*/  @!P4 IMAD.IADD R48, R48, 0x1, -R2.reuse ;  /* 0x000000013030c824 */ /* 0x100fe200078e0a02 */
[----:B---3--:R-:W-:Y:S01]  /*d8d0*/  IABS R55, R55 ;  /* 0x0000003700377213 */ /* 0x008fe20000000000 */
[----:B------:R3:W-:Y:S01]  /*d8e0*/  STL [R1+0x231c], R57 ;  /* 0x00231c3901007387 */ /* 0x0007e20000100800 */
[--C-:B------:R-:W-:Y:S01]  /*d8f0*/  @!P6 IMAD.IADD R49, R49, 0x1, -R2.reuse ;  /* 0x000000013131e824 */ /* 0x100fe200078e0a02 */
[----:B------:R-:W-:Y:S01]  /*d900*/  ISETP.GT.U32.AND P4, PT, R2, R50, PT ;  /* 0x000000320200720c */ /* 0x000fe20003f84070 */
[----:B------:R-:W-:Y:S01]  /*d910*/  VIADD R131, R242, 0x17d ;  /* 0x0000017df2837836 */ /* 0x000fe20000000000 */
[----:B------:R4:W-:Y:S01]  /*d920*/  STL [R1+0x120], R59 ;  /* 0x0001203b01007387 */ /* 0x0009e20000100800 */
[----:B------:R-:W-:Y:S01]  /*d930*/  ISETP.GT.U32.AND P6, PT, R2, R51, PT ;  /* 0x000000330200720c */ /* 0x000fe20003fc4070 */
[----:B------:R-:W-:Y:S01]  /*d940*/  VIADD R134, R242, 0x183 ;  /* 0x00000183f2867836 */ /* 0x000fe20000000000 */
[----:B--2---:R-:W-:Y:S01]  /*d950*/  IABS R56, R56 ;  /* 0x0000003800387213 */ /* 0x004fe20000000000 */
[----:B------:R2:W-:Y:S01]  /*d960*/  STL [R1+0x11c], R58 ;  /* 0x00011c3a01007387 */ /* 0x0005e20000100800 */
[--C-:B------:R-:W-:Y:S01]  /*d970*/  @!P3 IMAD.IADD R52, R52, 0x1, -R2.reuse ;  /* 0x000000013434b824 */ /* 0x100fe200078e0a02 */
[----:B---3--:R-:W-:Y:S01]  /*d980*/  IABS R57, R57 ;  /* 0x0000003900397213 */ /* 0x008fe20000000000 */
[----:B------:R-:W-:Y:S01]  /*d990*/  @!P5 IMAD.IADD R53, R53, 0x1, -R2 ;  /* 0x000000013535d824 */ /* 0x000fe200078e0a02 */
[----:B------:R3:W-:Y:S01]  /*d9a0*/  STL [R1+0x118], R61 ;  /* 0x0001183d01007387 */ /* 0x0007e20000100800 */
[----:B------:R-:W-:-:S02]  /*d9b0*/  IMAD.HI.U32 R60, R0, R56, RZ ;  /* 0x00000038003c7227 */ /* 0x000fc400078e00ff */
[----:B------:R-:W-:Y:S01]  /*d9c0*/  @!P4 IADD3 R50, PT, PT, R50, -R2, RZ ;  /* 0x800000023232c210 */ /* 0x000fe20007ffe0ff */
[----:B------:R-:W-:Y:S01]  /*d9d0*/  STL [R1+0x114], R130 ;  /* 0x0001148201007387 */ /* 0x000fe20000100800 */
[----:B----4-:R-:W-:Y:S01]  /*d9e0*/  IMAD.HI.U32 R59, R0, R55, RZ ;  /* 0x00000037003b7227 */ /* 0x010fe200078e00ff */
[----:B------:R-:W-:Y:S02]  /*d9f0*/  IADD3 R60, PT, PT, -R60, RZ, RZ ;  /* 0x000000ff3c3c7210 */ /* 0x000fe40007ffe1ff */
[----:B------:R4:W-:Y:S01]  /*da00*/  STL [R1+0x110], R128 ;  /* 0x0001108001007387 */ /* 0x0009e20000100800 */
[----:B--2---:R-:W-:Y:S01]  /*da10*/  IMAD.HI.U32 R58, R0, R54, RZ ;  /* 0x00000036003a7227 */ /* 0x004fe200078e00ff */
[----:B------:R-:W-:-:S03]  /*da20*/  ISETP.GT.U32.AND P4, PT, R2, R52, PT ;  /* 0x000000340200720c */ /* 0x000fc60003f84070 */
[----:B------:R-:W-:Y:S01]  /*da30*/  IMAD.MOV R59, RZ, RZ, -R59 ;  /* 0x000000ffff3b7224 */ /* 0x000fe200078e0a3b */
[----:B------:R-:W-:Y:S01]  /*da40*/  IADD3 R58, PT, PT, -R58, RZ, RZ ;  /* 0x000000ff3a3a7210 */ /* 0x000fe20007ffe1ff */
[----:B---3--:R-:W-:Y:S01]  /*da50*/  IMAD.HI.U32 R61, R0, R57, RZ ;  /* 0x00000039003d7227 */ /* 0x008fe200078e00ff */
[----:B----4-:R-:W-:-:S03]  /*da60*/  IADD3 R128, PT, PT, R242, 0x139, RZ ;  /* 0x00000139f2807810 */ /* 0x010fc60007ffe0ff */
[C---:B------:R-:W-:Y:S02]  /*da70*/  IMAD R54, R2.reuse, R58, R54 ;  /* 0x0000003a02367224 */ /* 0x040fe400078e0236 */
[C---:B------:R-:W-:Y:S02]  /*da80*/  IMAD R55, R2.reuse, R59, R55 ;  /* 0x0000003b02377224 */ /* 0x040fe400078e0237 */
[----:B------:R-:W-:Y:S01]  /*da90*/  IMAD.MOV R58, RZ, RZ, -R61 ;  /* 0x000000ffff3a7224 */ /* 0x000fe200078e0a3d */
[----:B------:R2:W-:Y:S01]  /*daa0*/  STL [R1+0x2318], R128 ;  /* 0x0023188001007387 */ /* 0x0005e20000100800 */
[----:B------:R-:W-:Y:S01]  /*dab0*/  IMAD R56, R2, R60, R56 ;  /* 0x0000003c02387224 */ /* 0x000fe200078e0238 */
[C---:B------:R-:W-:Y:S01]  /*dac0*/  IADD3 R60, PT, PT, R242.reuse, 0x13b, RZ ;  /* 0x0000013bf23c7810 */ /* 0x040fe20007ffe0ff */
[----:B------:R-:W-:Y:S01]  /*dad0*/  VIADD R59, R242, 0x13a ;  /* 0x0000013af23b7836 */ /* 0x000fe20000000000 */
[----:B------:R-:W-:Y:S01]  /*dae0*/  ISETP.GT.U32.AND P3, PT, R2, R54, PT ;  /* 0x000000360200720c */ /* 0x000fe20003f64070 */
[----:B------:R-:W-:Y:S01]  /*daf0*/  VIADD R61, R242, 0x13c ;  /* 0x0000013cf23d7836 */ /* 0x000fe20000000000 */
[C---:B------:R-:W-:Y:S01]  /*db00*/  ISETP.GT.U32.AND P5, PT, R2.reuse, R55, PT ;  /* 0x000000370200720c */ /* 0x040fe20003fa4070 */
[C---:B------:R-:W-:Y:S01]  /*db10*/  IMAD R57, R2.reuse, R58, R57 ;  /* 0x0000003a02397224 */ /* 0x040fe200078e0239 */
[----:B------:R3:W-:Y:S01]  /*db20*/  STL [R1+0x10c], R129 ;  /* 0x00010c8101007387 */ /* 0x0007e20000100800 */
[----:B------:R-:W-:Y:S01]  /*db30*/  IABS R58, R128 ;  /* 0x00000080003a7213 */ /* 0x000fe20000000000 */
[--C-:B------:R-:W-:Y:S01]  /*db40*/  @!P6 IMAD.IADD R51, R51, 0x1, -R2.reuse ;  /* 0x000000013333e824 */ /* 0x100fe200078e0a02 */
[----:B------:R-:W-:Y:S01]  /*db50*/  ISETP.GT.U32.AND P6, PT, R2, R53, PT ;  /* 0x000000350200720c */ /* 0x000fe20003fc4070 */
[----:B------:R4:W-:Y:S01]  /*db60*/  STL [R1+0x2314], R59 ;  /* 0x0023143b01007387 */ /* 0x0009e20000100800 */
[----:B------:R-:W-:-:S02]  /*db70*/  @!P4 IMAD.IADD R52, R52, 0x1, -R2 ;  /* 0x000000013434c824 */ /* 0x000fc400078e0a02 */
[----:B--2---:R-:W-:Y:S01]  /*db80*/  VIADD R128, R242, 0x17a ;  /* 0x0000017af2807836 */ /* 0x004fe20000000000 */
[----:B------:R2:W-:Y:S01]  /*db90*/  STL [R1+0x2310], R60 ;  /* 0x0023103c01007387 */ /* 0x0005e20000100800 */
[--C-:B------:R-:W-:Y:S01]  /*dba0*/  @!P3 IMAD.IADD R54, R54, 0x1, -R2.reuse ;  /* 0x000000013636b824 */ /* 0x100fe200078e0a02 */
[----:B------:R-:W-:Y:S01]  /*dbb0*/  ISETP.GT.U32.AND P3, PT, R2, R56, PT ;  /* 0x000000380200720c */ /* 0x000fe20003f64070 */
[C---:B---3--:R-:W-:Y:S01]  /*dbc0*/  VIADD R129, R242.reuse, 0x179 ;  /* 0x00000179f2817836 */ /* 0x048fe20000000000 */
[----:B------:R3:W-:Y:S01]  /*dbd0*/  STL [R1+0x230c], R61 ;  /* 0x00230c3d01007387 */ /* 0x0007e20000100800 */
[----:B------:R-:W-:Y:S01]  /*dbe0*/  @!P5 IADD3 R55, PT, PT, R55, -R2, RZ ;  /* 0x800000023737d210 */ /* 0x000fe20007ffe0ff */
[----:B------:R-:W-:Y:S01]  /*dbf0*/  VIADD R130, R242, 0x17e ;  /* 0x0000017ef2827836 */ /* 0x000fe20000000000 */
[----:B----4-:R-:W-:Y:S01]  /*dc00*/  IABS R59, R59 ;  /* 0x0000003b003b7213 */ /* 0x010fe20000000000 */
[----:B------:R4:W-:Y:S01]  /*dc10*/  STL [R1+0x108], R63 ;  /* 0x0001083f01007387 */ /* 0x0009e20000100800 */
[C---:B------:R-:W-:Y:S01]  /*dc20*/  ISETP.GT.U32.AND P5, PT, R2.reuse, R57, PT ;  /* 0x000000390200720c */ /* 0x040fe20003fa4070 */
[----:B------:R-:W-:Y:S01]  /*dc30*/  @!P6 IMAD.IADD R53, R53, 0x1, -R2 ;  /* 0x000000013535e824 */ /* 0x000fe200078e0a02 */
[----:B--2---:R-:W-:Y:S01]  /*dc40*/  IABS R60, R60 ;  /* 0x0000003c003c7213 */ /* 0x004fe20000000000 */
[----:B------:R2:W-:Y:S01]  /*dc50*/  STL [R1+0x104], R62 ;  /* 0x0001043e01007387 */ /* 0x0005e20000100800 */
[----:B------:R-:W-:Y:S01]  /*dc60*/  ISETP.GT.U32.AND P4, PT, R2, R54, PT ;  /* 0x000000360200720c */ /* 0x000fe20003f84070 */
[----:B------:R-:W-:Y:S01]  /*dc70*/  VIADD R133, R242, 0x184 ;  /* 0x00000184f2857836 */ /* 0x000fe20000000000 */
[----:B---3--:R-:W-:Y:S01]  /*dc80*/  IABS R61, R61 ;  /* 0x0000003d003d7213 */ /* 0x008fe20000000000 */
[----:B------:R3:W-:Y:S01]  /*dc90*/  STL [R1+0x100], R65 ;  /* 0x0001004101007387 */ /* 0x0007e20000100800 */
[----:B------:R-:W-:Y:S01]  /*dca0*/  ISETP.GT.U32.AND P6, PT, R2, R55, PT ;  /* 0x000000370200720c */ /* 0x000fe20003fc4070 */
[----:B----4-:R-:W-:-:S02]  /*dcb0*/  IMAD.HI.U32 R63, R0, R59, RZ ;  /* 0x0000003b003f7227 */ /* 0x010fc400078e00ff */
[----:B------:R4:W-:Y:S02]  /*dcc0*/  STL [R1+0xfc], R64 ;  /* 0x0000fc4001007387 */ /* 0x0009e40000100800 */
[C---:B--2---:R-:W-:Y:S01]  /*dcd0*/  IMAD.HI.U32 R62, R0.reuse, R58, RZ ;  /* 0x0000003a003e7227 */ /* 0x044fe200078e00ff */
[----:B------:R-:W-:Y:S01]  /*dce0*/  @!P5 IADD3 R57, PT, PT, R57, -R2, RZ ;  /* 0x800000023939d210 */ /* 0x000fe20007ffe0ff */
[----:B------:R2:W-:Y:S02]  /*dcf0*/  STL [R1+0xf8], R127 ;  /* 0x0000f87f01007387 */ /* 0x0005e40000100800 */
[----:B---3--:R-:W-:Y:S01]  /*dd00*/  IMAD.HI.U32 R65, R0, R60, RZ ;  /* 0x0000003c00417227 */ /* 0x008fe200078e00ff */
[----:B------:R-:W-:Y:S01]  /*dd10*/  IADD3 R62, PT, PT, -R62, RZ, RZ ;  /* 0x000000ff3e3e7210 */ /* 0x000fe20007ffe1ff */
[----:B------:R-:W-:Y:S02]  /*dd20*/  STL [R1+0xf4], R126 ;  /* 0x0000f47e01007387 */ /* 0x000fe40000100800 */
[----:B----4-:R-:W-:-:S04]  /*dd30*/  IMAD.HI.U32 R64, R0, R61, RZ ;  /* 0x0000003d00407227 */ /* 0x010fc800078e00ff */
[----:B------:R-:W-:Y:S01]  /*dd40*/  IMAD R58, R2, R62, R58 ;  /* 0x0000003e023a7224 */ /* 0x000fe200078e023a */
[----:B--2---:R-:W-:Y:S01]  /*dd50*/  IADD3 R127, PT, PT, R242, 0x17b, RZ ;  /* 0x0000017bf27f7810 */ /* 0x004fe20007ffe0ff */
[----:B------:R-:W-:Y:S01]  /*dd60*/  IMAD.MOV R62, RZ, RZ, -R63 ;  /* 0x000000ffff3e7224 */ /* 0x000fe200078e0a3f */
[----:B------:R-:W-:Y:S01]  /*dd70*/  IADD3 R63, PT, PT, -R65, RZ, RZ ;  /* 0x000000ff413f7210 */ /* 0x000fe20007ffe1ff */
[----:B------:R-:W-:Y:S02]  /*dd80*/  IMAD.MOV R64, RZ, RZ, -R64 ;  /* 0x000000ffff407224 */ /* 0x000fe400078e0a40 */
[C---:B------:R-:W-:Y:S02]  /*dd90*/  IMAD R59, R2.reuse, R62, R59 ;  /* 0x0000003e023b7224 */ /* 0x040fe400078e023b */
[----:B------:R-:W-:Y:S02]  /*dda0*/  IMAD R60, R2, R63, R60 ;  /* 0x0000003f023c7224 */ /* 0x000fe400078e023c */
[----:B------:R-:W-:Y:S01]  /*ddb0*/  VIADD R62, R242, 0x13d ;  /* 0x0000013df23e7836 */ /* 0x000fe20000000000 */
[C---:B------:R-:W-:Y:S01]  /*ddc0*/  ISETP.GT.U32.AND P5, PT, R2.reuse, R59, PT ;  /* 0x0000003b0200720c */ /* 0x040fe20003fa4070 */
[----:B------:R-:W-:Y:S01]  /*ddd0*/  IMAD R61, R2, R64, R61 ;  /* 0x00000040023d7224 */ /* 0x000fe200078e023d */
[C---:B------:R-:W-:Y:S01]  /*dde0*/  IADD3 R64, PT, PT, R242.reuse, 0x13f, RZ ;  /* 0x0000013ff2407810 */ /* 0x040fe20007ffe0ff */
[C---:B------:R-:W-:Y:S01]  /*ddf0*/  VIADD R63, R242.reuse, 0x13e ;  /* 0x0000013ef23f7836 */ /* 0x040fe20000000000 */
[----:B------:R2:W-:Y:S01]  /*de00*/  STL [R1+0x2308], R62 ;  /* 0x0023083e01007387 */ /* 0x0005e20000100800 */
[----:B------:R-:W-:-:S02]  /*de10*/  VIADD R65, R242, 0x140 ;  /* 0x00000140f2417836 */ /* 0x000fc40000000000 */
[--C-:B------:R-:W-:Y:S01]  /*de20*/  @!P3 IMAD.IADD R56, R56, 0x1, -R2.reuse ;  /* 0x000000013838b824 */ /* 0x100fe200078e0a02 */
[----:B------:R-:W-:Y:S01]  /*de30*/  ISETP.GT.U32.AND P3, PT, R2, R58, PT ;  /* 0x0000003a0200720c */ /* 0x000fe20003f64070 */
[----:B------:R3:W-:Y:S01]  /*de40*/  STL [R1+0x2304], R63 ;  /* 0x0023043f01007387 */ /* 0x0007e20000100800 */
[--C-:B------:R-:W-:Y:S02]  /*de50*/  @!P4 IMAD.IADD R54, R54, 0x1, -R2.reuse ;  /* 0x000000013636c824 */ /* 0x100fe400078e0a02 */
[--C-:B------:R-:W-:Y:S01]  /*de60*/  @!P6 IMAD.IADD R55, R55, 0x1, -R2.reuse ;  /* 0x000000013737e824 */ /* 0x100fe200078e0a02 */
[----:B------:R4:W-:Y:S01]  /*de70*/  STL [R1+0x2300], R64 ;  /* 0x0023004001007387 */ /* 0x0009e20000100800 */
[----:B--2---:R-:W-:Y:S01]  /*de80*/  IABS R62, R62 ;  /* 0x0000003e003e7213 */ /* 0x004fe20000000000 */
[--C-:B------:R-:W-:Y:S01]  /*de90*/  @!P5 IMAD.IADD R59, R59, 0x1, -R2.reuse ;  /* 0x000000013b3bd824 */ /* 0x100fe200078e0a02 */
[C---:B------:R-:W-:Y:S01]  /*dea0*/  ISETP.GT.U32.AND P4, PT, R2.reuse, R56, PT ;  /* 0x000000380200720c */ /* 0x040fe20003f84070 */
[----:B------:R-:W-:Y:S01]  /*deb0*/  STL [R1+0x22fc], R65 ;  /* 0x0022fc4101007387 */ /* 0x000fe20000100800 */
[----:B------:R-:W-:Y:S01]  /*dec0*/  ISETP.GT.U32.AND P6, PT, R2, R57, PT ;  /* 0x000000390200720c */ /* 0x000fe20003fc4070 */
[----:B------:R-:W-:Y:S01]  /*ded0*/  VIADD R126, R242, 0x17c ;  /* 0x0000017cf27e7836 */ /* 0x000fe20000000000 */
[----:B---3--:R-:W-:Y:S01]  /*dee0*/  IABS R63, R63 ;  /* 0x0000003f003f7213 */ /* 0x008fe20000000000 */
[----:B------:R2:W-:Y:S01]  /*def0*/  STL [R1+0xf0], R67 ;  /* 0x0000f04301007387 */ /* 0x0005e20000100800 */
[--C-:B------:R-:W-:Y:S01]  /*df00*/  @!P3 IMAD.IADD R58, R58, 0x1, -R2.reuse ;  /* 0x000000013a3ab824 */ /* 0x100fe200078e0a02 */
[----:B----4-:R-:W-:Y:S01]  /*df10*/  IABS R64, R64 ;  /* 0x0000004000407213 */ /* 0x010fe20000000000 */
[----:B------:R-:W-:Y:S01]  /*df20*/  VIADD R202, R242, 0x1c8 ;  /* 0x000001c8f2ca7836 */ /* 0x000fe20000000000 */
[----:B------:R3:W-:Y:S01]  /*df30*/  STL [R1+0xec], R66 ;  /* 0x0000ec4201007387 */ /* 0x0007e20000100800 */
[----:B------:R-:W-:Y:S01]  /*df40*/  ISETP.GT.U32.AND P3, PT, R2, R60, PT ;  /* 0x0000003c0200720c */ /* 0x000fe20003f64070 */
[----:B------:R-:W-:Y:S01]  /*df50*/  VIADD R206, R242, 0x1cc ;  /* 0x000001ccf2ce7836 */ /* 0x000fe20000000000 */
[----:B------:R-:W-:Y:S01]  /*df60*/  ISETP.GT.U32.AND P5, PT, R2, R61, PT ;  /* 0x0000003d0200720c */ /* 0x000fe20003fa4070 */
[----:B------:R4:W-:Y:S01]  /*df70*/  STL [R1+0xe8], R125 ;  /* 0x0000e87d01007387 */ /* 0x0009e20000100800 */
[-C--:B------:R-:W-:Y:S01]  /*df80*/  @!P4 IADD3 R56, PT, PT, R56, -R2.reuse, RZ ;  /* 0x800000023838c210 */ /* 0x080fe20007ffe0ff */
[----:B--2---:R-:W-:Y:S01]  /*df90*/  IMAD.HI.U32 R67, R0, R63, RZ ;  /* 0x0000003f00437227 */ /* 0x004fe200078e00ff */
[----:B------:R-:W-:Y:S01]  /*dfa0*/  @!P6 IADD3 R57, PT, PT, R57, -R2, RZ ;  /* 0x800000023939e210 */ /* 0x000fe20007ffe0ff */
[----:B------:R2:W-:Y:S01]  /*dfb0*/  STL [R1+0xe4], R124 ;  /* 0x0000e47c01007387 */ /* 0x0005e20000100800 */
[----:B------:R-:W-:Y:S01]  /*dfc0*/  ISETP.GT.U32.AND P4, PT, R2, R58, PT ;  /* 0x0000003a0200720c */ /* 0x000fe20003f84070 */
[----:B---3--:R-:W-:Y:S01]  /*dfd0*/  IMAD.HI.U32 R66, R0, R62, RZ ;  /* 0x0000003e00427227 */ /* 0x008fe200078e00ff */
[----:B------:R-:W-:Y:S01]  /*dfe0*/  ISETP.GT.U32.AND P6, PT, R2, R59, PT ;  /* 0x0000003b0200720c */ /* 0x000fe20003fc4070 */
[----:B------:R3:W-:Y:S01]  /*dff0*/  STL [R1+0xe0], R123 ;  /* 0x0000e07b01007387 */ /* 0x0007e20000100800 */
[----:B------:R-:W-:Y:S01]  /*e000*/  IABS R65, R65 ;  /* 0x0000004100417213 */ /* 0x000fe20000000000 */
[----:B------:R-:W-:Y:S01]  /*e010*/  IMAD.MOV R67, RZ, RZ, -R67 ;  /* 0x000000ffff437224 */ /* 0x000fe200078e0a43 */
[----:B------:R-:W-:Y:S01]  /*e020*/  IADD3 R66, PT, PT, -R66, RZ, RZ ;  /* 0x000000ff42427210 */ /* 0x000fe20007ffe1ff */
[----:B------:R5:W-:Y:S01]  /*e030*/  STL [R1+0xdc], R68 ;  /* 0x0000dc4401007387 */ /* 0x000be20000100800 */
[----:B------:R-:W-:Y:S01]  /*e040*/  @!P3 IMAD.IADD R60, R60, 0x1, -R2 ;  /* 0x000000013c3cb824 */ /* 0x000fe200078e0a02 */
[C---:B----4-:R-:W-:Y:S01]  /*e050*/  IADD3 R125, PT, PT, R242.reuse, 0x175, RZ ;  /* 0x00000175f27d7810 */ /* 0x050fe20007ffe0ff */
[----:B--2---:R-:W-:-:S02]  /*e060*/  VIADD R124, R242, 0x141 ;  /* 0x00000141f27c7836 */ /* 0x004fc40000000000 */
[----:B------:R-:W-:Y:S02]  /*e070*/  IMAD R62, R2, R66, R62 ;  /* 0x00000042023e7224 */ /* 0x000fe400078e023e */
[----:B---3--:R-:W-:Y:S01]  /*e080*/  VIADD R123, R242, 0x142 ;  /* 0x00000142f27b7836 */ /* 0x008fe20000000000 */
[----:B------:R-:W-:Y:S01]  /*e090*/  STL [R1+0x22f8], R124 ;  /* 0x0022f87c01007387 */ /* 0x000fe20000100800 */
[----:B------:R-:W-:Y:S01]  /*e0a0*/  IMAD.HI.U32 R66, R0, R64, RZ ;  /* 0x0000004000427227 */ /* 0x000fe200078e00ff */
[----:B-----5:R-:W-:Y:S02]  /*e0b0*/  IADD3 R68, PT, PT, R242, 0x143, RZ ;  /* 0x00000143f2447810 */ /* 0x020fe40007ffe0ff */
[----:B------:R-:W-:Y:S01]  /*e0c0*/  STL [R1+0x22f4], R123 ;  /* 0x0022f47b01007387 */ /* 0x000fe20000100800 */
[----:B------:R-:W-:Y:S01]  /*e0d0*/  IMAD.MOV R66, RZ, RZ, -R66 ;  /* 0x000000ffff427224 */ /* 0x000fe200078e0a42 */
[C---:B------:R-:W-:Y:S01]  /*e0e0*/  ISETP.GT.U32.AND P3, PT, R2.reuse, R62, PT ;  /* 0x0000003e0200720c */ /* 0x040fe20003f64070 */
[C---:B------:R-:W-:Y:S01]  /*e0f0*/  IMAD R63, R2.reuse, R67, R63 ;  /* 0x00000043023f7224 */ /* 0x040fe200078e023f */
[----:B------:R2:W-:Y:S01]  /*e100*/  STL [R1+0x22f0], R68 ;  /* 0x0022f04401007387 */ /* 0x0005e20000100800 */
[C---:B------:R-:W-:Y:S01]  /*e110*/  IMAD R64, R2.reuse, R66, R64 ;  /* 0x0000004202407224 */ /* 0x040fe200078e0240 */
[----:B------:R-:W-:Y:S01]  /*e120*/  IABS R66, R124 ;  /* 0x0000007c00427213 */ /* 0x000fe20000000000 */
[----:B------:R-:W-:Y:S01]  /*e130*/  @!P5 IMAD.IADD R61, R61, 0x1, -R2 ;  /* 0x000000013d3dd824 */ /* 0x000fe200078e0a02 */
[----:B------:R3:W-:Y:S01]  /*e140*/  STL [R1+0xd8], R69 ;  /* 0x0000d84501007387 */ /* 0x0007e20000100800 */
[----:B------:R-:W-:Y:S01]  /*e150*/  ISETP.GT.U32.AND P5, PT, R2, R63, PT ;  /* 0x0000003f0200720c */ /* 0x000fe20003fa4070 */
[----:B------:R-:W-:Y:S01]  /*e160*/  IMAD.HI.U32 R67, R0, R65, RZ ;  /* 0x0000004100437227 */ /* 0x000fe200078e00ff */
[----:B------:R-:W-:-:S02]  /*e170*/  @!P6 IADD3 R59, PT, PT, R59, -R2, RZ ;  /* 0x800000023b3be210 */ /* 0x000fc40007ffe0ff */
[----:B------:R-:W-:Y:S01]  /*e180*/  ISETP.GT.U32.AND P6, PT, R2, R61, PT ;  /* 0x0000003d0200720c */ /* 0x000fe20003fc4070 */
[--C-:B------:R-:W-:Y:S01]  /*e190*/  @!P4 IMAD.IADD R58, R58, 0x1, -R2.reuse ;  /* 0x000000013a3ac824 */ /* 0x100fe200078e0a02 */
[----:B------:R-:W-:Y:S01]  /*e1a0*/  ISETP.GT.U32.AND P4, PT, R2, R60, PT ;  /* 0x0000003c0200720c */ /* 0x000fe20003f84070 */
[----:B------:R-:W-:Y:S01]  /*e1b0*/  IMAD.MOV R67, RZ, RZ, -R67 ;  /* 0x000000ffff437224 */ /* 0x000fe200078e0a43 */
[----:B--2---:R-:W-:Y:S01]  /*e1c0*/  IABS R68, R68 ;  /* 0x0000004400447213 */ /* 0x004fe20000000000 */
[----:B---3--:R-:W-:Y:S02]  /*e1d0*/  VIADD R69, R242, 0x144 ;  /* 0x00000144f2457836 */ /* 0x008fe40000000000 */
[----:B------:R-:W-:Y:S01]  /*e1e0*/  IMAD R65, R2, R67, R65 ;  /* 0x0000004302417224 */ /* 0x000fe200078e0241 */
[----:B------:R-:W-:Y:S01]  /*e1f0*/  IABS R67, R123 ;  /* 0x0000007b00437213 */ /* 0x000fe20000000000 */
[--C-:B------:R-:W-:Y:S01]  /*e200*/  @!P3 IMAD.IADD R62, R62, 0x1, -R2.reuse ;  /* 0x000000013e3eb824 */ /* 0x100fe200078e0a02 */
[----:B------:R2:W-:Y:S01]  /*e210*/  STL [R1+0x22ec], R69 ;  /* 0x0022ec4501007387 */ /* 0x0005e20000100800 */
[----:B------:R-:W-:Y:S01]  /*e220*/  @!P5 IADD3 R63, PT, PT, R63, -R2, RZ ;  /* 0x800000023f3fd210 */ /* 0x000fe20007ffe0ff */
[----:B------:R-:W-:Y:S01]  /*e230*/  VIADD R124, R242, 0x176 ;  /* 0x00000176f27c7836 */ /* 0x000fe20000000000 */
[C---:B------:R-:W-:Y:S01]  /*e240*/  ISETP.GT.U32.AND P3, PT, R2.reuse, R64, PT ;  /* 0x000000400200720c */ /* 0x040fe20003f64070 */
[----:B------:R3:W-:Y:S01]  /*e250*/  STL [R1+0xd4], R70 ;  /* 0x0000d44601007387 */ /* 0x0007e20000100800 */
[----:B------:R-:W-:Y:S01]  /*e260*/  ISETP.GT.U32.AND P5, PT, R2, R65, PT ;  /* 0x000000410200720c */ /* 0x000fe20003fa4070 */
        /* <DEDUP_REMOVED lines=8> */
[----:B---3--:R-:W-:Y:S01]  /*e2f0*/  IMAD.HI.U32 R70, R0, R66, RZ ;  /* 0x0000004200467227 */ /* 0x008fe200078e00ff */
[----:B------:R-:W-:Y:S03]  /*e300*/  STL [R1+0xcc], R71 ;  /* 0x0000cc4701007387 */ /* 0x000fe60000100800 */
        /* <DEDUP_REMOVED lines=24> */
[----:B------:R-:W-:-:S02]  /*e490*/  IMAD.MOV R71, RZ, RZ, -R71 ;  /* 0x000000ffff477224 */ /* 0x000fc400078e0a47 */
[----:B------:R-:W-:Y:S01]  /*e4a0*/  VIADD R72, R242, 0x147 ;  /* 0x00000147f2487836 */ /* 0x000fe20000000000 */
[----:B------:R-:W-:Y:S01]  /*e4b0*/  STL [R1+0x22e4], R76 ;  /* 0x0022e44c01007387 */ /* 0x000fe20000100800 */
[----:B------:R-:W-:Y:S01]  /*e4c0*/  IMAD R68, R2, R71, R68 ;  /* 0x0000004702447224 */ /* 0x000fe200078e0244 */
[----:B------:R-:W-:Y:S01]  /*e4d0*/  IABS R71, R76 ;  /* 0x0000004c00477213 */ /* 0x000fe20000000000 */
[--C-:B------:R-:W-:Y:S01]  /*e4e0*/  @!P3 IMAD.IADD R66, R66, 0x1, -R2.reuse ;  /* 0x000000014242b824 */ /* 0x100fe200078e0a02 */
[----:B------:R3:W-:Y:S01]  /*e4f0*/  STL [R1+0x22e0], R72 ;  /* 0x0022e04801007387 */ /* 0x0007e20000100800 */
[--C-:B------:R-:W-:Y:S01]  /*e500*/  @!P5 IMAD.IADD R67, R67, 0x1, -R2.reuse ;  /* 0x000000014343d824 */ /* 0x100fe200078e0a02 */
[----:B------:R-:W-:Y:S01]  /*e510*/  ISETP.GT.U32.AND P3, PT, R2, R68, PT ;  /* 0x000000440200720c */ /* 0x000fe20003f64070 */
[----:B--2---:R-:W-:Y:S01]  /*e520*/  VIADD R73, R242, 0x148 ;  /* 0x00000148f2497836 */ /* 0x004fe20000000000 */
[----:B------:R-:W-:Y:S01]  /*e530*/  ISETP.GT.U32.AND P5, PT, R2, R69, PT ;  /* 0x000000450200720c */ /* 0x000fe20003fa4070 */
[--C-:B------:R-:W-:Y:S01]  /*e540*/  @!P4 IMAD.IADD R64, R64, 0x1, -R2.reuse ;  /* 0x000000014040c824 */ /* 0x100fe200078e0a02 */
[C---:B------:R-:W-:Y:S01]  /*e550*/  ISETP.GT.U32.AND P4, PT, R2.reuse, R66, PT ;  /* 0x000000420200720c */ /* 0x040fe20003f84070 */
[----:B------:R-:W-:Y:S01]  /*e560*/  @!P6 IMAD.IADD R65, R65, 0x1, -R2 ;  /* 0x000000014141e824 */ /* 0x000fe200078e0a02 */
[----:B------:R2:W-:Y:S01]  /*e570*/  STL [R1+0x22dc], R73 ;  /* 0x0022dc4901007387 */ /* 0x0005e20000100800 */
[----:B------:R-:W-:Y:S01]  /*e580*/  ISETP.GT.U32.AND P6, PT, R2, R67, PT ;  /* 0x000000430200720c */ /* 0x000fe20003fc4070 */
[C---:B------:R-:W-:Y:S01]  /*e590*/  VIADD R210, R242.reuse, 0x1ce ;  /* 0x000001cef2d27836 */ /* 0x040fe20000000000 */
[----:B---3--:R-:W-:Y:S01]  /*e5a0*/  IABS R72, R72 ;  /* 0x0000004800487213 */ /* 0x008fe20000000000 */
[----:B------:R-:W-:Y:S01]  /*e5b0*/  STL [R1+0xbc], R122 ;  /* 0x0000bc7a01007387 */ /* 0x000fe20000100800 */
[----:B------:R-:W-:-:S02]  /*e5c0*/  VIADD R216, R242, 0x1d1 ;  /* 0x000001d1f2d87836 */ /* 0x000fc40000000000 */
[----:B------:R-:W-:Y:S01]  /*e5d0*/  @!P3 IMAD.IADD R68, R68, 0x1, -R2 ;  /* 0x000000014444b824 */ /* 0x000fe200078e0a02 */
[----:B------:R3:W-:Y:S01]  /*e5e0*/  STL [R1+0xb8], R75 ;  /* 0x0000b84b01007387 */ /* 0x0007e20000100800 */
[C---:B------:R-:W-:Y:S01]  /*e5f0*/  IMAD.HI.U32 R76, R0.reuse, R72, RZ ;  /* 0x00000048004c7227 */ /* 0x040fe200078e00ff */
[----:B--2---:R-:W-:Y:S02]  /*e600*/  IABS R73, R73 ;  /* 0x0000004900497213 */ /* 0x004fe40000000000 */
[----:B------:R2:W-:Y:S01]  /*e610*/  STL [R1+0xb4], R74 ;  /* 0x0000b44a01007387 */ /* 0x0005e20000100800 */
[----:B------:R-:W-:Y:S01]  /*e620*/  IMAD.MOV R76, RZ, RZ, -R76 ;  /* 0x000000ffff4c7224 */ /* 0x000fe200078e0a4c */
[----:B------:R-:W-:Y:S01]  /*e630*/  @!P5 IADD3 R69, PT, PT, R69, -R2, RZ ;  /* 0x800000024545d210 */ /* 0x000fe20007ffe0ff */
[C---:B------:R-:W-:Y:S01]  /*e640*/  IMAD.HI.U32 R77, R0.reuse, R73, RZ ;  /* 0x00000049004d7227 */ /* 0x040fe200078e00ff */
[----:B------:R4:W-:Y:S03]  /*e650*/  STL [R1+0xb0], R121 ;  /* 0x0000b07901007387 */ /* 0x0009e60000100800 */
[C---:B---3--:R-:W-:Y:S01]  /*e660*/  IMAD.HI.U32 R75, R0.reuse, R71, RZ ;  /* 0x00000047004b7227 */ /* 0x048fe200078e00ff */
[----:B------:R-:W-:Y:S03]  /*e670*/  STL [R1+0xac], R120 ;  /* 0x0000ac7801007387 */ /* 0x000fe60000100800 */
[----:B--2---:R-:W-:Y:S01]  /*e680*/  IMAD.HI.U32 R74, R0, R70, RZ ;  /* 0x00000046004a7227 */ /* 0x004fe200078e00ff */
[----:B------:R-:W-:Y:S01]  /*e690*/  STL [R1+0xa8], R119 ;  /* 0x0000a87701007387 */ /* 0x000fe20000100800 */
[----:B----4-:R-:W-:-:S02]  /*e6a0*/  IADD3 R121, PT, PT, R242, 0x171, RZ ;  /* 0x00000171f2797810 */ /* 0x010fc40007ffe0ff */
[----:B------:R-:W-:Y:S02]  /*e6b0*/  IMAD.MOV R74, RZ, RZ, -R74 ;  /* 0x000000ffff4a7224 */ /* 0x000fe400078e0a4a */
[----:B------:R-:W-:Y:S02]  /*e6c0*/  IMAD.MOV R75, RZ, RZ, -R75 ;  /* 0x000000ffff4b7224 */ /* 0x000fe400078e0a4b */
[----:B------:R-:W-:Y:S01]  /*e6d0*/  IMAD R70, R2, R74, R70 ;  /* 0x0000004a02467224 */ /* 0x000fe200078e0246 */
[----:B------:R-:W-:Y:S01]  /*e6e0*/  IADD3 R74, PT, PT, R242, 0x149, RZ ;  /* 0x00000149f24a7810 */ /* 0x000fe20007ffe0ff */
[C---:B------:R-:W-:Y:S02]  /*e6f0*/  IMAD R71, R2.reuse, R75, R71 ;  /* 0x0000004b02477224 */ /* 0x040fe400078e0247 */
[----:B------:R-:W-:Y:S01]  /*e700*/  IMAD.MOV R77, RZ, RZ, -R77 ;  /* 0x000000ffff4d7224 */ /* 0x000fe200078e0a4d */
[----:B------:R-:W-:Y:S01]  /*e710*/  ISETP.GT.U32.AND P3, PT, R2, R70, PT ;  /* 0x000000460200720c */ /* 0x000fe20003f64070 */
[----:B------:R-:W-:Y:S01]  /*e720*/  VIADD R75, R242, 0x14a ;  /* 0x0000014af24b7836 */ /* 0x000fe20000000000 */
[C---:B------:R-:W-:Y:S01]  /*e730*/  ISETP.GT.U32.AND P5, PT, R2.reuse, R71, PT ;  /* 0x000000470200720c */ /* 0x040fe20003fa4070 */
[----:B------:R-:W-:Y:S01]  /*e740*/  IMAD R72, R2, R76, R72 ;  /* 0x0000004c02487224 */ /* 0x000fe200078e0248 */
[----:B------:R2:W-:Y:S01]  /*e750*/  STL [R1+0x22d8], R74 ;  /* 0x0022d84a01007387 */ /* 0x0005e20000100800 */
[--C-:B------:R-:W-:Y:S01]  /*e760*/  @!P4 IMAD.IADD R66, R66, 0x1, -R2.reuse ;  /* 0x000000014242c824 */ /* 0x100fe200078e0a02 */
[C---:B------:R-:W-:Y:S01]  /*e770*/  ISETP.GT.U32.AND P4, PT, R2.reuse, R68, PT ;  /* 0x000000440200720c */ /* 0x040fe20003f84070 */
[----:B------:R-:W-:Y:S01]  /*e780*/  @!P6 IMAD.IADD R67, R67, 0x1, -R2 ;  /* 0x000000014343e824 */ /* 0x000fe200078e0a02 */
[C---:B------:R-:W-:Y:S01]  /*e790*/  ISETP.GT.U32.AND P6, PT, R2.reuse, R69, PT ;  /* 0x000000450200720c */ /* 0x040fe20003fc4070 */
[----:B------:R-:W-:Y:S01]  /*e7a0*/  IMAD R73, R2, R77, R73 ;  /* 0x0000004d02497224 */ /* 0x000fe200078e0249 */
[----:B------:R3:W-:Y:S01]  /*e7b0*/  STL [R1+0x22d4], R75 ;  /* 0x0022d44b01007387 */ /* 0x0007e20000100800 */
[----:B------:R-:W-:-:S02]  /*e7c0*/  VIADD R76, R242, 0x14b ;  /* 0x0000014bf24c7836 */ /* 0x000fc40000000000 */
[----:B------:R-:W-:Y:S01]  /*e7d0*/  VIADD R77, R242, 0x14c ;  /* 0x0000014cf24d7836 */ /* 0x000fe20000000000 */
[----:B------:R-:W-:Y:S01]  /*e7e0*/  STL [R1+0xa4], R80 ;  /* 0x0000a45001007387 */ /* 0x000fe20000100800 */
[----:B--2---:R-:W-:Y:S01]  /*e7f0*/  IABS R74, R74 ;  /* 0x0000004a004a7213 */ /* 0x004fe20000000000 */
[--C-:B------:R-:W-:Y:S01]  /*e800*/  @!P3 IMAD.IADD R70, R70, 0x1, -R2.reuse ;  /* 0x000000014646b824 */ /* 0x100fe200078e0a02 */
[----:B------:R-:W-:Y:S01]  /*e810*/  ISETP.GT.U32.AND P3, PT, R2, R72, PT ;  /* 0x000000480200720c */ /* 0x000fe20003f64070 */
[----:B------:R2:W-:Y:S01]  /*e820*/  STL [R1+0x22d0], R76 ;  /* 0x0022d04c01007387 */ /* 0x0005e20000100800 */
[--C-:B------:R-:W-:Y:S01]  /*e830*/  @!P5 IMAD.IADD R71, R71, 0x1, -R2.reuse ;  /* 0x000000014747d824 */ /* 0x100fe200078e0a02 */
[----:B---3--:R-:W-:Y:S01]  /*e840*/  IABS R75, R75 ;  /* 0x0000004b004b7213 */ /* 0x008fe20000000000 */
[--C-:B------:R-:W-:Y:S01]  /*e850*/  @!P4 IMAD.IADD R68, R68, 0x1, -R2.reuse ;  /* 0x000000014444c824 */ /* 0x100fe200078e0a02 */
[----:B------:R3:W-:Y:S01]  /*e860*/  STL [R1+0x22cc], R77 ;  /* 0x0022cc4d01007387 */ /* 0x0007e20000100800 */
[C---:B------:R-:W-:Y:S01]  /*e870*/  ISETP.GT.U32.AND P5, PT, R2.reuse, R73, PT ;  /* 0x000000490200720c */ /* 0x040fe20003fa4070 */
[--C-:B------:R-:W-:Y:S01]  /*e880*/  @!P6 IMAD.IADD R69, R69, 0x1, -R2.reuse ;  /* 0x000000014545e824 */ /* 0x100fe200078e0a02 */
[C---:B------:R-:W-:Y:S01]  /*e890*/  ISETP.GT.U32.AND P4, PT, R2.reuse, R70, PT ;  /* 0x000000460200720c */ /* 0x040fe20003f84070 */
[----:B------:R4:W-:Y:S01]  /*e8a0*/  STL [R1+0xa0], R79 ;  /* 0x0000a04f01007387 */ /* 0x0009e20000100800 */
[----:B------:R-:W-:Y:S01]  /*e8b0*/  ISETP.GT.U32.AND P6, PT, R2, R71, PT ;  /* 0x000000470200720c */ /* 0x000fe20003fc4070 */
[----:B------:R-:W-:Y:S01]  /*e8c0*/  VIADD R120, R242, 0x172 ;  /* 0x00000172f2787836 */ /* 0x000fe20000000000 */
[----:B--2---:R-:W-:Y:S01]  /*e8d0*/  IABS R76, R76 ;  /* 0x0000004c004c7213 */ /* 0x004fe20000000000 */
[----:B------:R2:W-:Y:S01]  /*e8e0*/  STL [R1+0x9c], R78 ;  /* 0x00009c4e01007387 */ /* 0x0005e20000100800 */
[----:B------:R-:W-:Y:S01]  /*e8f0*/  @!P3 IMAD.IADD R72, R72, 0x1, -R2 ;  /* 0x000000014848b824 */ /* 0x000fe200078e0a02 */
[----:B---3--:R-:W-:Y:S01]  /*e900*/  IABS R77, R77 ;  /* 0x0000004d004d7213 */ /* 0x008fe20000000000 */
[----:B------:R-:W-:Y:S01]  /*e910*/  VIADD R119, R242, 0x173 ;  /* 0x00000173f2777836 */ /* 0x000fe20000000000 */
[----:B------:R3:W-:Y:S01]  /*e920*/  STL [R1+0x98], R81 ;  /* 0x0000985101007387 */ /* 0x0007e20000100800 */
[----:B------:R-:W-:Y:S01]  /*e930*/  IMAD.HI.U32 R80, R0, R76, RZ ;  /* 0x0000004c00507227 */ /* 0x000fe200078e00ff */
[----:B------:R-:W-:-:S02]  /*e940*/  @!P5 IADD3 R73, PT, PT, R73, -R2, RZ ;  /* 0x800000024949d210 */ /* 0x000fc40007ffe0ff */
[----:B------:R-:W-:Y:S01]  /*e950*/  STL [R1+0x94], R118 ;  /* 0x0000947601007387 */ /* 0x000fe20000100800 */
[----:B----4-:R-:W-:Y:S01]  /*e960*/  IMAD.HI.U32 R79, R0, R75, RZ ;  /* 0x0000004b004f7227 */ /* 0x010fe200078e00ff */
[----:B------:R-:W-:Y:S02]  /*e970*/  IADD3 R80, PT, PT, -R80, RZ, RZ ;  /* 0x000000ff50507210 */ /* 0x000fe40007ffe1ff */
[----:B------:R4:W-:Y:S01]  /*e980*/  STL [R1+0x90], R116 ;  /* 0x0000907401007387 */ /* 0x0009e20000100800 */
[----:B--2---:R-:W-:-:S04]  /*e990*/  IMAD.HI.U32 R78, R0, R74, RZ ;  /* 0x0000004a004e7227 */ /* 0x004fc800078e00ff */
        /* <DEDUP_REMOVED lines=14> */
[----:B------:R-:W-:Y:S01]  /*ea80*/  IMAD R77, R2, R78, R77 ;  /* 0x0000004e024d7224 */ /* 0x000fe200078e024d */
[----:B------:R-:W-:Y:S01]  /*ea90*/  STL [R1+0x8c], R117 ;  /* 0x00008c7501007387 */ /* 0x000fe20000100800 */
[----:B------:R-:W-:Y:S01]  /*eaa0*/  IABS R78, R116 ;  /* 0x00000074004e7213 */ /* 0x000fe20000000000 */
[--C-:B------:R-:W-:Y:S01]  /*eab0*/  @!P4 IMAD.IADD R70, R70, 0x1, -R2.reuse ;  /* 0x000000014646c824 */ /* 0x100fe200078e0a02 */
[C---:B------:R-:W-:Y:S01]  /*eac0*/  ISETP.GT.U32.AND P4, PT, R2.reuse, R72, PT ;  /* 0x000000480200720c */ /* 0x040fe20003f84070 */
[----:B------:R3:W-:Y:S01]  /*ead0*/  STL [R1+0x22c4], R79 ;  /* 0x0022c44f01007387 */ /* 0x0007e20000100800 */
[--C-:B------:R-:W-:Y:S01]  /*eae0*/  @!P6 IMAD.IADD R71, R71, 0x1, -R2.reuse ;  /* 0x000000014747e824 */ /* 0x100fe200078e0a02 */
[----:B------:R-:W-:Y:S01]  /*eaf0*/  ISETP.GT.U32.AND P6, PT, R2, R73, PT ;  /* 0x000000490200720c */ /* 0x000fe20003fc4070 */
[----:B--2---:R-:W-:Y:S01]  /*eb00*/  VIADD R116, R242, 0x16d ;  /* 0x0000016df2747836 */ /* 0x004fe20000000000 */
[----:B------:R2:W-:Y:S01]  /*eb10*/  STL [R1+0x22c0], R80 ;  /* 0x0022c05001007387 */ /* 0x0005e20000100800 */
[--C-:B------:R-:W-:Y:S01]  /*eb20*/  @!P3 IMAD.IADD R74, R74, 0x1, -R2.reuse ;  /* 0x000000014a4ab824 */ /* 0x100fe200078e0a02 */
[----:B------:R-:W-:Y:S01]  /*eb30*/  ISETP.GT.U32.AND P3, PT, R2, R76, PT ;  /* 0x0000004c0200720c */ /* 0x000fe20003f64070 */
[C---:B------:R-:W-:Y:S01]  /*eb40*/  VIADD R118, R242.reuse, 0x174 ;  /* 0x00000174f2767836 */ /* 0x040fe20000000000 */
[----:B------:R4:W-:Y:S01]  /*eb50*/  STL [R1+0x22bc], R81 ;  /* 0x0022bc5101007387 */ /* 0x0009e20000100800 */
[----:B------:R-:W-:Y:S01]  /*eb60*/  @!P5 IADD3 R75, PT, PT, R75, -R2, RZ ;  /* 0x800000024b4bd210 */ /* 0x000fe20007ffe0ff */
[----:B------:R-:W-:Y:S01]  /*eb70*/  VIADD R122, R242, 0x178 ;  /* 0x00000178f27a7836 */ /* 0x000fe20000000000 */
[----:B---3--:R-:W-:Y:S01]  /*eb80*/  IABS R79, R79 ;  /* 0x0000004f004f7213 */ /* 0x008fe20000000000 */
[----:B------:R3:W-:Y:S01]  /*eb90*/  STL [R1+0x88], R83 ;  /* 0x0000885301007387 */ /* 0x0007e20000100800 */
[----:B------:R-:W-:Y:S01]  /*eba0*/  ISETP.GT.U32.AND P5, PT, R2, R77, PT ;  /* 0x0000004d0200720c */ /* 0x000fe20003fa4070 */
[--C-:B------:R-:W-:Y:S01]  /*ebb0*/  @!P4 IMAD.IADD R72, R72, 0x1, -R2.reuse ;  /* 0x000000014848c824 */ /* 0x100fe200078e0a02 */
[----:B--2---:R-:W-:Y:S01]  /*ebc0*/  IABS R80, R80 ;  /* 0x0000005000507213 */ /* 0x004fe20000000000 */
[----:B------:R2:W-:Y:S01]  /*ebd0*/  STL [R1+0x84], R82 ;  /* 0x0000845201007387 */ /* 0x0005e20000100800 */
[--C-:B------:R-:W-:Y:S01]  /*ebe0*/  @!P6 IMAD.IADD R73, R73, 0x1, -R2.reuse ;  /* 0x000000014949e824 */ /* 0x100fe200078e0a02 */
[----:B----4-:R-:W-:Y:S01]  /*ebf0*/  IABS R81, R81 ;  /* 0x0000005100517213 */ /* 0x010fe20000000000 */
[----:B------:R-:W-:Y:S01]  /*ec00*/  @!P3 IMAD.IADD R76, R76, 0x1, -R2 ;  /* 0x000000014c4cb824 */ /* 0x000fe200078e0a02 */
[----:B------:R4:W-:Y:S01]  /*ec10*/  STL [R1+0x80], R85 ;  /* 0x0000805501007387 */ /* 0x0009e20000100800 */
[----:B------:R-:W-:Y:S01]  /*ec20*/  ISETP.GT.U32.AND P4, PT, R2, R74, PT ;  /* 0x0000004a0200720c */ /* 0x000fe20003f84070 */
[----:B---3--:R-:W-:Y:S01]  /*ec30*/  IMAD.HI.U32 R83, R0, R79, RZ ;  /* 0x0000004f00537227 */ /* 0x008fe200078e00ff */
[----:B------:R-:W-:Y:S01]  /*ec40*/  ISETP.GT.U32.AND P6, PT, R2, R75, PT ;  /* 0x0000004b0200720c */ /* 0x000fe20003fc4070 */
[----:B------:R3:W-:Y:S02]  /*ec50*/  STL [R1+0x7c], R84 ;  /* 0x00007c5401007387 */ /* 0x0007e40000100800 */
[----:B--2---:R-:W-:-:S02]  /*ec60*/  IMAD.HI.U32 R82, R0, R78, RZ ;  /* 0x0000004e00527227 */ /* 0x004fc400078e00ff */
[----:B------:R2:W-:Y:S02]  /*ec70*/  STL [R1+0x78], R115 ;  /* 0x0000787301007387 */ /* 0x0005e40000100800 */
[----:B----4-:R-:W-:Y:S01]  /*ec80*/  IMAD.HI.U32 R85, R0, R80, RZ ;  /* 0x0000005000557227 */ /* 0x010fe200078e00ff */
[----:B------:R-:W-:Y:S01]  /*ec90*/  IADD3 R82, PT, PT, -R82, RZ, RZ ;  /* 0x000000ff52527210 */ /* 0x000fe20007ffe1ff */
[----:B------:R-:W-:Y:S02]  /*eca0*/  STL [R1+0x74], R114 ;  /* 0x0000747201007387 */ /* 0x000fe40000100800 */
[----:B---3--:R-:W-:-:S04]  /*ecb0*/  IMAD.HI.U32 R84, R0, R81, RZ ;  /* 0x0000005100547227 */ /* 0x008fc800078e00ff */
[----:B------:R-:W-:Y:S01]  /*ecc0*/  IMAD R78, R2, R82, R78 ;  /* 0x00000052024e7224 */ /* 0x000fe200078e024e */
[----:B--2---:R-:W-:Y:S01]  /*ecd0*/  IADD3 R115, PT, PT, R242, 0x16e, RZ ;  /* 0x0000016ef2737810 */ /* 0x004fe20007ffe0ff */
[----:B------:R-:W-:Y:S01]  /*ece0*/  IMAD.MOV R82, RZ, RZ, -R83 ;  /* 0x000000ffff527224 */ /* 0x000fe200078e0a53 */
[----:B------:R-:W-:Y:S01]  /*ecf0*/  IADD3 R83, PT, PT, -R85, RZ, RZ ;  /* 0x000000ff55537210 */ /* 0x000fe20007ffe1ff */
[----:B------:R-:W-:Y:S01]  /*ed00*/  IMAD.MOV R84, RZ, RZ, -R84 ;  /* 0x000000ffff547224 */ /* 0x000fe200078e0a54 */
[C---:B------:R-:W-:Y:S01]  /*ed10*/  ISETP.GT.U32.AND P3, PT, R2.reuse, R78, PT ;  /* 0x0000004e0200720c */ /* 0x040fe20003f64070 */
[C---:B------:R-:W-:Y:S02]  /*ed20*/  IMAD R79, R2.reuse, R82, R79 ;  /* 0x00000052024f7224 */ /* 0x040fe400078e024f */
[----:B------:R-:W-:Y:S02]  /*ed30*/  IMAD R80, R2, R83, R80 ;  /* 0x0000005302507224 */ /* 0x000fe400078e0250 */
[----:B------:R-:W-:-:S02]  /*ed40*/  VIADD R82, R242, 0x151 ;  /* 0x00000151f2527836 */ /* 0x000fc40000000000 */
[----:B------:R-:W-:Y:S01]  /*ed50*/  IMAD R81, R2, R84, R81 ;  /* 0x0000005402517224 */ /* 0x000fe200078e0251 */
[C---:B------:R-:W-:Y:S01]  /*ed60*/  IADD3 R84, PT, PT, R242.reuse, 0x153, RZ ;  /* 0x00000153f2547810 */ /* 0x040fe20007ffe0ff */
[C---:B------:R-:W-:Y:S01]  /*ed70*/  VIADD R83, R242.reuse, 0x152 ;  /* 0x00000152f2537836 */ /* 0x040fe20000000000 */
[----:B------:R2:W-:Y:S01]  /*ed80*/  STL [R1+0x22b8], R82 ;  /* 0x0022b85201007387 */ /* 0x0005e20000100800 */
[----:B------:R-:W-:Y:S02]  /*ed90*/  VIADD R85, R242, 0x154 ;  /* 0x00000154f2557836 */ /* 0x000fe40000000000 */
[--C-:B------:R-:W-:Y:S01]  /*eda0*/  @!P5 IMAD.IADD R77, R77, 0x1, -R2.reuse ;  /* 0x000000014d4dd824 */ /* 0x100fe200078e0a02 */
[----:B------:R-:W-:Y:S01]  /*edb0*/  ISETP.GT.U32.AND P5, PT, R2, R79, PT ;  /* 0x0000004f0200720c */ /* 0x000fe20003fa4070 */
[----:B------:R3:W-:Y:S01]  /*edc0*/  STL [R1+0x22b4], R83 ;  /* 0x0022b45301007387 */ /* 0x0007e20000100800 */
[--C-:B------:R-:W-:Y:S01]  /*edd0*/  @!P4 IMAD.IADD R74, R74, 0x1, -R2.reuse ;  /* 0x000000014a4ac824 */ /* 0x100fe200078e0a02 */
[----:B------:R-:W-:Y:S01]  /*ede0*/  ISETP.GT.U32.AND P4, PT, R2, R76, PT ;  /* 0x0000004c0200720c */ /* 0x000fe20003f84070 */
[--C-:B------:R-:W-:Y:S01]  /*edf0*/  @!P6 IMAD.IADD R75, R75, 0x1, -R2.reuse ;  /* 0x000000014b4be824 */ /* 0x100fe200078e0a02 */
[----:B------:R4:W-:Y:S01]  /*ee00*/  STL [R1+0x22b0], R84 ;  /* 0x0022b05401007387 */ /* 0x0009e20000100800 */
[----:B--2---:R-:W-:Y:S01]  /*ee10*/  IABS R82, R82 ;  /* 0x0000005200527213 */ /* 0x004fe20000000000 */
[----:B------:R-:W-:Y:S01]  /*ee20*/  VIADD R114, R242, 0x16f ;  /* 0x0000016ff2727836 */ /* 0x000fe20000000000 */
[----:B------:R-:W-:Y:S01]  /*ee30*/  ISETP.GT.U32.AND P6, PT, R2, R77, PT ;  /* 0x0000004d0200720c */ /* 0x000fe20003fc4070 */
[----:B------:R-:W-:Y:S01]  /*ee40*/  STL [R1+0x22ac], R85 ;  /* 0x0022ac5501007387 */ /* 0x000fe20000100800 */
[-C--:B------:R-:W-:Y:S01]  /*ee50*/  @!P3 IADD3 R78, PT, PT, R78, -R2.reuse, RZ ;  /* 0x800000024e4eb210 */ /* 0x080fe20007ffe0ff */
[C---:B------:R-:W-:Y:S01]  /*ee60*/  VIADD R214, R242.reuse, 0x1d3 ;  /* 0x000001d3f2d67836 */ /* 0x040fe20000000000 */
[----:B---3--:R-:W-:Y:S01]  /*ee70*/  IABS R83, R83 ;  /* 0x0000005300537213 */ /* 0x008fe20000000000 */
[----:B------:R2:W-:Y:S01]  /*ee80*/  STL [R1+0x70], R87 ;  /* 0x0000705701007387 */ /* 0x0005e20000100800 */
[----:B------:R-:W-:Y:S01]  /*ee90*/  @!P5 IADD3 R79, PT, PT, R79, -R2, RZ ;  /* 0x800000024f4fd210 */ /* 0x000fe20007ffe0ff */
[----:B------:R-:W-:Y:S01]  /*eea0*/  VIADD R213, R242, 0x1d4 ;  /* 0x000001d4f2d57836 */ /* 0x000fe20000000000 */
[----:B----4-:R-:W-:Y:S01]  /*eeb0*/  IABS R84, R84 ;  /* 0x0000005400547213 */ /* 0x010fe20000000000 */
[----:B------:R3:W-:Y:S01]  /*eec0*/  STL [R1+0x6c], R86 ;  /* 0x00006c5601007387 */ /* 0x0007e20000100800 */
[----:B------:R-:W-:Y:S01]  /*eed0*/  ISETP.GT.U32.AND P3, PT, R2, R80, PT ;  /* 0x000000500200720c */ /* 0x000fe20003f64070 */
[--C-:B------:R-:W-:Y:S01]  /*eee0*/  @!P4 IMAD.IADD R76, R76, 0x1, -R2.reuse ;  /* 0x000000014c4cc824 */ /* 0x100fe200078e0a02 */
[C---:B------:R-:W-:Y:S01]  /*eef0*/  ISETP.GT.U32.AND P5, PT, R2.reuse, R81, PT ;  /* 0x000000510200720c */ /* 0x040fe20003fa4070 */
[----:B------:R-:W-:Y:S01]  /*ef00*/  STL [R1+0x68], R113 ;  /* 0x0000687101007387 */ /* 0x000fe20000100800 */
[----:B------:R-:W-:Y:S01]  /*ef10*/  @!P6 IMAD.IADD R77, R77, 0x1, -R2 ;  /* 0x000000014d4de824 */ /* 0x000fe200078e0a02 */
[----:B------:R-:W-:Y:S01]  /*ef20*/  ISETP.GT.U32.AND P4, PT, R2, R78, PT ;  /* 0x0000004e0200720c */ /* 0x000fe20003f84070 */
[----:B--2---:R-:W-:Y:S01]  /*ef30*/  IMAD.HI.U32 R87, R0, R83, RZ ;  /* 0x0000005300577227 */ /* 0x004fe200078e00ff */
[----:B------:R2:W-:Y:S01]  /*ef40*/  STL [R1+0x64], R112 ;  /* 0x0000647001007387 */ /* 0x0005e20000100800 */
[----:B------:R-:W-:-:S02]  /*ef50*/  ISETP.GT.U32.AND P6, PT, R2, R79, PT ;  /* 0x0000004f0200720c */ /* 0x000fc40003fc4070 */
[----:B---3--:R-:W-:Y:S01]  /*ef60*/  IMAD.HI.U32 R86, R0, R82, RZ ;  /* 0x0000005200567227 */ /* 0x008fe200078e00ff */
[----:B------:R3:W-:Y:S01]  /*ef70*/  STL [R1+0x60], R111 ;  /* 0x0000606f01007387 */ /* 0x0007e20000100800 */
[----:B------:R-:W-:Y:S02]  /*ef80*/  IABS R85, R85 ;  /* 0x0000005500557213 */ /* 0x000fe40000000000 */
[----:B------:R-:W-:Y:S01]  /*ef90*/  IMAD.MOV R87, RZ, RZ, -R87 ;  /* 0x000000ffff577224 */ /* 0x000fe200078e0a57 */
[----:B------:R-:W-:Y:S01]  /*efa0*/  IADD3 R86, PT, PT, -R86, RZ, RZ ;  /* 0x000000ff56567210 */ /* 0x000fe20007ffe1ff */
[----:B------:R4:W-:Y:S01]  /*efb0*/  STL [R1+0x5c], R88 ;  /* 0x00005c5801007387 */ /* 0x0009e20000100800 */
[----:B--2---:R-:W-:Y:S01]  /*efc0*/  VIADD R112, R242, 0x155 ;  /* 0x00000155f2707836 */ /* 0x004fe20000000000 */
[----:B------:R-:W-:Y:S01]  /*efd0*/  @!P5 IADD3 R81, PT, PT, R81, -R2, RZ ;  /* 0x800000025151d210 */ /* 0x000fe20007ffe0ff */
[C---:B------:R-:W-:Y:S02]  /*efe0*/  IMAD R83, R2.reuse, R87, R83 ;  /* 0x0000005702537224 */ /* 0x040fe400078e0253 */
[----:B------:R-:W-:Y:S01]  /*eff0*/  IMAD R82, R2, R86, R82 ;  /* 0x0000005602527224 */ /* 0x000fe200078e0252 */
[----:B------:R-:W-:Y:S01]  /*f000*/  STL [R1+0x22a8], R112 ;  /* 0x0022a87001007387 */ /* 0x000fe20000100800 */
[----:B---3--:R-:W-:Y:S01]  /*f010*/  VIADD R111, R242, 0x156 ;  /* 0x00000156f26f7836 */ /* 0x008fe20000000000 */
[----:B------:R-:W-:Y:S01]  /*f020*/  ISETP.GT.U32.AND P5, PT, R2, R83, PT ;  /* 0x000000530200720c */ /* 0x000fe20003fa4070 */
[----:B------:R-:W-:Y:S01]  /*f030*/  IMAD.HI.U32 R86, R0, R84, RZ ;  /* 0x0000005400567227 */ /* 0x000fe200078e00ff */
[----:B----4-:R-:W-:-:S02]  /*f040*/  IADD3 R88, PT, PT, R242, 0x157, RZ ;  /* 0x00000157f2587810 */ /* 0x010fc40007ffe0ff */
[----:B------:R-:W-:Y:S01]  /*f050*/  STL [R1+0x22a4], R111 ;  /* 0x0022a46f01007387 */ /* 0x000fe20000100800 */
[----:B------:R-:W-:Y:S02]  /*f060*/  IMAD.MOV R86, RZ, RZ, -R86 ;  /* 0x000000ffff567224 */ /* 0x000fe400078e0a56 */
[----:B------:R-:W-:Y:S01]  /*f070*/  @!P3 IMAD.IADD R80, R80, 0x1, -R2 ;  /* 0x000000015050b824 */ /* 0x000fe200078e0a02 */
[----:B------:R2:W-:Y:S01]  /*f080*/  STL [R1+0x22a0], R88 ;  /* 0x0022a05801007387 */ /* 0x0005e20000100800 */
[----:B------:R-:W-:Y:S01]  /*f090*/  IMAD R84, R2, R86, R84 ;  /* 0x0000005602547224 */ /* 0x000fe200078e0254 */
[----:B------:R-:W-:Y:S01]  /*f0a0*/  IABS R86, R112 ;  /* 0x0000007000567213 */ /* 0x000fe20000000000 */
[----:B------:R-:W-:Y:S01]  /*f0b0*/  IMAD.HI.U32 R87, R0, R85, RZ ;  /* 0x0000005500577227 */ /* 0x000fe200078e00ff */
[----:B------:R3:W-:Y:S01]  /*f0c0*/  STL [R1+0x58], R89 ;  /* 0x0000585901007387 */ /* 0x0007e20000100800 */
[----:B------:R-:W-:Y:S02]  /*f0d0*/  ISETP.GT.U32.AND P3, PT, R2, R82, PT ;  /* 0x000000520200720c */ /* 0x000fe40003f64070 */
[--C-:B------:R-:W-:Y:S01]  /*f0e0*/  @!P4 IMAD.IADD R78, R78, 0x1, -R2.reuse ;  /* 0x000000014e4ec824 */ /* 0x100fe200078e0a02 */
[C---:B------:R-:W-:Y:S01]  /*f0f0*/  ISETP.GT.U32.AND P4, PT, R2.reuse, R80, PT ;  /* 0x000000500200720c */ /* 0x040fe20003f84070 */
[--C-:B------:R-:W-:Y:S01]  /*f100*/  @!P6 IMAD.IADD R79, R79, 0x1, -R2.reuse ;  /* 0x000000014f4fe824 */ /* 0x100fe200078e0a02 */
[----:B------:R-:W-:Y:S01]  /*f110*/  ISETP.GT.U32.AND P6, PT, R2, R81, PT ;  /* 0x000000510200720c */ /* 0x000fe20003fc4070 */
[----:B------:R-:W-:Y:S01]  /*f120*/  IMAD.MOV R87, RZ, RZ, -R87 ;  /* 0x000000ffff577224 */ /* 0x000fe200078e0a57 */
[----:B--2---:R-:W-:Y:S01]  /*f130*/  IABS R88, R88 ;  /* 0x0000005800587213 */ /* 0x004fe20000000000 */
[----:B------:R-:W-:-:S02]  /*f140*/  @!P5 IMAD.IADD R83, R83, 0x1, -R2 ;  /* 0x000000015353d824 */ /* 0x000fc400078e0a02 */
[----:B---3--:R-:W-:Y:S02]  /*f150*/  VIADD R89, R242, 0x158 ;  /* 0x00000158f2597836 */ /* 0x008fe40000000000 */
[----:B------:R-:W-:Y:S01]  /*f160*/  IMAD R85, R2, R87, R85 ;  /* 0x0000005702557224 */ /* 0x000fe200078e0255 */
[----:B------:R-:W-:Y:S01]  /*f170*/  IABS R87, R111 ;  /* 0x0000006f00577213 */ /* 0x000fe20000000000 */
[--C-:B------:R-:W-:Y:S01]  /*f180*/  @!P3 IMAD.IADD R82, R82, 0x1, -R2.reuse ;  /* 0x000000015252b824 */ /* 0x100fe200078e0a02 */
[----:B------:R2:W-:Y:S01]  /*f190*/  STL [R1+0x229c], R89 ;  /* 0x00229c5901007387 */ /* 0x0005e20000100800 */
[----:B------:R-:W-:Y:S01]  /*f1a0*/  ISETP.GT.U32.AND P3, PT, R2, R84, PT ;  /* 0x000000540200720c */ /* 0x000fe20003f64070 */
[--C-:B------:R-:W-:Y:S01]  /*f1b0*/  @!P4 IMAD.IADD R80, R80, 0x1, -R2.reuse ;  /* 0x000000015050c824 */ /* 0x100fe200078e0a02 */
[C---:B------:R-:W-:Y:S01]  /*f1c0*/  ISETP.GT.U32.AND P5, PT, R2.reuse, R85, PT ;  /* 0x000000550200720c */ /* 0x040fe20003fa4070 */
[----:B------:R3:W-:Y:S01]  /*f1d0*/  STL [R1+0x54], R90 ;  /* 0x0000545a01007387 */ /* 0x0007e20000100800 */
[----:B------:R-:W-:Y:S01]  /*f1e0*/  @!P6 IMAD.IADD R81, R81, 0x1, -R2 ;  /* 0x000000015151e824 */ /* 0x000fe200078e0a02 */
[----:B------:R-:W-:Y:S01]  /*f1f0*/  ISETP.GT.U32.AND P4, PT, R2, R82, PT ;  /* 0x000000520200720c */ /* 0x000fe20003f84070 */
[----:B------:R-:W-:Y:S01]  /*f200*/  VIADD R111, R242, 0x169 ;  /* 0x00000169f26f7836 */ /* 0x000fe20000000000 */
[----:B------:R-:W-:Y:S01]  /*f210*/  ISETP.GT.U32.AND P6, PT, R2, R83, PT ;  /* 0x000000530200720c */ /* 0x000fe20003fc4070 */
[----:B------:R4:W-:Y:S01]  /*f220*/  STL [R1+0x50], R92 ;  /* 0x0000505c01007387 */ /* 0x0009e20000100800 */
[----:B--2---:R-:W-:Y:S01]  /*f230*/  IABS R89, R89 ;  /* 0x0000005900597213 */ /* 0x004fe20000000000 */
[----:B------:R-:W-:-:S02]  /*f240*/  VIADD R113, R242, 0x170 ;  /* 0x00000170f2717836 */ /* 0x000fc40000000000 */
[----:B------:R-:W-:Y:S01]  /*f250*/  STL [R1+0x4c], R91 ;  /* 0x00004c5b01007387 */ /* 0x000fe20000100800 */
[----:B---3--:R-:W-:-:S03]  /*f260*/  IMAD.HI.U32 R90, R0, R86, RZ ;  /* 0x00000056005a7227 */ /* 0x008fc600078e00ff */
[----:B------:R-:W-:Y:S01]  /*f270*/  STL [R1+0x48], R97 ;  /* 0x0000486101007387 */ /* 0x000fe20000100800 */
[----:B------:R-:W-:Y:S01]  /*f280*/  @!P3 IMAD.IADD R84, R84, 0x1, -R2 ;  /* 0x000000015454b824 */ /* 0x000fe200078e0a02 */
[----:B------:R-:W-:Y:S01]  /*f290*/  IADD3 R90, PT, PT, -R90, RZ, RZ ;  /* 0x000000ff5a5a7210 */ /* 0x000fe20007ffe1ff */
[----:B----4-:R-:W-:Y:S01]  /*f2a0*/  IMAD.HI.U32 R92, R0, R89, RZ ;  /* 0x00000059005c7227 */ /* 0x010fe200078e00ff */
[----:B------:R2:W-:Y:S01]  /*f2b0*/  STL [R1+0x44], R96 ;  /* 0x0000446001007387 */ /* 0x0005e20000100800 */
[----:B------:R-:W-:Y:S02]  /*f2c0*/  @!P4 IADD3 R82, PT, PT, R82, -R2, RZ ;  /* 0x800000025252c210 */ /* 0x000fe40007ffe0ff */
[----:B------:R-:W-:Y:S01]  /*f2d0*/  IMAD R86, R2, R90, R86 ;  /* 0x0000005a02567224 */ /* 0x000fe200078e0256 */
[----:B------:R-:W-:Y:S01]  /*f2e0*/  IADD3 R92, PT, PT, -R92, RZ, RZ ;  /* 0x000000ff5c5c7210 */ /* 0x000fe20007ffe1ff */
[----:B------:R-:W-:Y:S01]  /*f2f0*/  IMAD.HI.U32 R90, R0, R87, RZ ;  /* 0x00000057005a7227 */ /* 0x000fe200078e00ff */
[----:B------:R-:W-:-:S02]  /*f300*/  ISETP.GT.U32.AND P4, PT, R2, R84, PT ;  /* 0x000000540200720c */ /* 0x000fc40003f84070 */
[----:B------:R-:W-:Y:S01]  /*f310*/  ISETP.GT.U32.AND P3, PT, R2, R86, PT ;  /* 0x000000560200720c */ /* 0x000fe20003f64070 */
[----:B------:R-:W-:Y:S01]  /*f320*/  IMAD.MOV R90, RZ, RZ, -R90 ;  /* 0x000000ffff5a7224 */ /* 0x000fe200078e0a5a */
[C---:B--2---:R-:W-:Y:S01]  /*f330*/  IADD3 R96, PT, PT, R242.reuse, 0x15a, RZ ;  /* 0x0000015af2607810 */ /* 0x044fe20007ffe0ff */
[----:B------:R-:W-:Y:S02]  /*f340*/  VIADD R97, R242, 0x159 ;  /* 0x00000159f2617836 */ /* 0x000fe40000000000 */
[----:B------:R-:W-:Y:S02]  /*f350*/  IMAD R87, R2, R90, R87 ;  /* 0x0000005a02577224 */ /* 0x000fe400078e0257 */
[----:B------:R-:W-:Y:S01]  /*f360*/  @!P5 IMAD.IADD R85, R85, 0x1, -R2 ;  /* 0x000000015555d824 */ /* 0x000fe200078e0a02 */
[----:B------:R-:W-:Y:S01]  /*f370*/  STL [R1+0x2298], R97 ;  /* 0x0022986101007387 */ /* 0x000fe20000100800 */
[----:B------:R-:W-:Y:S01]  /*f380*/  IMAD.HI.U32 R91, R0, R88, RZ ;  /* 0x00000058005b7227 */ /* 0x000fe200078e00ff */
[----:B------:R-:W-:-:S02]  /*f390*/  ISETP.GT.U32.AND P5, PT, R2, R87, PT ;  /* 0x000000570200720c */ /* 0x000fc40003fa4070 */
[----:B------:R2:W-:Y:S01]  /*f3a0*/  STL [R1+0x40], R93 ;  /* 0x0000405d01007387 */ /* 0x0005e20000100800 */
[----:B------:R-:W-:Y:S01]  /*f3b0*/  @!P6 IMAD.IADD R83, R83, 0x1, -R2 ;  /* 0x000000015353e824 */ /* 0x000fe200078e0a02 */
[C---:B------:R-:W-:Y:S01]  /*f3c0*/  ISETP.GT.U32.AND P6, PT, R2.reuse, R85, PT ;  /* 0x000000550200720c */ /* 0x040fe20003fc4070 */
[----:B------:R-:W-:Y:S01]  /*f3d0*/  IMAD R89, R2, R92, R89 ;  /* 0x0000005c02597224 */ /* 0x000fe200078e0259 */
[----:B------:R-:W-:Y:S01]  /*f3e0*/  STL [R1+0x2294], R96 ;  /* 0x0022946001007387 */ /* 0x000fe20000100800 */
[----:B------:R-:W-:Y:S01]  /*f3f0*/  IMAD.MOV R91, RZ, RZ, -R91 ;  /* 0x000000ffff5b7224 */ /* 0x000fe200078e0a5b */
[----:B------:R-:W-:Y:S01]  /*f400*/  IABS R90, R97 ;  /* 0x00000061005a7213 */ /* 0x000fe20000000000 */
[----:B------:R-:W-:Y:S02]  /*f410*/  VIADD R92, R242, 0x15b ;  /* 0x0000015bf25c7836 */ /* 0x000fe40000000000 */
[----:B------:R-:W-:Y:S01]  /*f420*/  IMAD R88, R2, R91, R88 ;  /* 0x0000005b02587224 */ /* 0x000fe200078e0258 */
[----:B------:R-:W-:Y:S01]  /*f430*/  IABS R91, R96 ;  /* 0x00000060005b7213 */ /* 0x000fe20000000000 */
[----:B--2---:R-:W-:Y:S01]  /*f440*/  VIADD R93, R242, 0x15c ;  /* 0x0000015cf25d7836 */ /* 0x004fe20000000000 */
[----:B------:R2:W-:Y:S01]  /*f450*/  STL [R1+0x2290], R92 ;  /* 0x0022905c01007387 */ /* 0x0005e20000100800 */
[--C-:B------:R-:W-:Y:S01]  /*f460*/  @!P3 IMAD.IADD R86, R86, 0x1, -R2.reuse ;  /* 0x000000015656b824 */ /* 0x100fe200078e0a02 */
[----:B------:R-:W-:Y:S01]  /*f470*/  @!P5 IADD3 R87, PT, PT, R87, -R2, RZ ;  /* 0x800000025757d210 */ /* 0x000fe20007ffe0ff */
[--C-:B------:R-:W-:Y:S01]  /*f480*/  @!P4 IMAD.IADD R84, R84, 0x1, -R2.reuse ;  /* 0x000000015454c824 */ /* 0x100fe200078e0a02 */
[----:B------:R3:W-:Y:S01]  /*f490*/  STL [R1+0x228c], R93 ;  /* 0x00228c5d01007387 */ /* 0x0007e20000100800 */
[C---:B------:R-:W-:Y:S01]  /*f4a0*/  ISETP.GT.U32.AND P3, PT, R2.reuse, R88, PT ;  /* 0x000000580200720c */ /* 0x040fe20003f64070 */
[----:B------:R-:W-:Y:S01]  /*f4b0*/  @!P6 IMAD.IADD R85, R85, 0x1, -R2 ;  /* 0x000000015555e824 */ /* 0x000fe200078e0a02 */
[C---:B------:R-:W-:Y:S01]  /*f4c0*/  ISETP.GT.U32.AND P5, PT, R2.reuse, R89, PT ;  /* 0x000000590200720c */ /* 0x040fe20003fa4070 */
[----:B------:R-:W-:Y:S01]  /*f4d0*/  STL [R1+0x3c], R110 ;  /* 0x00003c6e01007387 */ /* 0x000fe20000100800 */
[----:B------:R-:W-:Y:S01]  /*f4e0*/  ISETP.GT.U32.AND P4, PT, R2, R86, PT ;  /* 0x000000560200720c */ /* 0x000fe20003f84070 */
[----:B------:R-:W-:Y:S01]  /*f4f0*/  VIADD R220, R242, 0x1d6 ;  /* 0x000001d6f2dc7836 */ /* 0x000fe20000000000 */
[----:B--2---:R-:W-:Y:S01]  /*f500*/  IABS R92, R92 ;  /* 0x0000005c005c7213 */ /* 0x004fe20000000000 */
[----:B------:R2:W-:Y:S01]  /*f510*/  STL [R1+0x38], R95 ;  /* 0x0000385f01007387 */ /* 0x0005e20000100800 */
[----:B------:R-:W-:Y:S01]  /*f520*/  ISETP.GT.U32.AND P6, PT, R2, R87, PT ;  /* 0x000000570200720c */ /* 0x000fe20003fc4070 */
[----:B------:R-:W-:Y:S01]  /*f530*/  VIADD R219, R242, 0x1d7 ;  /* 0x000001d7f2db7836 */ /* 0x000fe20000000000 */
[----:B---3--:R-:W-:Y:S01]  /*f540*/  IABS R93, R93 ;  /* 0x0000005d005d7213 */ /* 0x008fe20000000000 */
[----:B------:R3:W-:Y:S01]  /*f550*/  STL [R1+0x34], R94 ;  /* 0x0000345e01007387 */ /* 0x0007e20000100800 */
[----:B------:R-:W-:-:S03]  /*f560*/  IMAD.HI.U32 R96, R0, R92, RZ ;  /* 0x0000005c00607227 */ /* 0x000fc600078e00ff */
[----:B------:R-:W-:Y:S01]  /*f570*/  @!P5 IADD3 R89, PT, PT, R89, -R2, RZ ;  /* 0x800000025959d210 */ /* 0x000fe20007ffe0ff */
[C---:B------:R-:W-:Y:S01]  /*f580*/  IMAD.HI.U32 R97, R0.reuse, R93, RZ ;  /* 0x0000005d00617227 */ /* 0x040fe200078e00ff */
[----:B------:R-:W-:Y:S03]  /*f590*/  STL [R1+0x30], R109 ;  /* 0x0000306d01007387 */ /* 0x000fe60000100800 */
[C---:B--2---:R-:W-:Y:S01]  /*f5a0*/  IMAD.HI.U32 R95, R0.reuse, R91, RZ ;  /* 0x0000005b005f7227 */ /* 0x044fe200078e00ff */
[----:B------:R-:W-:Y:S03]  /*f5b0*/  STL [R1+0x2c], R108 ;  /* 0x00002c6c01007387 */ /* 0x000fe60000100800 */
[----:B---3--:R-:W-:Y:S01]  /*f5c0*/  IMAD.HI.U32 R94, R0, R90, RZ ;  /* 0x0000005a005e7227 */ /* 0x008fe200078e00ff */
[----:B------:R2:W-:Y:S03]  /*f5d0*/  STL [R1+0x28], R107 ;  /* 0x0000286b01007387 */ /* 0x0005e60000100800 */
[----:B------:R-:W-:-:S02]  /*f5e0*/  IMAD.MOV R94, RZ, RZ, -R94 ;  /* 0x000000ffff5e7224 */ /* 0x000fc400078e0a5e */
[----:B------:R-:W-:Y:S02]  /*f5f0*/  IMAD.MOV R95, RZ, RZ, -R95 ;  /* 0x000000ffff5f7224 */ /* 0x000fe400078e0a5f */
[----:B------:R-:W-:Y:S01]  /*f600*/  IMAD R90, R2, R94, R90 ;  /* 0x0000005e025a7224 */ /* 0x000fe200078e025a */
[----:B------:R-:W-:Y:S01]  /*f610*/  IADD3 R94, PT, PT, R242, 0x15d, RZ ;  /* 0x0000015df25e7810 */ /* 0x000fe20007ffe0ff */
[----:B------:R-:W-:Y:S01]  /*f620*/  IMAD R91, R2, R95, R91 ;  /* 0x0000005f025b7224 */ /* 0x000fe200078e025b */
[----:B--2---:R-:W-:Y:S01]  /*f630*/  IADD3 R107, PT, PT, R242, 0x167, RZ ;  /* 0x00000167f26b7810 */ /* 0x004fe20007ffe0ff */
[----:B------:R-:W-:Y:S02]  /*f640*/  IMAD.MOV R96, RZ, RZ, -R96 ;  /* 0x000000ffff607224 */ /* 0x000fe400078e0a60 */
        /* <DEDUP_REMOVED lines=22> */
[----:B------:R-:W-:Y:S01]  /*f7b0*/  VIADD R109, R242, 0x165 ;  /* 0x00000165f26d7836 */ /* 0x000fe20000000000 */
[----:B---3--:R-:W-:Y:S01]  /*f7c0*/  IABS R95, R95 ;  /* 0x0000005f005f7213 */ /* 0x008fe20000000000 */
[----:B------:R3:W-:Y:S01]  /*f7d0*/  STL [R1+0x227c], R97 ;  /* 0x00227c6101007387 */ /* 0x0007e20000100800 */
[-C--:B------:R-:W-:Y:S01]  /*f7e0*/  @!P4 IADD3 R88, PT, PT, R88, -R2.reuse, RZ ;  /* 0x800000025858c210 */ /* 0x080fe20007ffe0ff */
[----:B------:R-:W-:Y:S01]  /*f7f0*/  VIADD R108, R242, 0x166 ;  /* 0x00000166f26c7836 */ /* 0x000fe20000000000 */
[----:B------:R-:W-:Y:S01]  /*f800*/  @!P6 IADD3 R89, PT, PT, R89, -R2, RZ ;  /* 0x800000025959e210 */ /* 0x000fe20007ffe0ff */
[----:B------:R4:W-:Y:S01]  /*f810*/  STL [R1+0x20], R99 ;  /* 0x0000206301007387 */ /* 0x0009e20000100800 */
[----:B------:R-:W-:Y:S01]  /*f820*/  ISETP.GT.U32.AND P4, PT, R2, R90, PT ;  /* 0x0000005a0200720c */ /* 0x000fe20003f84070 */
[----:B------:R-:W-:Y:S01]  /*f830*/  VIADD R110, R242, 0x16a ;  /* 0x0000016af26e7836 */ /* 0x000fe20000000000 */
[----:B--2---:R-:W-:Y:S01]  /*f840*/  IABS R96, R96 ;  /* 0x0000006000607213 */ /* 0x004fe20000000000 */
[----:B------:R2:W-:Y:S01]  /*f850*/  STL [R1+0x1c], R98 ;  /* 0x00001c6201007387 */ /* 0x0005e20000100800 */
[----:B------:R-:W-:Y:S01]  /*f860*/  ISETP.GT.U32.AND P6, PT, R2, R91, PT ;  /* 0x0000005b0200720c */ /* 0x000fe20003fc4070 */
[----:B------:R-:W-:Y:S01]  /*f870*/  @!P3 IMAD.IADD R92, R92, 0x1, -R2 ;  /* 0x000000015c5cb824 */ /* 0x000fe200078e0a02 */
[----:B---3--:R-:W-:Y:S01]  /*f880*/  IABS R97, R97 ;  /* 0x0000006100617213 */ /* 0x008fe20000000000 */
[C---:B------:R-:W-:Y:S01]  /*f890*/  IMAD.HI.U32 R100, R0.reuse, R96, RZ ;  /* 0x0000006000647227 */ /* 0x040fe200078e00ff */
[----:B------:R3:W-:Y:S03]  /*f8a0*/  STL [R1+0x18], R101 ;  /* 0x0000186501007387 */ /* 0x0007e60000100800 */
[----:B----4-:R-:W-:Y:S01]  /*f8b0*/  IMAD.HI.U32 R99, R0, R95, RZ ;  /* 0x0000005f00637227 */ /* 0x010fe200078e00ff */
[----:B------:R-:W-:Y:S01]  /*f8c0*/  IADD3 R100, PT, PT, -R100, RZ, RZ ;  /* 0x000000ff64647210 */ /* 0x000fe20007ffe1ff */
[----:B------:R-:W-:Y:S02]  /*f8d0*/  STL [R1+0x14], R106 ;  /* 0x0000146a01007387 */ /* 0x000fe40000100800 */
[----:B--2---:R-:W-:-:S02]  /*f8e0*/  IMAD.HI.U32 R98, R0, R94, RZ ;  /* 0x0000005e00627227 */ /* 0x004fc400078e00ff */
[----:B------:R2:W-:Y:S01]  /*f8f0*/  STL [R1+0x10], R104 ;  /* 0x0000106801007387 */ /* 0x0005e20000100800 */
[----:B------:R-:W-:Y:S01]  /*f900*/  @!P6 IADD3 R91, PT, PT, R91, -R2, RZ ;  /* 0x800000025b5be210 */ /* 0x000fe20007ffe0ff */
[----:B------:R-:W-:Y:S01]  /*f910*/  IMAD.MOV R99, RZ, RZ, -R99 ;  /* 0x000000ffff637224 */ /* 0x000fe200078e0a63 */
[----:B------:R-:W-:Y:S01]  /*f920*/  IADD3 R98, PT, PT, -R98, RZ, RZ ;  /* 0x000000ff62627210 */ /* 0x000fe20007ffe1ff */
[----:B---3--:R-:W-:-:S04]  /*f930*/  IMAD.HI.U32 R101, R0, R97, RZ ;  /* 0x0000006100657227 */ /* 0x008fc800078e00ff */
[C---:B------:R-:W-:Y:S02]  /*f940*/  IMAD R94, R2.reuse, R98, R94 ;  /* 0x00000062025e7224 */ /* 0x040fe400078e025e */
[----:B------:R-:W-:Y:S01]  /*f950*/  IMAD R95, R2, R99, R95 ;  /* 0x00000063025f7224 */ /* 0x000fe200078e025f */
[----:B--2---:R-:W-:Y:S01]  /*f960*/  IADD3 R104, PT, PT, R242, 0x161, RZ ;  /* 0x00000161f2687810 */ /* 0x004fe20007ffe0ff */
[----:B------:R-:W-:Y:S01]  /*f970*/  IMAD.MOV R98, RZ, RZ, -R101 ;  /* 0x000000ffff627224 */ /* 0x000fe200078e0a65 */
[C---:B------:R-:W-:Y:S01]  /*f980*/  ISETP.GT.U32.AND P3, PT, R2.reuse, R94, PT ;  /* 0x0000005e0200720c */ /* 0x040fe20003f64070 */
[----:B------:R-:W-:Y:S01]  /*f990*/  IMAD R96, R2, R100, R96 ;  /* 0x0000006402607224 */ /* 0x000fe200078e0260 */
[C---:B------:R-:W-:Y:S01]  /*f9a0*/  IADD3 R100, PT, PT, R242.reuse, 0x163, RZ ;  /* 0x00000163f2647810 */ /* 0x040fe20007ffe0ff */
[----:B------:R-:W-:Y:S01]  /*f9b0*/  VIADD R99, R242, 0x162 ;  /* 0x00000162f2637836 */ /* 0x000fe20000000000 */
[----:B------:R-:W-:Y:S01]  /*f9c0*/  STL [R1+0x2278], R104 ;  /* 0x0022786801007387 */ /* 0x000fe20000100800 */
[--C-:B------:R-:W-:Y:S01]  /*f9d0*/  @!P5 IMAD.IADD R93, R93, 0x1, -R2.reuse ;  /* 0x000000015d5dd824 */ /* 0x100fe200078e0a02 */
[----:B------:R-:W-:Y:S01]  /*f9e0*/  ISETP.GT.U32.AND P5, PT, R2, R95, PT ;  /* 0x0000005f0200720c */ /* 0x000fe20003fa4070 */
[----:B------:R-:W-:Y:S01]  /*f9f0*/  VIADD R101, R242, 0x164 ;  /* 0x00000164f2657836 */ /* 0x000fe20000000000 */
[----:B------:R-:W-:Y:S01]  /*fa00*/  STL [R1+0xc], R105 ;  /* 0x00000c6901007387 */ /* 0x000fe20000100800 */
        /* <DEDUP_REMOVED lines=8> */
[----:B------:R-:W-:Y:S01]  /*fa90*/  ISETP.GT.U32.AND P3, PT, R2, R96, PT ;  /* 0x000000600200720c */ /* 0x000fe20003f64070 */
[----:B------:R-:W-:Y:S01]  /*faa0*/  VIADD R106, R242, 0x168 ;  /* 0x00000168f26a7836 */ /* 0x000fe20000000000 */
[----:B------:R-:W-:Y:S01]  /*fab0*/  @!P5 IADD3 R95, PT, PT, R95, -R2, RZ ;  /* 0x800000025f5fd210 */ /* 0x000fe20007ffe0ff */
[----:B------:R4:W-:Y:S01]  /*fac0*/  STL [R1+0x226c], R101 ;  /* 0x00226c6501007387 */ /* 0x0009e20000100800 */
[----:B------:R-:W-:Y:S01]  /*fad0*/  ISETP.GT.U32.AND P5, PT, R2, R97, PT ;  /* 0x000000610200720c */ /* 0x000fe20003fa4070 */
[C---:B------:R-:W-:Y:S01]  /*fae0*/  VIADD R218, R242.reuse, 0x1d8 ;  /* 0x000001d8f2da7836 */ /* 0x040fe20000000000 */
[----:B--2---:R-:W-:Y:S01]  /*faf0*/  IABS R99, R99 ;  /* 0x0000006300637213 */ /* 0x004fe20000000000 */
[----:B------:R2:W-:Y:S01]  /*fb00*/  STL [R1+0x8], R103 ;  /* 0x0000086701007387 */ /* 0x0005e20000100800 */
[----:B------:R-:W-:Y:S01]  /*fb10*/  VIADD R224, R242, 0x1da ;  /* 0x000001daf2e07836 */ /* 0x000fe20000000000 */
[----:B---3--:R-:W-:Y:S01]  /*fb20*/  IABS R100, R100 ;  /* 0x0000006400647213 */ /* 0x008fe20000000000 */
[--C-:B------:R-:W-:Y:S01]  /*fb30*/  @!P4 IMAD.IADD R92, R92, 0x1, -R2.reuse ;  /* 0x000000015c5cc824 */ /* 0x100fe200078e0a02 */
[----:B------:R3:W-:Y:S01]  /*fb40*/  STL [R1+0x4], R102 ;  /* 0x0000046601007387 */ /* 0x0007e20000100800 */
[----:B------:R-:W-:Y:S01]  /*fb50*/  @!P6 IMAD.IADD R93, R93, 0x1, -R2 ;  /* 0x000000015d5de824 */ /* 0x000fe200078e0a02 */
[----:B------:R-:W-:Y:S01]  /*fb60*/  ISETP.GT.U32.AND P4, PT, R2, R94, PT ;  /* 0x0000005e0200720c */ /* 0x000fe20003f84070 */
[----:B------:R-:W-:Y:S01]  /*fb70*/  IMAD.HI.U32 R105, R0, R100, RZ ;  /* 0x0000006400697227 */ /* 0x000fe200078e00ff */
[----:B------:R-:W-:Y:S01]  /*fb80*/  ISETP.GT.U32.AND P6, PT, R2, R95, PT ;  /* 0x0000005f0200720c */ /* 0x000fe20003fc4070 */
[----:B------:R-:W-:Y:S01]  /*fb90*/  STL [R1+0x2268], R109 ;  /* 0x0022686d01007387 */ /* 0x000fe20000100800 */
[----:B----4-:R-:W-:Y:S01]  /*fba0*/  IABS R101, R101 ;  /* 0x0000006500657213 */ /* 0x010fe20000000000 */
[----:B--2---:R-:W-:-:S02]  /*fbb0*/  IMAD.HI.U32 R103, R0, R99, RZ ;  /* 0x0000006300677227 */ /* 0x004fc400078e00ff */
[----:B------:R-:W-:Y:S02]  /*fbc0*/  STL [R1+0x2264], R108 ;  /* 0x0022646c01007387 */ /* 0x000fe40000100800 */
[----:B---3--:R-:W-:Y:S02]  /*fbd0*/  IMAD.HI.U32 R102, R0, R98, RZ ;  /* 0x0000006200667227 */ /* 0x008fe400078e00ff */
[----:B------:R-:W-:Y:S02]  /*fbe0*/  STL [R1+0x2260], R107 ;  /* 0x0022606b01007387 */ /* 0x000fe40000100800 */
[--C-:B------:R-:W-:Y:S01]  /*fbf0*/  @!P3 IMAD.IADD R96, R96, 0x1, -R2.reuse ;  /* 0x000000016060b824 */ /* 0x100fe200078e0a02 */
[----:B------:R-:W-:Y:S01]  /*fc00*/  IADD3 R102, PT, PT, -R102, RZ, RZ ;  /* 0x000000ff66667210 */ /* 0x000fe20007ffe1ff */
[----:B------:R-:W-:Y:S01]  /*fc10*/  @!P5 IMAD.IADD R97, R97, 0x1, -R2 ;  /* 0x000000016161d824 */ /* 0x000fe200078e0a02 */
[----:B------:R2:W-:Y:S01]  /*fc20*/  STL [R1+0x225c], R106 ;  /* 0x00225c6a01007387 */ /* 0x0005e20000100800 */
[----:B------:R-:W-:-:S03]  /*fc30*/  IMAD.HI.U32 R104, R0, R101, RZ ;  /* 0x0000006500687227 */ /* 0x000fc600078e00ff */
[----:B------:R-:W-:Y:S01]  /*fc40*/  STL [R1+0x2258], R111 ;  /* 0x0022586f01007387 */ /* 0x000fe20000100800 */
[----:B------:R-:W-:Y:S02]  /*fc50*/  IMAD R98, R2, R102, R98 ;  /* 0x0000006602627224 */ /* 0x000fe400078e0262 */
[----:B------:R-:W-:Y:S01]  /*fc60*/  IMAD.MOV R102, RZ, RZ, -R103 ;  /* 0x000000ffff667224 */ /* 0x000fe200078e0a67 */
[----:B------:R-:W-:Y:S01]  /*fc70*/  IADD3 R103, PT, PT, -R105, RZ, RZ ;  /* 0x000000ff69677210 */ /* 0x000fe20007ffe1ff */
[--C-:B------:R-:W-:Y:S01]  /*fc80*/  @!P4 IMAD.IADD R94, R94, 0x1, -R2.reuse ;  /* 0x000000015e5ec824 */ /* 0x100fe200078e0a02 */
[C---:B------:R-:W-:Y:S01]  /*fc90*/  ISETP.GT.U32.AND P3, PT, R2.reuse, R98, PT ;  /* 0x000000620200720c */ /* 0x040fe20003f64070 */
[C---:B------:R-:W-:Y:S01]  /*fca0*/  IMAD R99, R2.reuse, R102, R99 ;  /* 0x0000006602637224 */ /* 0x040fe200078e0263 */
[----:B------:R-:W-:Y:S01]  /*fcb0*/  IABS R102, R109 ;  /* 0x0000006d00667213 */ /* 0x000fe20000000000 */
[----:B------:R-:W-:Y:S01]  /*fcc0*/  @!P6 IMAD.IADD R95, R95, 0x1, -R2 ;  /* 0x000000015f5fe824 */ /* 0x000fe200078e0a02 */
[C---:B------:R-:W-:Y:S01]  /*fcd0*/  ISETP.GT.U32.AND P4, PT, R2.reuse, R96, PT ;  /* 0x000000600200720c */ /* 0x040fe20003f84070 */
[----:B------:R-:W-:Y:S01]  /*fce0*/  IMAD.MOV R104, RZ, RZ, -R104 ;  /* 0x000000ffff687224 */ /* 0x000fe200078e0a68 */
[C---:B------:R-:W-:Y:S01]  /*fcf0*/  ISETP.GT.U32.AND P5, PT, R2.reuse, R99, PT ;  /* 0x000000630200720c */ /* 0x040fe20003fa4070 */
[C---:B------:R-:W-:Y:S01]  /*fd00*/  IMAD R100, R2.reuse, R103, R100 ;  /* 0x0000006702647224 */ /* 0x040fe200078e0264 */
[C---:B------:R-:W-:Y:S01]  /*fd10*/  ISETP.GT.U32.AND P6, PT, R2.reuse, R97, PT ;  /* 0x000000610200720c */ /* 0x040fe20003fc4070 */
[----:B------:R-:W-:Y:S01]  /*fd20*/  IMAD R101, R2, R104, R101 ;  /* 0x0000006802657224 */ /* 0x000fe200078e0265 */
[----:B------:R-:W-:Y:S01]  /*fd30*/  IABS R105, R106 ;  /* 0x0000006a00697213 */ /* 0x000fe20000000000 */
[----:B--2---:R-:W-:Y:S01]  /*fd40*/  IMAD.HI.U32 R106, R0, R102, RZ ;  /* 0x00000066006a7227 */ /* 0x004fe200078e00ff */
[----:B------:R-:W-:Y:S01]  /*fd50*/  IABS R103, R108 ;  /* 0x0000006c00677213 */ /* 0x000fe20000000000 */
[----:B------:R-:W-:Y:S01]  /*fd60*/  STL [R1+0x2254], R110 ;  /* 0x0022546e01007387 */ /* 0x000fe20000100800 */
[----:B------:R-:W-:Y:S01]  /*fd70*/  IABS R104, R107 ;  /* 0x0000006b00687213 */ /* 0x000fe20000000000 */
[----:B------:R-:W-:Y:S01]  /*fd80*/  @!P3 IMAD.IADD R98, R98, 0x1, -R2 ;  /* 0x000000016262b824 */ /* 0x000fe200078e0a02 */
[----:B------:R-:W-:Y:S01]  /*fd90*/  IADD3 R106, PT, PT, -R106, RZ, RZ ;  /* 0x000000ff6a6a7210 */ /* 0x000fe20007ffe1ff */
[----:B------:R-:W-:Y:S01]  /*fda0*/  IMAD.HI.U32 R107, R0, R103, RZ ;  /* 0x00000067006b7227 */ /* 0x000fe200078e00ff */
[----:B------:R-:W-:-:S02]  /*fdb0*/  ISETP.GT.U32.AND P3, PT, R2, R100, PT ;  /* 0x000000640200720c */ /* 0x000fc40003f64070 */
[----:B------:R-:W-:Y:S01]  /*fdc0*/  IADD3 R108, PT, PT, R242, 0x16b, RZ ;  /* 0x0000016bf26c7810 */ /* 0x000fe20007ffe0ff */
[----:B------:R-:W-:Y:S01]  /*fdd0*/  @!P5 IMAD.IADD R99, R99, 0x1, -R2 ;  /* 0x000000016363d824 */ /* 0x000fe200078e0a02 */
[C---:B------:R-:W-:Y:S01]  /*fde0*/  ISETP.GT.U32.AND P5, PT, R2.reuse, R101, PT ;  /* 0x000000650200720c */ /* 0x040fe20003fa4070 */
[----:B------:R-:W-:Y:S02]  /*fdf0*/  IMAD.MOV R107, RZ, RZ, -R107 ;  /* 0x000000ffff6b7224 */ /* 0x000fe400078e0a6b */
[----:B------:R-:W-:Y:S01]  /*fe00*/  IMAD R102, R2, R106, R102 ;  /* 0x0000006a02667224 */ /* 0x000fe200078e0266 */
[----:B------:R2:W-:Y:S01]  /*fe10*/  STL [R1+0x2250], R108 ;  /* 0x0022506c01007387 */ /* 0x0005e20000100800 */
[--C-:B------:R-:W-:Y:S01]  /*fe20*/  @!P4 IMAD.IADD R96, R96, 0x1, -R2.reuse ;  /* 0x000000016060c824 */ /* 0x100fe200078e0a02 */
[C---:B------:R-:W-:Y:S01]  /*fe30*/  ISETP.GT.U32.AND P4, PT, R2.reuse, R98, PT ;  /* 0x000000620200720c */ /* 0x040fe20003f84070 */
[----:B------:R-:W-:Y:S01]  /*fe40*/  @!P6 IMAD.IADD R97, R97, 0x1, -R2 ;  /* 0x000000016161e824 */ /* 0x000fe200078e0a02 */
[----:B------:R-:W-:Y:S01]  /*fe50*/  ISETP.GT.U32.AND P6, PT, R2, R99, PT ;  /* 0x000000630200720c */ /* 0x000fe20003fc4070 */
[----:B------:R-:W-:-:S04]  /*fe60*/  IMAD.HI.U32 R106, R0, R104, RZ ;  /* 0x00000068006a7227 */ /* 0x000fc800078e00ff */
[----:B------:R-:W-:Y:S01]  /*fe70*/  IMAD R103, R2, R107, R103 ;  /* 0x0000006b02677224 */ /* 0x000fe200078e0267 */
[----:B------:R-:W-:Y:S01]  /*fe80*/  @!P5 IADD3 R101, PT, PT, R101, -R2, RZ ;  /* 0x800000026565d210 */ /* 0x000fe20007ffe0ff */
[----:B------:R-:W-:Y:S01]  /*fe90*/  IMAD.HI.U32 R107, R0, R105, RZ ;  /* 0x00000069006b7227 */ /* 0x000fe200078e00ff */
[----:B--2---:R-:W-:Y:S02]  /*fea0*/  IABS R108, R108 ;  /* 0x0000006c006c7213 */ /* 0x004fe40000000000 */
[C---:B------:R-:W-:Y:S01]  /*feb0*/  ISETP.GT.U32.AND P5, PT, R2.reuse, R103, PT ;  /* 0x000000670200720c */ /* 0x040fe20003fa4070 */
[----:B------:R-:W-:Y:S02]  /*fec0*/  IMAD.MOV R106, RZ, RZ, -R106 ;  /* 0x000000ffff6a7224 */ /* 0x000fe400078e0a6a */
[----:B------:R-:W-:Y:S02]  /*fed0*/  IMAD.MOV R107, RZ, RZ, -R107 ;  /* 0x000000ffff6b7224 */ /* 0x000fe400078e0a6b */
[----:B------:R-:W-:Y:S01]  /*fee0*/  IMAD R104, R2, R106, R104 ;  /* 0x0000006a02687224 */ /* 0x000fe200078e0268 */
[----:B------:R-:W-:Y:S01]  /*fef0*/  IABS R106, R111 ;  /* 0x0000006f006a7213 */ /* 0x000fe20000000000 */
[--C-:B------:R-:W-:Y:S01]  /*ff00*/  @!P3 IMAD.IADD R100, R100, 0x1, -R2.reuse ;  /* 0x000000016464b824 */ /* 0x100fe200078e0a02 */
[C---:B------:R-:W-:Y:S01]  /*ff10*/  ISETP.GT.U32.AND P3, PT, R2.reuse, R102, PT ;  /* 0x000000660200720c */ /* 0x040fe20003f64070 */
[----:B------:R-:W-:Y:S01]  /*ff20*/  IMAD R105, R2, R107, R105 ;  /* 0x0000006b02697224 */ /* 0x000fe200078e0269 */
[----:B------:R-:W-:Y:S01]  /*ff30*/  IABS R107, R110 ;  /* 0x0000006e006b7213 */ /* 0x000fe20000000000 */
[--C-:B------:R-:W-:Y:S01]  /*ff40*/  @!P4 IMAD.IADD R98, R98, 0x1, -R2.reuse ;  /* 0x000000016262c824 */ /* 0x100fe200078e0a02 */
[C---:B------:R-:W-:Y:S01]  /*ff50*/  ISETP.GT.U32.AND P4, PT, R2.reuse, R100, PT ;  /* 0x000000640200720c */ /* 0x040fe20003f84070 */
[----:B------:R-:W-:Y:S01]  /*ff60*/  @!P6 IMAD.IADD R99, R99, 0x1, -R2 ;  /* 0x000000016363e824 */ /* 0x000fe200078e0a02 */
[----:B------:R-:W-:Y:S01]  /*ff70*/  ISETP.GT.U32.AND P6, PT, R2, R101, PT ;  /* 0x000000650200720c */ /* 0x000fe20003fc4070 */
[----:B------:R-:W-:-:S04]  /*ff80*/  IMAD.HI.U32 R110, R0, R106, RZ ;  /* 0x0000006a006e7227 */ /* 0x000fc800078e00ff */
[--C-:B------:R-:W-:Y:S01]  /*ff90*/  @!P5 IMAD.IADD R103, R103, 0x1, -R2.reuse ;  /* 0x000000016767d824 */ /* 0x100fe200078e0a02 */
[----:B------:R-:W-:Y:S01]  /*ffa0*/  IADD3 R110, PT, PT, -R110, RZ, RZ ;  /* 0x000000ff6e6e7210 */ /* 0x000fe20007ffe1ff */
[----:B------:R-:W-:Y:S01]  /*ffb0*/  @!P3 IMAD.IADD R102, R102, 0x1, -R2 ;  /* 0x000000016666b824 */ /* 0x000fe200078e0a02 */
[----:B------:R-:W-:Y:S01]  /*ffc0*/  ISETP.GT.U32.AND P3, PT, R2, R104, PT ;  /* 0x000000680200720c */ /* 0x000fe20003f64070 */
[----:B------:R-:W-:Y:S01]  /*ffd0*/  VIADD R109, R242, 0x16c ;  /* 0x0000016cf26d7836 */ /* 0x000fe20000000000 */
[C---:B------:R-:W-:Y:S01]  /*ffe0*/  ISETP.GT.U32.AND P5, PT, R2.reuse, R105, PT ;  /* 0x000000690200720c */ /* 0x040fe20003fa4070 */
[----:B------:R-:W-:Y:S02]  /*fff0*/  IMAD R106, R2, R110, R106 ;  /* 0x0000006e026a7224 */ /* 0x000fe400078e026a */
[----:B------:R-:W-:Y:S01]  /*10000*/  IMAD.HI.U32 R110, R0, R107, RZ ;  /* 0x0000006b006e7227 */ /* 0x000fe200078e00ff */
[----:B------:R2:W-:Y:S03]  /*10010*/  STL [R1+0x224c], R109 ;  /* 0x00224c6d01007387 */ /* 0x0005e60000100800 */
[--C-:B------:R-:W-:Y:S01]  /*10020*/  @!P4 IMAD.IADD R100, R100, 0x1, -R2.reuse ;  /* 0x000000016464c824 */ /* 0x100fe200078e0a02 */
[C---:B------:R-:W-:Y:S01]  /*10030*/  ISETP.GT.U32.AND P4, PT, R2.reuse, R102, PT ;  /* 0x000000660200720c */ /* 0x040fe20003f84070 */
[----:B------:R-:W-:Y:S01]  /*10040*/  @!P6 IMAD.IADD R101, R101, 0x1, -R2 ;  /* 0x000000016565e824 */ /* 0x000fe200078e0a02 */
[----:B------:R-:W-:Y:S01]  /*10050*/  ISETP.GT.U32.AND P6, PT, R2, R103, PT ;  /* 0x000000670200720c */ /* 0x000fe20003fc4070 */
[----:B------:R-:W-:Y:S01]  /*10060*/  IMAD.MOV R110, RZ, RZ, -R110 ;  /* 0x000000ffff6e7224 */ /* 0x000fe200078e0a6e */
[----:B------:R-:W-:Y:S01]  /*10070*/  STL [R1+0x2248], R116 ;  /* 0x0022487401007387 */ /* 0x000fe20000100800 */
[--C-:B------:R-:W-:Y:S01]  /*10080*/  @!P3 IMAD.IADD R104, R104, 0x1, -R2.reuse ;  /* 0x000000016868b824 */ /* 0x100fe200078e0a02 */
[----:B--2---:R-:W-:Y:S01]  /*10090*/  IABS R109, R109 ;  /* 0x0000006d006d7213 */ /* 0x004fe20000000000 */
[----:B------:R-:W-:Y:S01]  /*100a0*/  IMAD R107, R2, R110, R107 ;  /* 0x0000006e026b7224 */ /* 0x000fe200078e026b */
[----:B------:R-:W-:Y:S01]  /*100b0*/  @!P5 IADD3 R105, PT, PT, R105, -R2, RZ ;  /* 0x800000026969d210 */ /* 0x000fe20007ffe0ff */
[----:B------:R-:W-:Y:S01]  /*100c0*/  IMAD.HI.U32 R111, R0, R108, RZ ;  /* 0x0000006c006f7227 */ /* 0x000fe200078e00ff */
[C---:B------:R-:W-:Y:S01]  /*100d0*/  ISETP.GT.U32.AND P3, PT, R2.reuse, R106, PT ;  /* 0x0000006a0200720c */ /* 0x040fe20003f64070 */
[----:B------:R-:W-:Y:S01]  /*100e0*/  STL [R1+0x2244], R115 ;  /* 0x0022447301007387 */ /* 0x000fe20000100800 */
[----:B------:R-:W-:Y:S01]  /*100f0*/  ISETP.GT.U32.AND P5, PT, R2, R107, PT ;  /* 0x0000006b0200720c */ /* 0x000fe20003fa4070 */
[----:B------:R-:W-:Y:S01]  /*10100*/  IMAD.HI.U32 R112, R0, R109, RZ ;  /* 0x0000006d00707227 */ /* 0x000fe200078e00ff */
[----:B------:R-:W-:Y:S01]  /*10110*/  IABS R110, R116 ;  /* 0x00000074006e7213 */ /* 0x000fe20000000000 */
[----:B------:R2:W-:Y:S02]  /*10120*/  STL [R1+0x2240], R114 ;  /* 0x0022407201007387 */ /* 0x0005e40000100800 */
[--C-:B------:R-:W-:Y:S01]  /*10130*/  @!P4 IMAD.IADD R102, R102, 0x1, -R2.reuse ;  /* 0x000000016666c824 */ /* 0x100fe200078e0a02 */
[----:B------:R-:W-:Y:S01]  /*10140*/  IADD3 R112, PT, PT, -R112, RZ, RZ ;  /* 0x000000ff70707210 */ /* 0x000fe20007ffe1ff */
[----:B------:R-:W-:Y:S01]  /*10150*/  @!P6 IMAD.IADD R103, R103, 0x1, -R2 ;  /* 0x000000016767e824 */ /* 0x000fe200078e0a02 */
[C---:B------:R-:W-:Y:S01]  /*10160*/  ISETP.GT.U32.AND P4, PT, R2.reuse, R104, PT ;  /* 0x000000680200720c */ /* 0x040fe20003f84070 */
[----:B------:R-:W-:Y:S01]  /*10170*/  IMAD.MOV R111, RZ, RZ, -R111 ;  /* 0x000000ffff6f7224 */ /* 0x000fe200078e0a6f */
[C---:B------:R-:W-:Y:S01]  /*10180*/  ISETP.GT.U32.AND P6, PT, R2.reuse, R105, PT ;  /* 0x000000690200720c */ /* 0x040fe20003fc4070 */
[C---:B------:R-:W-:Y:S01]  /*10190*/  IMAD R109, R2.reuse, R112, R109 ;  /* 0x00000070026d7224 */ /* 0x040fe200078e026d */
[----:B------:R-:W-:Y:S01]  /*101a0*/  IABS R112, R114 ;  /* 0x0000007200707213 */ /* 0x000fe20000000000 */
[----:B------:R-:W-:Y:S01]  /*101b0*/  IMAD R108, R2, R111, R108 ;  /* 0x0000006f026c7224 */ /* 0x000fe200078e026c */
[----:B------:R-:W-:Y:S01]  /*101c0*/  IABS R111, R115 ;  /* 0x00000073006f7213 */ /* 0x000fe20000000000 */
[----:B------:R-:W-:Y:S01]  /*101d0*/  @!P3 IMAD.IADD R106, R106, 0x1, -R2 ;  /* 0x000000016a6ab824 */ /* 0x000fe200078e0a02 */
[----:B------:R-:W-:Y:S01]  /*101e0*/  @!P5 IADD3 R107, PT, PT, R107, -R2, RZ ;  /* 0x800000026b6bd210 */ /* 0x000fe20007ffe0ff */
[----:B--2---:R-:W-:Y:S01]  /*101f0*/  IMAD.HI.U32 R114, R0, R110, RZ ;  /* 0x0000006e00727227 */ /* 0x004fe200078e00ff */
        /* <DEDUP_REMOVED lines=9> */
[----:B------:R-:W-:Y:S01]  /*10290*/  IMAD.MOV R114, RZ, RZ, -R114 ;  /* 0x000000ffff727224 */ /* 0x000fe200078e0a72 */
[----:B--2---:R-:W-:Y:S01]  /*102a0*/  IABS R113, R113 ;  /* 0x0000007100717213 */ /* 0x004fe20000000000 */
[----:B------:R-:W-:Y:S01]  /*102b0*/  IMAD.MOV R115, RZ, RZ, -R115 ;  /* 0x000000ffff737224 */ /* 0x000fe200078e0a73 */
[----:B------:R-:W-:Y:S01]  /*102c0*/  STL [R1+0x2234], R120 ;  /* 0x0022347801007387 */ /* 0x000fe20000100800 */
[C---:B------:R-:W-:Y:S01]  /*102d0*/  IMAD R110, R2.reuse, R114, R110 ;  /* 0x00000072026e7224 */ /* 0x040fe200078e026e */
[----:B------:R-:W-:Y:S01]  /*102e0*/  IABS R114, R121 ;  /* 0x0000007900727213 */ /* 0x000fe20000000000 */
[----:B------:R-:W-:Y:S01]  /*102f0*/  IMAD R111, R2, R115, R111 ;  /* 0x00000073026f7224 */ /* 0x000fe200078e026f */
[----:B------:R-:W-:Y:S01]  /*10300*/  IABS R115, R120 ;  /* 0x0000007800737213 */ /* 0x000fe20000000000 */
[--C-:B------:R-:W-:Y:S01]  /*10310*/  @!P3 IMAD.IADD R108, R108, 0x1, -R2.reuse ;  /* 0x000000016c6cb824 */ /* 0x100fe200078e0a02 */
[C---:B------:R-:W-:Y:S01]  /*10320*/  ISETP.GT.U32.AND P3, PT, R2.reuse, R110, PT ;  /* 0x0000006e0200720c */ /* 0x040fe20003f64070 */
[--C-:B------:R-:W-:Y:S01]  /*10330*/  @!P5 IMAD.IADD R109, R109, 0x1, -R2.reuse ;  /* 0x000000016d6dd824 */ /* 0x100fe200078e0a02 */
[----:B------:R-:W-:Y:S01]  /*10340*/  ISETP.GT.U32.AND P5, PT, R2, R111, PT ;  /* 0x0000006f0200720c */ /* 0x000fe20003fa4070 */
[C---:B------:R-:W-:Y:S01]  /*10350*/  IMAD.HI.U32 R116, R0.reuse, R112, RZ ;  /* 0x0000007000747227 */ /* 0x040fe200078e00ff */
[----:B------:R-:W-:Y:S03]  /*10360*/  STL [R1+0x2230], R119 ;  /* 0x0022307701007387 */ /* 0x000fe60000100800 */
[----:B------:R-:W-:Y:S01]  /*10370*/  IMAD.HI.U32 R117, R0, R113, RZ ;  /* 0x0000007100757227 */ /* 0x000fe200078e00ff */
[----:B------:R2:W-:Y:S03]  /*10380*/  STL [R1+0x222c], R118 ;  /* 0x00222c7601007387 */ /* 0x0005e60000100800 */
[--C-:B------:R-:W-:Y:S01]  /*10390*/  @!P4 IMAD.IADD R106, R106, 0x1, -R2.reuse ;  /* 0x000000016a6ac824 */ /* 0x100fe200078e0a02 */
[C---:B------:R-:W-:Y:S01]  /*103a0*/  ISETP.GT.U32.AND P4, PT, R2.reuse, R108, PT ;  /* 0x0000006c0200720c */ /* 0x040fe20003f84070 */
[----:B------:R-:W-:Y:S01]  /*103b0*/  @!P6 IMAD.IADD R107, R107, 0x1, -R2 ;  /* 0x000000016b6be824 */ /* 0x000fe200078e0a02 */
[----:B------:R-:W-:Y:S01]  /*103c0*/  ISETP.GT.U32.AND P6, PT, R2, R109, PT ;  /* 0x0000006d0200720c */ /* 0x000fe20003fc4070 */
[----:B------:R-:W-:Y:S01]  /*103d0*/  IMAD.MOV R116, RZ, RZ, -R116 ;  /* 0x000000ffff747224 */ /* 0x000fe200078e0a74 */
[-C--:B------:R-:W-:Y:S01]  /*103e0*/  @!P3 IADD3 R110, PT, PT, R110, -R2.reuse, RZ ;  /* 0x800000026e6eb210 */ /* 0x080fe20007ffe0ff */
[----:B------:R-:W-:Y:S01]  /*103f0*/  IMAD.MOV R117, RZ, RZ, -R117 ;  /* 0x000000ffff757224 */ /* 0x000fe200078e0a75 */
[----:B------:R-:W-:Y:S01]  /*10400*/  @!P5 IADD3 R111, PT, PT, R111, -R2, RZ ;  /* 0x800000026f6fd210 */ /* 0x000fe20007ffe0ff */
[C---:B------:R-:W-:Y:S01]  /*10410*/  IMAD R112, R2.reuse, R116, R112 ;  /* 0x0000007402707224 */ /* 0x040fe200078e0270 */
[----:B------:R-:W-:Y:S01]  /*10420*/  IABS R116, R119 ;  /* 0x0000007700747213 */ /* 0x000fe20000000000 */
[----:B------:R-:W-:Y:S01]  /*10430*/  IMAD R113, R2, R117, R113 ;  /* 0x0000007502717224 */ /* 0x000fe200078e0271 */
[----:B------:R-:W-:Y:S01]  /*10440*/  IABS R117, R118 ;  /* 0x0000007600757213 */ /* 0x000fe20000000000 */
[----:B--2---:R-:W-:Y:S01]  /*10450*/  IMAD.HI.U32 R118, R0, R114, RZ ;  /* 0x0000007200767227 */ /* 0x004fe200078e00ff */
[C---:B------:R-:W-:Y:S01]  /*10460*/  ISETP.GT.U32.AND P3, PT, R2.reuse, R112, PT ;  /* 0x000000700200720c */ /* 0x040fe20003f64070 */
[----:B------:R-:W-:Y:S01]  /*10470*/  STL [R1+0x2228], R125 ;  /* 0x0022287d01007387 */ /* 0x000fe20000100800 */
[----:B------:R-:W-:Y:S01]  /*10480*/  ISETP.GT.U32.AND P5, PT, R2, R113, PT ;  /* 0x000000710200720c */ /* 0x000fe20003fa4070 */
[----:B------:R-:W-:Y:S01]  /*10490*/  IMAD.HI.U32 R119, R0, R115, RZ ;  /* 0x0000007300777227 */ /* 0x000fe200078e00ff */
[----:B------:R-:W-:Y:S01]  /*104a0*/  IADD3 R118, PT, PT, -R118, RZ, RZ ;  /* 0x000000ff76767210 */ /* 0x000fe20007ffe1ff */
[----:B------:R-:W-:Y:S02]  /*104b0*/  STL [R1+0x2224], R124 ;  /* 0x0022247c01007387 */ /* 0x000fe40000100800 */
[--C-:B------:R-:W-:Y:S01]  /*104c0*/  @!P4 IMAD.IADD R108, R108, 0x1, -R2.reuse ;  /* 0x000000016c6cc824 */ /* 0x100fe200078e0a02 */
[C---:B------:R-:W-:Y:S01]  /*104d0*/  ISETP.GT.U32.AND P4, PT, R2.reuse, R110, PT ;  /* 0x0000006e0200720c */ /* 0x040fe20003f84070 */
[----:B------:R-:W-:Y:S01]  /*104e0*/  @!P6 IMAD.IADD R109, R109, 0x1, -R2 ;  /* 0x000000016d6de824 */ /* 0x000fe200078e0a02 */
[----:B------:R-:W-:Y:S01]  /*104f0*/  ISETP.GT.U32.AND P6, PT, R2, R111, PT ;  /* 0x0000006f0200720c */ /* 0x000fe20003fc4070 */
[----:B------:R-:W-:Y:S01]  /*10500*/  IMAD.MOV R119, RZ, RZ, -R119 ;  /* 0x000000ffff777224 */ /* 0x000fe200078e0a77 */
[----:B------:R-:W-:Y:S01]  /*10510*/  STL [R1+0x2220], R123 ;  /* 0x0022207b01007387 */ /* 0x000fe20000100800 */
[----:B------:R-:W-:-:S02]  /*10520*/  IMAD.HI.U32 R121, R0, R117, RZ ;  /* 0x0000007500797227 */ /* 0x000fc400078e00ff */
[----:B------:R-:W-:Y:S01]  /*10530*/  @!P5 IADD3 R113, PT, PT, R113, -R2, RZ ;  /* 0x800000027171d210 */ /* 0x000fe20007ffe0ff */
[----:B------:R2:W-:Y:S01]  /*10540*/  STL [R1+0x221c], R122 ;  /* 0x00221c7a01007387 */ /* 0x0005e20000100800 */
[C---:B------:R-:W-:Y:S02]  /*10550*/  IMAD R114, R2.reuse, R118, R114 ;  /* 0x0000007602727224 */ /* 0x040fe400078e0272 */
[----:B------:R-:W-:Y:S01]  /*10560*/  IMAD R115, R2, R119, R115 ;  /* 0x0000007702737224 */ /* 0x000fe200078e0273 */
[----:B------:R-:W-:Y:S01]  /*10570*/  IABS R119, R124 ;  /* 0x0000007c00777213 */ /* 0x000fe20000000000 */
[----:B------:R-:W-:Y:S01]  /*10580*/  IMAD.MOV R118, RZ, RZ, -R121 ;  /* 0x000000ffff767224 */ /* 0x000fe200078e0a79 */
[----:B------:R-:W-:Y:S01]  /*10590*/  IABS R121, R122 ;  /* 0x0000007a00797213 */ /* 0x000fe20000000000 */
[----:B------:R-:W-:Y:S01]  /*105a0*/  IMAD.HI.U32 R120, R0, R116, RZ ;  /* 0x0000007400787227 */ /* 0x000fe200078e00ff */
[----:B------:R-:W-:Y:S01]  /*105b0*/  ISETP.GT.U32.AND P5, PT, R2, R115, PT ;  /* 0x000000730200720c */ /* 0x000fe20003fa4070 */
[----:B------:R-:W-:Y:S02]  /*105c0*/  STL [R1+0x2218], R129 ;  /* 0x0022188101007387 */ /* 0x000fe40000100800 */
[--C-:B------:R-:W-:Y:S01]  /*105d0*/  @!P3 IMAD.IADD R112, R112, 0x1, -R2.reuse ;  /* 0x000000017070b824 */ /* 0x100fe200078e0a02 */
[C---:B------:R-:W-:Y:S01]  /*105e0*/  ISETP.GT.U32.AND P3, PT, R2.reuse, R114, PT ;  /* 0x000000720200720c */ /* 0x040fe20003f64070 */
[----:B------:R-:W-:Y:S01]  /*105f0*/  IMAD R117, R2, R118, R117 ;  /* 0x0000007602757224 */ /* 0x000fe200078e0275 */
[----:B------:R-:W-:Y:S01]  /*10600*/  IABS R118, R125 ;  /* 0x0000007d00767213 */ /* 0x000fe20000000000 */
[--C-:B------:R-:W-:Y:S01]  /*10610*/  @!P4 IMAD.IADD R110, R110, 0x1, -R2.reuse ;  /* 0x000000016e6ec824 */ /* 0x100fe200078e0a02 */
[----:B------:R-:W-:Y:S01]  /*10620*/  IADD3 R120, PT, PT, -R120, RZ, RZ ;  /* 0x000000ff78787210 */ /* 0x000fe20007ffe1ff */
[----:B------:R-:W-:Y:S01]  /*10630*/  @!P6 IMAD.IADD R111, R111, 0x1, -R2 ;  /* 0x000000016f6fe824 */ /* 0x000fe200078e0a02 */
[----:B------:R-:W-:Y:S01]  /*10640*/  ISETP.GT.U32.AND P4, PT, R2, R112, PT ;  /* 0x000000700200720c */ /* 0x000fe20003f84070 */
[----:B--2---:R-:W-:Y:S01]  /*10650*/  IMAD.HI.U32 R122, R0, R118, RZ ;  /* 0x00000076007a7227 */ /* 0x004fe200078e00ff */
[C---:B------:R-:W-:Y:S01]  /*10660*/  ISETP.GT.U32.AND P6, PT, R2.reuse, R113, PT ;  /* 0x000000710200720c */ /* 0x040fe20003fc4070 */
[----:B------:R-:W-:Y:S02]  /*10670*/  STL [R1+0x2214], R128 ;  /* 0x0022148001007387 */ /* 0x000fe40000100800 */
[----:B------:R-:W-:Y:S01]  /*10680*/  IMAD R116, R2, R120, R116 ;  /* 0x0000007802747224 */ /* 0x000fe200078e0274 */
[----:B------:R-:W-:Y:S01]  /*10690*/  IADD3 R122, PT, PT, -R122, RZ, RZ ;  /* 0x000000ff7a7a7210 */ /* 0x000fe20007ffe1ff */
[--C-:B------:R-:W-:Y:S01]  /*106a0*/  @!P3 IMAD.IADD R114, R114, 0x1, -R2.reuse ;  /* 0x000000017272b824 */ /* 0x100fe200078e0a02 */
[----:B------:R-:W-:Y:S01]  /*106b0*/  IABS R120, R123 ;  /* 0x0000007b00787213 */ /* 0x000fe20000000000 */
[--C-:B------:R-:W-:Y:S01]  /*106c0*/  @!P5 IMAD.IADD R115, R115, 0x1, -R2.reuse ;  /* 0x000000017373d824 */ /* 0x100fe200078e0a02 */
[----:B------:R-:W-:Y:S01]  /*106d0*/  ISETP.GT.U32.AND P3, PT, R2, R116, PT ;  /* 0x000000740200720c */ /* 0x000fe20003f64070 */
[----:B------:R-:W-:Y:S01]  /*106e0*/  IMAD.HI.U32 R123, R0, R119, RZ ;  /* 0x00000077007b7227 */ /* 0x000fe200078e00ff */
[----:B------:R-:W-:Y:S01]  /*106f0*/  ISETP.GT.U32.AND P5, PT, R2, R117, PT ;  /* 0x000000750200720c */ /* 0x000fe20003fa4070 */
[----:B------:R-:W-:Y:S02]  /*10700*/  STL [R1+0x2210], R127 ;  /* 0x0022107f01007387 */ /* 0x000fe40000100800 */
[--C-:B------:R-:W-:Y:S01]  /*10710*/  @!P4 IMAD.IADD R112, R112, 0x1, -R2.reuse ;  /* 0x000000017070c824 */ /* 0x100fe200078e0a02 */
[C---:B------:R-:W-:Y:S01]  /*10720*/  ISETP.GT.U32.AND P4, PT, R2.reuse, R114, PT ;  /* 0x000000720200720c */ /* 0x040fe20003f84070 */
[----:B------:R-:W-:Y:S01]  /*10730*/  @!P6 IMAD.IADD R113, R113, 0x1, -R2 ;  /* 0x000000017171e824 */ /* 0x000fe200078e0a02 */
[C---:B------:R-:W-:Y:S01]  /*10740*/  ISETP.GT.U32.AND P6, PT, R2.reuse, R115, PT ;  /* 0x000000730200720c */ /* 0x040fe20003fc4070 */
[----:B------:R-:W-:Y:S01]  /*10750*/  IMAD R118, R2, R122, R118 ;  /* 0x0000007a02767224 */ /* 0x000fe200078e0276 */
[----:B------:R2:W-:Y:S01]  /*10760*/  STL [R1+0x220c], R126 ;  /* 0x00220c7e01007387 */ /* 0x0005e20000100800 */
[----:B------:R-:W-:-:S02]  /*10770*/  IMAD.MOV R122, RZ, RZ, -R123 ;  /* 0x000000ffff7a7224 */ /* 0x000fc400078e0a7b */
[----:B------:R-:W-:Y:S01]  /*10780*/  IMAD.HI.U32 R125, R0, R120, RZ ;  /* 0x00000078007d7227 */ /* 0x000fe200078e00ff */
[----:B------:R-:W-:Y:S03]  /*10790*/  STL [R1+0x2208], R131 ;  /* 0x0022088301007387 */ /* 0x000fe60000100800 */
[----:B------:R-:W-:Y:S01]  /*107a0*/  IMAD R119, R2, R122, R119 ;  /* 0x0000007a02777224 */ /* 0x000fe200078e0277 */
[----:B------:R-:W-:Y:S01]  /*107b0*/  IADD3 R123, PT, PT, -R125, RZ, RZ ;  /* 0x000000ff7d7b7210 */ /* 0x000fe20007ffe1ff */
[--C-:B------:R-:W-:Y:S01]  /*107c0*/  @!P3 IMAD.IADD R116, R116, 0x1, -R2.reuse ;  /* 0x000000017474b824 */ /* 0x100fe200078e0a02 */
[C---:B------:R-:W-:Y:S01]  /*107d0*/  ISETP.GT.U32.AND P3, PT, R2.reuse, R118, PT ;  /* 0x000000760200720c */ /* 0x040fe20003f64070 */
[--C-:B------:R-:W-:Y:S01]  /*107e0*/  @!P5 IMAD.IADD R117, R117, 0x1, -R2.reuse ;  /* 0x000000017575d824 */ /* 0x100fe200078e0a02 */
[----:B------:R-:W-:Y:S01]  /*107f0*/  ISETP.GT.U32.AND P5, PT, R2, R119, PT ;  /* 0x000000770200720c */ /* 0x000fe20003fa4070 */
[----:B------:R-:W-:Y:S01]  /*10800*/  IMAD.HI.U32 R124, R0, R121, RZ ;  /* 0x00000079007c7227 */ /* 0x000fe200078e00ff */
[----:B------:R-:W-:Y:S01]  /*10810*/  IABS R122, R129 ;  /* 0x00000081007a7213 */ /* 0x000fe20000000000 */
[----:B------:R-:W-:Y:S01]  /*10820*/  STL [R1+0x2204], R130 ;  /* 0x0022048201007387 */ /* 0x000fe20000100800 */
[----:B------:R-:W-:Y:S01]  /*10830*/  @!P4 IADD3 R114, PT, PT, R114, -R2, RZ ;  /* 0x800000027272c210 */ /* 0x000fe20007ffe0ff */
[----:B------:R-:W-:Y:S01]  /*10840*/  @!P6 IMAD.IADD R115, R115, 0x1, -R2 ;  /* 0x000000017373e824 */ /* 0x000fe200078e0a02 */
[C---:B------:R-:W-:Y:S01]  /*10850*/  ISETP.GT.U32.AND P4, PT, R2.reuse, R116, PT ;  /* 0x000000740200720c */ /* 0x040fe20003f84070 */
[----:B------:R-:W-:Y:S01]  /*10860*/  IMAD.MOV R124, RZ, RZ, -R124 ;  /* 0x000000ffff7c7224 */ /* 0x000fe200078e0a7c */
[C---:B------:R-:W-:Y:S01]  /*10870*/  ISETP.GT.U32.AND P6, PT, R2.reuse, R117, PT ;  /* 0x000000750200720c */ /* 0x040fe20003fc4070 */
[----:B------:R-:W-:Y:S01]  /*10880*/  IMAD R120, R2, R123, R120 ;  /* 0x0000007b02787224 */ /* 0x000fe200078e0278 */
[----:B------:R-:W-:Y:S01]  /*10890*/  IABS R125, R126 ;  /* 0x0000007e007d7213 */ /* 0x000fe20000000000 */
[----:B--2---:R-:W-:Y:S01]  /*108a0*/  IMAD.HI.U32 R126, R0, R122, RZ ;  /* 0x0000007a007e7227 */ /* 0x004fe200078e00ff */
[----:B------:R-:W-:-:S02]  /*108b0*/  IABS R123, R128 ;  /* 0x00000080007b7213 */ /* 0x000fc40000000000 */
[----:B------:R-:W-:Y:S01]  /*108c0*/  @!P5 IADD3 R119, PT, PT, R119, -R2, RZ ;  /* 0x800000027777d210 */ /* 0x000fe20007ffe0ff */
[----:B------:R-:W-:Y:S01]  /*108d0*/  IMAD R121, R2, R124, R121 ;  /* 0x0000007c02797224 */ /* 0x000fe200078e0279 */
[----:B------:R-:W-:Y:S01]  /*108e0*/  IABS R124, R127 ;  /* 0x0000007f007c7213 */ /* 0x000fe20000000000 */
[----:B------:R-:W-:Y:S01]  /*108f0*/  IMAD.HI.U32 R127, R0, R123, RZ ;  /* 0x0000007b007f7227 */ /* 0x000fe200078e00ff */
[----:B------:R-:W-:Y:S02]  /*10900*/  IADD3 R126, PT, PT, -R126, RZ, RZ ;  /* 0x000000ff7e7e7210 */ /* 0x000fe40007ffe1ff */
[----:B------:R-:W-:Y:S01]  /*10910*/  ISETP.GT.U32.AND P5, PT, R2, R121, PT ;  /* 0x000000790200720c */ /* 0x000fe20003fa4070 */
[----:B------:R-:W-:Y:S01]  /*10920*/  @!P3 IMAD.IADD R118, R118, 0x1, -R2 ;  /* 0x000000017676b824 */ /* 0x000fe200078e0a02 */
[----:B------:R-:W-:Y:S01]  /*10930*/  ISETP.GT.U32.AND P3, PT, R2, R120, PT ;  /* 0x000000780200720c */ /* 0x000fe20003f64070 */
[----:B------:R-:W-:Y:S01]  /*10940*/  IMAD.MOV R127, RZ, RZ, -R127 ;  /* 0x000000ffff7f7224 */ /* 0x000fe200078e0a7f */
[----:B------:R-:W-:Y:S01]  /*10950*/  IADD3 R128, PT, PT, R242, 0x17f, RZ ;  /* 0x0000017ff2807810 */ /* 0x000fe20007ffe0ff */
[----:B------:R-:W-:-:S02]  /*10960*/  IMAD R122, R2, R126, R122 ;  /* 0x0000007e027a7224 */ /* 0x000fc400078e027a */
[--C-:B------:R-:W-:Y:S01]  /*10970*/  @!P4 IMAD.IADD R116, R116, 0x1, -R2.reuse ;  /* 0x000000017474c824 */ /* 0x100fe200078e0a02 */
[C---:B------:R-:W-:Y:S01]  /*10980*/  ISETP.GT.U32.AND P4, PT, R2.reuse, R118, PT ;  /* 0x000000760200720c */ /* 0x040fe20003f84070 */
[----:B------:R-:W-:Y:S01]  /*10990*/  @!P6 IMAD.IADD R117, R117, 0x1, -R2 ;  /* 0x000000017575e824 */ /* 0x000fe200078e0a02 */
[----:B------:R-:W-:Y:S01]  /*109a0*/  ISETP.GT.U32.AND P6, PT, R2, R119, PT ;  /* 0x000000770200720c */ /* 0x000fe20003fc4070 */
[----:B------:R-:W-:Y:S01]  /*109b0*/  IMAD.HI.U32 R126, R0, R124, RZ ;  /* 0x0000007c007e7227 */ /* 0x000fe200078e00ff */
[----:B------:R2:W-:Y:S01]  /*109c0*/  STL [R1+0x2200], R128 ;  /* 0x0022008001007387 */ /* 0x0005e20000100800 */
[----:B------:R-:W-:Y:S02]  /*109d0*/  @!P5 IADD3 R121, PT, PT, R121, -R2, RZ ;  /* 0x800000027979d210 */ /* 0x000fe40007ffe0ff */
[----:B------:R-:W-:Y:S02]  /*109e0*/  IMAD R123, R2, R127, R123 ;  /* 0x0000007f027b7224 */ /* 0x000fe400078e027b */
[----:B------:R-:W-:-:S03]  /*109f0*/  IMAD.HI.U32 R127, R0, R125, RZ ;  /* 0x0000007d007f7227 */ /* 0x000fc600078e00ff */
[C---:B------:R-:W-:Y:S01]  /*10a00*/  ISETP.GT.U32.AND P5, PT, R2.reuse, R123, PT ;  /* 0x0000007b0200720c */ /* 0x040fe20003fa4070 */
[----:B------:R-:W-:Y:S01]  /*10a10*/  IMAD.MOV R126, RZ, RZ, -R126 ;  /* 0x000000ffff7e7224 */ /* 0x000fe200078e0a7e */
[----:B--2---:R-:W-:Y:S01]  /*10a20*/  IABS R128, R128 ;  /* 0x0000008000807213 */ /* 0x004fe20000000000 */
        /* <DEDUP_REMOVED lines=18> */
[----:B------:R-:W-:Y:S01]  /*10b50*/  IMAD R126, R2, R130, R126 ;  /* 0x00000082027e7224 */ /* 0x000fe200078e027e */
[-C--:B------:R-:W-:Y:S01]  /*10b60*/  @!P4 IADD3 R120, PT, PT, R120, -R2.reuse, RZ ;  /* 0x800000027878c210 */ /* 0x080fe20007ffe0ff */
[----:B------:R-:W-:Y:S01]  /*10b70*/  IMAD.HI.U32 R130, R0, R127, RZ ;  /* 0x0000007f00827227 */ /* 0x000fe200078e00ff */
[----:B------:R-:W-:Y:S01]  /*10b80*/  @!P6 IADD3 R121, PT, PT, R121, -R2, RZ ;  /* 0x800000027979e210 */ /* 0x000fe20007ffe0ff */
[----:B------:R2:W-:Y:S01]  /*10b90*/  STL [R1+0x21fc], R129 ;  /* 0x0021fc8101007387 */ /* 0x0005e20000100800 */
[C---:B------:R-:W-:Y:S01]  /*10ba0*/  ISETP.GT.U32.AND P4, PT, R2.reuse, R122, PT ;  /* 0x0000007a0200720c */ /* 0x040fe20003f84070 */
[----:B------:R-:W-:Y:S01]  /*10bb0*/  IMAD.MOV R130, RZ, RZ, -R130 ;  /* 0x000000ffff827224 */ /* 0x000fe200078e0a82 */
[----:B------:R-:W-:Y:S01]  /*10bc0*/  ISETP.GT.U32.AND P6, PT, R2, R123, PT ;  /* 0x0000007b0200720c */ /* 0x000fe20003fc4070 */
[----:B------:R-:W-:Y:S01]  /*10bd0*/  IMAD.HI.U32 R131, R0, R128, RZ ;  /* 0x0000008000837227 */ /* 0x000fe200078e00ff */
[----:B------:R-:W-:Y:S03]  /*10be0*/  STL [R1+0x21f8], R136 ;  /* 0x0021f88801007387 */ /* 0x000fe60000100800 */
[----:B------:R-:W-:Y:S01]  /*10bf0*/  IMAD R127, R2, R130, R127 ;  /* 0x00000082027f7224 */ /* 0x000fe200078e027f */
[----:B------:R-:W-:Y:S01]  /*10c00*/  IABS R130, R136 ;  /* 0x0000008800827213 */ /* 0x000fe20000000000 */
[--C-:B------:R-:W-:Y:S01]  /*10c10*/  @!P3 IMAD.IADD R124, R124, 0x1, -R2.reuse ;  /* 0x000000017c7cb824 */ /* 0x100fe200078e0a02 */
[----:B--2---:R-:W-:Y:S01]  /*10c20*/  IABS R129, R129 ;  /* 0x0000008100817213 */ /* 0x004fe20000000000 */
[--C-:B------:R-:W-:Y:S01]  /*10c30*/  @!P5 IMAD.IADD R125, R125, 0x1, -R2.reuse ;  /* 0x000000017d7dd824 */ /* 0x100fe200078e0a02 */
[----:B------:R-:W-:Y:S01]  /*10c40*/  ISETP.GT.U32.AND P3, PT, R2, R126, PT ;  /* 0x0000007e0200720c */ /* 0x000fe20003f64070 */
[----:B------:R-:W-:Y:S01]  /*10c50*/  @!P4 IMAD.IADD R122, R122, 0x1, -R2 ;  /* 0x000000017a7ac824 */ /* 0x000fe200078e0a02 */
[----:B------:R-:W-:Y:S01]  /*10c60*/  ISETP.GT.U32.AND P5, PT, R2, R127, PT ;  /* 0x0000007f0200720c */ /* 0x000fe20003fa4070 */
[----:B------:R-:W-:Y:S01]  /*10c70*/  IMAD.HI.U32 R132, R0, R129, RZ ;  /* 0x0000008100847227 */ /* 0x000fe200078e00ff */
[----:B------:R-:W-:Y:S01]  /*10c80*/  @!P6 IADD3 R123, PT, PT, R123, -R2, RZ ;  /* 0x800000027b7be210 */ /* 0x000fe20007ffe0ff */
[----:B------:R2:W-:Y:S01]  /*10c90*/  STL [R1+0x21f4], R135 ;  /* 0x0021f48701007387 */ /* 0x0005e20000100800 */
[----:B------:R-:W-:Y:S01]  /*10ca0*/  ISETP.GT.U32.AND P4, PT, R2, R124, PT ;  /* 0x0000007c0200720c */ /* 0x000fe20003f84070 */
[----:B------:R-:W-:Y:S01]  /*10cb0*/  IMAD.MOV R131, RZ, RZ, -R131 ;  /* 0x000000ffff837224 */ /* 0x000fe200078e0a83 */
[----:B------:R-:W-:Y:S01]  /*10cc0*/  IADD3 R132, PT, PT, -R132, RZ, RZ ;  /* 0x000000ff84847210 */ /* 0x000fe20007ffe1ff */
[----:B------:R3:W-:Y:S01]  /*10cd0*/  STL [R1+0x21f0], R134 ;  /* 0x0021f08601007387 */ /* 0x0007e20000100800 */
        /* <DEDUP_REMOVED lines=11> */
[----:B---3--:R-:W-:-:S02]  /*10d90*/  IMAD.HI.U32 R134, R0, R130, RZ ;  /* 0x0000008200867227 */ /* 0x008fc400078e00ff */
        /* <DEDUP_REMOVED lines=27> */
[----:B------:R-:W-:-:S02]  /*10f50*/  IMAD.MOV R137, RZ, RZ, -R137 ;  /* 0x000000ffff897224 */ /* 0x000fc400078e0a89 */
[C---:B------:R-:W-:Y:S01]  /*10f60*/  IMAD R132, R2.reuse, R136, R132 ;  /* 0x0000008802847224 */ /* 0x040fe200078e0284 */
[----:B------:R-:W-:Y:S01]  /*10f70*/  IABS R136, R139 ;  /* 0x0000008b00887213 */ /* 0x000fe20000000000 */
[----:B------:R-:W-:Y:S01]  /*10f80*/  IMAD R133, R2, R137, R133 ;  /* 0x0000008902857224 */ /* 0x000fe200078e0285 */
[----:B------:R-:W-:Y:S01]  /*10f90*/  IABS R137, R138 ;  /* 0x0000008a00897213 */ /* 0x000fe20000000000 */
[----:B--2---:R-:W-:Y:S01]  /*10fa0*/  IMAD.HI.U32 R138, R0, R134, RZ ;  /* 0x00000086008a7227 */ /* 0x004fe200078e00ff */
[----:B------:R-:W-:Y:S03]  /*10fb0*/  STL [R1+0x21d4], R144 ;  /* 0x0021d49001007387 */ /* 0x000fe60000100800 */
[--C-:B------:R-:W-:Y:S01]  /*10fc0*/  @!P3 IMAD.IADD R130, R130, 0x1, -R2.reuse ;  /* 0x000000018282b824 */ /* 0x100fe200078e0a02 */
[C---:B------:R-:W-:Y:S01]  /*10fd0*/  ISETP.GT.U32.AND P3, PT, R2.reuse, R132, PT ;  /* 0x000000840200720c */ /* 0x040fe20003f64070 */
[--C-:B------:R-:W-:Y:S01]  /*10fe0*/  @!P5 IMAD.IADD R131, R131, 0x1, -R2.reuse ;  /* 0x000000018383d824 */ /* 0x100fe200078e0a02 */
        /* <DEDUP_REMOVED lines=9> */
[----:B------:R2:W-:Y:S01]  /*11080*/  STL [R1+0x21cc], R142 ;  /* 0x0021cc8e01007387 */ /* 0x0005e20000100800 */
[----:B------:R-:W-:-:S02]  /*11090*/  IMAD.HI.U32 R141, R0, R137, RZ ;  /* 0x00000089008d7227 */ /* 0x000fc400078e00ff */
[----:B------:R-:W-:Y:S01]  /*110a0*/  @!P5 IADD3 R133, PT, PT, R133, -R2, RZ ;  /* 0x800000028585d210 */ /* 0x000fe20007ffe0ff */
[----:B------:R-:W-:Y:S01]  /*110b0*/  STL [R1+0x21c8], R149 ;  /* 0x0021c89501007387 */ /* 0x000fe20000100800 */
        /* <DEDUP_REMOVED lines=27> */
[----:B------:R2:W-:Y:S02]  /*11270*/  STL [R1+0x21bc], R146 ;  /* 0x0021bc9201007387 */ /* 0x0005e40000100800 */
[--C-:B------:R-:W-:Y:S01]  /*11280*/  @!P4 IMAD.IADD R132, R132, 0x1, -R2.reuse ;  /* 0x000000018484c824 */ /* 0x100fe200078e0a02 */
[C---:B------:R-:W-:Y:S01]  /*11290*/  ISETP.GT.U32.AND P4, PT, R2.reuse, R134, PT ;  /* 0x000000860200720c */ /* 0x040fe20003f84070 */
[----:B------:R-:W-:Y:S01]  /*112a0*/  @!P6 IMAD.IADD R133, R133, 0x1, -R2 ;  /* 0x000000018585e824 */ /* 0x000fe200078e0a02 */
[C---:B------:R-:W-:Y:S01]  /*112b0*/  ISETP.GT.U32.AND P6, PT, R2.reuse, R135, PT ;  /* 0x000000870200720c */ /* 0x040fe20003fc4070 */
[----:B------:R-:W-:Y:S01]  /*112c0*/  IMAD R138, R2, R142, R138 ;  /* 0x0000008e028a7224 */ /* 0x000fe200078e028a */
[----:B------:R-:W-:Y:S01]  /*112d0*/  STL [R1+0x21b8], R151 ;  /* 0x0021b89701007387 */ /* 0x000fe20000100800 */
[----:B------:R-:W-:-:S02]  /*112e0*/  IMAD.MOV R142, RZ, RZ, -R143 ;  /* 0x000000ffff8e7224 */ /* 0x000fc400078e0a8f */
[----:B------:R-:W-:Y:S01]  /*112f0*/  IMAD.HI.U32 R145, R0, R140, RZ ;  /* 0x0000008c00917227 */ /* 0x000fe200078e00ff */
[----:B------:R-:W-:Y:S01]  /*11300*/  STL [R1+0x21b4], R150 ;  /* 0x0021b49601007387 */ /* 0x000fe20000100800 */
[----:B------:R-:W-:Y:S02]  /*11310*/  @!P5 IADD3 R137, PT, PT, R137, -R2, RZ ;  /* 0x800000028989d210 */ /* 0x000fe40007ffe0ff */
[----:B------:R-:W-:Y:S01]  /*11320*/  IMAD R139, R2, R142, R139 ;  /* 0x0000008e028b7224 */ /* 0x000fe200078e028b */
[----:B------:R-:W-:Y:S01]  /*11330*/  IADD3 R143, PT, PT, -R145, RZ, RZ ;  /* 0x000000ff918f7210 */ /* 0x000fe20007ffe1ff */
[--C-:B------:R-:W-:Y:S01]  /*11340*/  @!P3 IMAD.IADD R136, R136, 0x1, -R2.reuse ;  /* 0x000000018888b824 */ /* 0x100fe200078e0a02 */
[----:B------:R-:W-:Y:S01]  /*11350*/  ISETP.GT.U32.AND P3, PT, R2, R138, PT ;  /* 0x0000008a0200720c */ /* 0x000fe20003f64070 */
[----:B------:R-:W-:Y:S01]  /*11360*/  IMAD.HI.U32 R144, R0, R141, RZ ;  /* 0x0000008d00907227 */ /* 0x000fe200078e00ff */
[----:B------:R-:W-:Y:S02]  /*11370*/  ISETP.GT.U32.AND P5, PT, R2, R139, PT ;  /* 0x0000008b0200720c */ /* 0x000fe40003fa4070 */
[----:B------:R-:W-:Y:S01]  /*11380*/  IABS R142, R149 ;  /* 0x00000095008e7213 */ /* 0x000fe20000000000 */
[--C-:B------:R-:W-:Y:S01]  /*11390*/  @!P4 IMAD.IADD R134, R134, 0x1, -R2.reuse ;  /* 0x000000018686c824 */ /* 0x100fe200078e0a02 */
[C---:B------:R-:W-:Y:S01]  /*113a0*/  ISETP.GT.U32.AND P4, PT, R2.reuse, R136, PT ;  /* 0x000000880200720c */ /* 0x040fe20003f84070 */
[----:B------:R-:W-:Y:S01]  /*113b0*/  @!P6 IMAD.IADD R135, R135, 0x1, -R2 ;  /* 0x000000018787e824 */ /* 0x000fe200078e0a02 */
[C---:B------:R-:W-:Y:S01]  /*113c0*/  ISETP.GT.U32.AND P6, PT, R2.reuse, R137, PT ;  /* 0x000000890200720c */ /* 0x040fe20003fc4070 */
[----:B------:R-:W-:Y:S01]  /*113d0*/  IMAD.MOV R144, RZ, RZ, -R144 ;  /* 0x000000ffff907224 */ /* 0x000fe200078e0a90 */
[----:B------:R-:W-:Y:S01]  /*113e0*/  IABS R145, R146 ;  /* 0x0000009200917213 */ /* 0x000fe20000000000 */
[----:B------:R-:W-:Y:S01]  /*113f0*/  IMAD R140, R2, R143, R140 ;  /* 0x0000008f028c7224 */ /* 0x000fe200078e028c */
[----:B------:R-:W-:Y:S01]  /*11400*/  IABS R143, R148 ;  /* 0x00000094008f7213 */ /* 0x000fe20000000000 */
[----:B--2---:R-:W-:Y:S01]  /*11410*/  IMAD.HI.U32 R146, R0, R142, RZ ;  /* 0x0000008e00927227 */ /* 0x004fe200078e00ff */
[----:B------:R-:W-:-:S02]  /*11420*/  IADD3 R148, PT, PT, R242, 0x193, RZ ;  /* 0x00000193f2947810 */ /* 0x000fc40007ffe0ff */
[----:B------:R-:W-:Y:S01]  /*11430*/  @!P5 IADD3 R139, PT, PT, R139, -R2, RZ ;  /* 0x800000028b8bd210 */ /* 0x000fe20007ffe0ff */
[----:B------:R-:W-:Y:S01]  /*11440*/  IMAD R141, R2, R144, R141 ;  /* 0x00000090028d7224 */ /* 0x000fe200078e028d */
[----:B------:R-:W-:Y:S01]  /*11450*/  IABS R144, R147 ;  /* 0x0000009300907213 */ /* 0x000fe20000000000 */
[----:B------:R-:W-:Y:S01]  /*11460*/  IMAD.HI.U32 R147, R0, R143, RZ ;  /* 0x0000008f00937227 */ /* 0x000fe200078e00ff */
[----:B------:R-:W-:Y:S01]  /*11470*/  IADD3 R146, PT, PT, -R146, RZ, RZ ;  /* 0x000000ff92927210 */ /* 0x000fe20007ffe1ff */
[----:B------:R2:W-:Y:S01]  /*11480*/  STL [R1+0x21b0], R148 ;  /* 0x0021b09401007387 */ /* 0x0005e20000100800 */
[----:B------:R-:W-:Y:S01]  /*11490*/  ISETP.GT.U32.AND P5, PT, R2, R141, PT ;  /* 0x0000008d0200720c */ /* 0x000fe20003fa4070 */
[----:B------:R-:W-:Y:S01]  /*114a0*/  @!P3 IMAD.IADD R138, R138, 0x1, -R2 ;  /* 0x000000018a8ab824 */ /* 0x000fe200078e0a02 */
[C---:B------:R-:W-:Y:S01]  /*114b0*/  ISETP.GT.U32.AND P3, PT, R2.reuse, R140, PT ;  /* 0x0000008c0200720c */ /* 0x040fe20003f64070 */
[----:B------:R-:W-:Y:S02]  /*114c0*/  IMAD.MOV R147, RZ, RZ, -R147 ;  /* 0x000000ffff937224 */ /* 0x000fe400078e0a93 */
[----:B------:R-:W-:-:S02]  /*114d0*/  IMAD R142, R2, R146, R142 ;  /* 0x00000092028e7224 */ /* 0x000fc400078e028e */
[--C-:B------:R-:W-:Y:S01]  /*114e0*/  @!P4 IMAD.IADD R136, R136, 0x1, -R2.reuse ;  /* 0x000000018888c824 */ /* 0x100fe200078e0a02 */
[C---:B------:R-:W-:Y:S01]  /*114f0*/  ISETP.GT.U32.AND P4, PT, R2.reuse, R138, PT ;  /* 0x0000008a0200720c */ /* 0x040fe20003f84070 */
[----:B------:R-:W-:Y:S01]  /*11500*/  @!P6 IMAD.IADD R137, R137, 0x1, -R2 ;  /* 0x000000018989e824 */ /* 0x000fe200078e0a02 */
[----:B------:R-:W-:Y:S01]  /*11510*/  ISETP.GT.U32.AND P6, PT, R2, R139, PT ;  /* 0x0000008b0200720c */ /* 0x000fe20003fc4070 */
[----:B------:R-:W-:Y:S01]  /*11520*/  IMAD.HI.U32 R146, R0, R144, RZ ;  /* 0x0000009000927227 */ /* 0x000fe200078e00ff */
[----:B--2---:R-:W-:-:S03]  /*11530*/  IABS R148, R148 ;  /* 0x0000009400947213 */ /* 0x004fc60000000000 */
[----:B------:R-:W-:Y:S02]  /*11540*/  IMAD R143, R2, R147, R143 ;  /* 0x00000093028f7224 */ /* 0x000fe400078e028f */
[----:B------:R-:W-:-:S04]  /*11550*/  IMAD.HI.U32 R147, R0, R145, RZ ;  /* 0x0000009100937227 */ /* 0x000fc800078e00ff */
[----:B------:R-:W-:Y:S02]  /*11560*/  IMAD.MOV R146, RZ, RZ, -R146 ;  /* 0x000000ffff927224 */ /* 0x000fe400078e0a92 */
[----:B------:R-:W-:Y:S02]  /*11570*/  IMAD.MOV R147, RZ, RZ, -R147 ;  /* 0x000000ffff937224 */ /* 0x000fe400078e0a93 */
[----:B------:R-:W-:Y:S01]  /*11580*/  IMAD R144, R2, R146, R144 ;  /* 0x0000009202907224 */ /* 0x000fe200078e0290 */
[----:B------:R-:W-:Y:S01]  /*11590*/  IABS R146, R151 ;  /* 0x0000009700927213 */ /* 0x000fe20000000000 */
[--C-:B------:R-:W-:Y:S01]  /*115a0*/  @!P3 IMAD.IADD R140, R140, 0x1, -R2.reuse ;  /* 0x000000018c8cb824 */ /* 0x100fe200078e0a02 */
[C---:B------:R-:W-:Y:S01]  /*115b0*/  ISETP.GT.U32.AND P3, PT, R2.reuse, R142, PT ;  /* 0x0000008e0200720c */ /* 0x040fe20003f64070 */
        /* <DEDUP_REMOVED lines=9> */
[----:B------:R-:W-:Y:S01]  /*11650*/  @!P3 IADD3 R142, PT, PT, R142, -R2, RZ ;  /* 0x800000028e8eb210 */ /* 0x000fe20007ffe0ff */
[----:B------:R-:W-:Y:S01]  /*11660*/  VIADD R149, R242, 0x194 ;  /* 0x00000194f2957836 */ /* 0x000fe20000000000 */
[----:B------:R-:W-:Y:S01]  /*11670*/  IADD3 R150, PT, PT, -R150, RZ, RZ ;  /* 0x000000ff96967210 */ /* 0x000fe20007ffe1ff */
[----:B------:R-:W-:Y:S01]  /*11680*/  IMAD.HI.U32 R151, R0, R148, RZ ;  /* 0x0000009400977227 */ /* 0x000fe200078e00ff */
[----:B------:R-:W-:Y:S02]  /*11690*/  @!P5 IADD3 R143, PT, PT, R143, -R2, RZ ;  /* 0x800000028f8fd210 */ /* 0x000fe40007ffe0ff */
[C---:B------:R-:W-:Y:S01]  /*116a0*/  ISETP.GT.U32.AND P3, PT, R2.reuse, R144, PT ;  /* 0x000000900200720c */ /* 0x040fe20003f64070 */
[C---:B------:R-:W-:Y:S01]  /*116b0*/  IMAD R146, R2.reuse, R150, R146 ;  /* 0x0000009602927224 */ /* 0x040fe200078e0292 */
[----:B------:R-:W-:Y:S01]  /*116c0*/  ISETP.GT.U32.AND P5, PT, R2, R145, PT ;  /* 0x000000910200720c */ /* 0x000fe20003fa4070 */
        /* <DEDUP_REMOVED lines=10> */
[C---:B------:R-:W-:Y:S01]  /*11770*/  IMAD R147, R2.reuse, R150, R147 ;  /* 0x0000009602937224 */ /* 0x040fe200078e0293 */
[----:B------:R-:W-:Y:S01]  /*11780*/  @!P5 IADD3 R145, PT, PT, R145, -R2, RZ ;  /* 0x800000029191d210 */ /* 0x000fe20007ffe0ff */
[----:B------:R-:W-:Y:S01]  /*11790*/  IMAD.MOV R151, RZ, RZ, -R151 ;  /* 0x000000ffff977224 */ /* 0x000fe200078e0a97 */
[----:B------:R-:W-:Y:S01]  /*117a0*/  ISETP.GT.U32.AND P3, PT, R2, R146, PT ;  /* 0x000000920200720c */ /* 0x000fe20003f64070 */
[----:B------:R-:W-:Y:S01]  /*117b0*/  IMAD.HI.U32 R152, R0, R149, RZ ;  /* 0x0000009500987227 */ /* 0x000fe200078e00ff */
[----:B------:R-:W-:Y:S01]  /*117c0*/  ISETP.GT.U32.AND P5, PT, R2, R147, PT ;  /* 0x000000930200720c */ /* 0x000fe20003fa4070 */
[----:B------:R2:W-:Y:S01]  /*117d0*/  STL [R1+0x21a4], R155 ;  /* 0x0021a49b01007387 */ /* 0x0005e20000100800 */
[----:B------:R-:W-:Y:S01]  /*117e0*/  IABS R150, R156 ;  /* 0x0000009c00967213 */ /* 0x000fe20000000000 */
[--C-:B------:R-:W-:Y:S01]  /*117f0*/  @!P4 IMAD.IADD R142, R142, 0x1, -R2.reuse ;  /* 0x000000018e8ec824 */ /* 0x100fe200078e0a02 */
[----:B------:R-:W-:Y:S01]  /*11800*/  IADD3 R152, PT, PT, -R152, RZ, RZ ;  /* 0x000000ff98987210 */ /* 0x000fe20007ffe1ff */
[----:B------:R-:W-:Y:S01]  /*11810*/  @!P6 IMAD.IADD R143, R143, 0x1, -R2 ;  /* 0x000000018f8fe824 */ /* 0x000fe200078e0a02 */
[C---:B------:R-:W-:Y:S01]  /*11820*/  ISETP.GT.U32.AND P4, PT, R2.reuse, R144, PT ;  /* 0x000000900200720c */ /* 0x040fe20003f84070 */
[C---:B------:R-:W-:Y:S01]  /*11830*/  IMAD R148, R2.reuse, R151, R148 ;  /* 0x0000009702947224 */ /* 0x040fe200078e0294 */
[C---:B------:R-:W-:Y:S01]  /*11840*/  ISETP.GT.U32.AND P6, PT, R2.reuse, R145, PT ;  /* 0x000000910200720c */ /* 0x040fe20003fc4070 */
[----:B------:R-:W-:Y:S01]  /*11850*/  IMAD R149, R2, R152, R149 ;  /* 0x0000009802957224 */ /* 0x000fe200078e0295 */
[----:B------:R-:W-:Y:S01]  /*11860*/  IABS R151, R155 ;  /* 0x0000009b00977213 */ /* 0x000fe20000000000 */
[--C-:B------:R-:W-:Y:S01]  /*11870*/  @!P3 IMAD.IADD R146, R146, 0x1, -R2.reuse ;  /* 0x000000019292b824 */ /* 0x100fe200078e0a02 */
[----:B------:R3:W-:Y:S01]  /*11880*/  STL [R1+0x21a0], R154 ;  /* 0x0021a09a01007387 */ /* 0x0007e20000100800 */
[--C-:B------:R-:W-:Y:S01]  /*11890*/  @!P5 IMAD.IADD R147, R147, 0x1, -R2.reuse ;  /* 0x000000019393d824 */ /* 0x100fe200078e0a02 */
[----:B------:R-:W-:Y:S01]  /*118a0*/  IABS R152, R154 ;  /* 0x0000009a00987213 */ /* 0x000fe20000000000 */
[----:B--2---:R-:W-:Y:S01]  /*118b0*/  IMAD.HI.U32 R155, R0, R151, RZ ;  /* 0x00000097009b7227 */ /* 0x004fe200078e00ff */
[C---:B------:R-:W-:Y:S01]  /*118c0*/  ISETP.GT.U32.AND P3, PT, R2.reuse, R148, PT ;  /* 0x000000940200720c */ /* 0x040fe20003f64070 */
[----:B------:R2:W-:Y:S01]  /*118d0*/  STL [R1+0x219c], R153 ;  /* 0x00219c9901007387 */ /* 0x0005e20000100800 */
[----:B------:R-:W-:Y:S01]  /*118e0*/  ISETP.GT.U32.AND P5, PT, R2, R149, PT ;  /* 0x000000950200720c */ /* 0x000fe20003fa4070 */
[--C-:B------:R-:W-:Y:S01]  /*118f0*/  @!P4 IMAD.IADD R144, R144, 0x1, -R2.reuse ;  /* 0x000000019090c824 */ /* 0x100fe200078e0a02 */
[C---:B------:R-:W-:Y:S01]  /*11900*/  ISETP.GT.U32.AND P4, PT, R2.reuse, R146, PT ;  /* 0x000000920200720c */ /* 0x040fe20003f84070 */
[----:B------:R-:W-:Y:S01]  /*11910*/  @!P6 IMAD.IADD R145, R145, 0x1, -R2 ;  /* 0x000000019191e824 */ /* 0x000fe200078e0a02 */
[----:B------:R-:W-:Y:S01]  /*11920*/  ISETP.GT.U32.AND P6, PT, R2, R147, PT ;  /* 0x000000930200720c */ /* 0x000fe20003fc4070 */
[----:B---3--:R-:W-:Y:S01]  /*11930*/  IMAD.HI.U32 R154, R0, R150, RZ ;  /* 0x00000096009a7227 */ /* 0x008fe200078e00ff */
[----:B------:R-:W-:Y:S03]  /*11940*/  STL [R1+0x2198], R161 ;  /* 0x002198a101007387 */ /* 0x000fe60000100800 */
[----:B------:R-:W-:Y:S01]  /*11950*/  IMAD.MOV R154, RZ, RZ, -R154 ;  /* 0x000000ffff9a7224 */ /* 0x000fe200078e0a9a */
[----:B--2---:R-:W-:Y:S01]  /*11960*/  IABS R153, R153 ;  /* 0x0000009900997213 */ /* 0x004fe20000000000 */
[----:B------:R-:W-:Y:S01]  /*11970*/  IMAD.MOV R155, RZ, RZ, -R155 ;  /* 0x000000ffff9b7224 */ /* 0x000fe200078e0a9b */
[----:B------:R-:W-:Y:S01]  /*11980*/  STL [R1+0x2194], R160 ;  /* 0x002194a001007387 */ /* 0x000fe20000100800 */
[C---:B------:R-:W-:Y:S01]  /*11990*/  IMAD R150, R2.reuse, R154, R150 ;  /* 0x0000009a02967224 */ /* 0x040fe200078e0296 */
[----:B------:R-:W-:Y:S01]  /*119a0*/  IABS R154, R161 ;  /* 0x000000a1009a7213 */ /* 0x000fe20000000000 */
[----:B------:R-:W-:Y:S01]  /*119b0*/  IMAD R151, R2, R155, R151 ;  /* 0x0000009b02977224 */ /* 0x000fe200078e0297 */
[----:B------:R-:W-:Y:S01]  /*119c0*/  @!P4 IADD3 R146, PT, PT, R146, -R2, RZ ;  /* 0x800000029292c210 */ /* 0x000fe20007ffe0ff */
[--C-:B------:R-:W-:Y:S01]  /*119d0*/  @!P3 IMAD.IADD R148, R148, 0x1, -R2.reuse ;  /* 0x000000019494b824 */ /* 0x100fe200078e0a02 */
[C---:B------:R-:W-:Y:S01]  /*119e0*/  ISETP.GT.U32.AND P3, PT, R2.reuse, R150, PT ;  /* 0x000000960200720c */ /* 0x040fe20003f64070 */
[----:B------:R-:W-:Y:S01]  /*119f0*/  @!P5 IMAD.IADD R149, R149, 0x1, -R2 ;  /* 0x000000019595d824 */ /* 0x000fe200078e0a02 */
[----:B------:R-:W-:Y:S01]  /*11a00*/  ISETP.GT.U32.AND P5, PT, R2, R151, PT ;  /* 0x000000970200720c */ /* 0x000fe20003fa4070 */
[----:B------:R-:W-:Y:S01]  /*11a10*/  IMAD.HI.U32 R156, R0, R152, RZ ;  /* 0x00000098009c7227 */ /* 0x000fe200078e00ff */
[----:B------:R-:W-:Y:S01]  /*11a20*/  ISETP.GT.U32.AND P4, PT, R2, R148, PT ;  /* 0x000000940200720c */ /* 0x000fe20003f84070 */
[----:B------:R-:W-:Y:S01]  /*11a30*/  STL [R1+0x2190], R159 ;  /* 0x0021909f01007387 */ /* 0x000fe20000100800 */
[----:B------:R-:W-:Y:S01]  /*11a40*/  IABS R155, R160 ;  /* 0x000000a0009b7213 */ /* 0x000fe20000000000 */
[----:B------:R-:W-:-:S02]  /*11a50*/  IMAD.HI.U32 R157, R0, R153, RZ ;  /* 0x00000099009d7227 */ /* 0x000fc400078e00ff */
[----:B------:R2:W-:Y:S02]  /*11a60*/  STL [R1+0x218c], R158 ;  /* 0x00218c9e01007387 */ /* 0x0005e40000100800 */
[----:B------:R-:W-:Y:S01]  /*11a70*/  @!P6 IMAD.IADD R147, R147, 0x1, -R2 ;  /* 0x000000019393e824 */ /* 0x000fe200078e0a02 */
[C---:B------:R-:W-:Y:S01]  /*11a80*/  ISETP.GT.U32.AND P6, PT, R2.reuse, R149, PT ;  /* 0x000000950200720c */ /* 0x040fe20003fc4070 */
[----:B------:R-:W-:Y:S01]  /*11a90*/  IMAD.MOV R156, RZ, RZ, -R156 ;  /* 0x000000ffff9c7224 */ /* 0x000fe200078e0a9c */
[----:B------:R-:W-:Y:S01]  /*11aa0*/  STL [R1+0x2188], R165 ;  /* 0x002188a501007387 */ /* 0x000fe20000100800 */
[----:B------:R-:W-:Y:S01]  /*11ab0*/  IMAD.MOV R157, RZ, RZ, -R157 ;  /* 0x000000ffff9d7224 */ /* 0x000fe200078e0a9d */
[----:B------:R-:W-:Y:S01]  /*11ac0*/  @!P5 IADD3 R151, PT, PT, R151, -R2, RZ ;  /* 0x800000029797d210 */ /* 0x000fe20007ffe0ff */
[C---:B------:R-:W-:Y:S01]  /*11ad0*/  IMAD R152, R2.reuse, R156, R152 ;  /* 0x0000009c02987224 */ /* 0x040fe200078e0298 */
[----:B------:R-:W-:Y:S01]  /*11ae0*/  IABS R156, R159 ;  /* 0x0000009f009c7213 */ /* 0x000fe20000000000 */
[----:B------:R-:W-:Y:S01]  /*11af0*/  IMAD R153, R2, R157, R153 ;  /* 0x0000009d02997224 */ /* 0x000fe200078e0299 */
[----:B------:R-:W-:Y:S01]  /*11b00*/  IABS R157, R158 ;  /* 0x0000009e009d7213 */ /* 0x000fe20000000000 */
[----:B--2---:R-:W-:Y:S01]  /*11b10*/  IMAD.HI.U32 R158, R0, R154, RZ ;  /* 0x0000009a009e7227 */ /* 0x004fe200078e00ff */
[----:B------:R-:W-:Y:S02]  /*11b20*/  STL [R1+0x2184], R164 ;  /* 0x002184a401007387 */ /* 0x000fe40000100800 */
[----:B------:R-:W-:Y:S01]  /*11b30*/  ISETP.GT.U32.AND P5, PT, R2, R153, PT ;  /* 0x000000990200720c */ /* 0x000fe20003fa4070 */
        /* <DEDUP_REMOVED lines=11> */
[----:B------:R-:W-:Y:S01]  /*11bf0*/  IMAD.HI.U32 R161, R0, R157, RZ ;  /* 0x0000009d00a17227 */ /* 0x000fe200078e00ff */
[----:B------:R-:W-:-:S02]  /*11c00*/  @!P5 IADD3 R153, PT, PT, R153, -R2, RZ ;  /* 0x800000029999d210 */ /* 0x000fc40007ffe0ff */
        /* <DEDUP_REMOVED lines=24> */
[----:B------:R-:W-:Y:S01]  /*11d90*/  @!P5 IMAD.IADD R155, R155, 0x1, -R2 ;  /* 0x000000019b9bd824 */ /* 0x000fe200078e0a02 */
[----:B------:R-:W-:Y:S01]  /*11da0*/  ISETP.GT.U32.AND P3, PT, R2, R156, PT ;  /* 0x0000009c0200720c */ /* 0x000fe20003f64070 */
[----:B------:R-:W-:Y:S01]  /*11db0*/  IMAD.HI.U32 R163, R0, R159, RZ ;  /* 0x0000009f00a37227 */ /* 0x000fe200078e00ff */
[----:B------:R-:W-:Y:S01]  /*11dc0*/  ISETP.GT.U32.AND P5, PT, R2, R157, PT ;  /* 0x0000009d0200720c */ /* 0x000fe20003fa4070 */
[----:B------:R2:W-:Y:S01]  /*11dd0*/  STL [R1+0x216c], R166 ;  /* 0x00216ca601007387 */ /* 0x0005e20000100800 */
[----:B------:R-:W-:Y:S01]  /*11de0*/  @!P4 IADD3 R152, PT, PT, R152, -R2, RZ ;  /* 0x800000029898c210 */ /* 0x000fe20007ffe0ff */
[C---:B------:R-:W-:Y:S01]  /*11df0*/  IMAD R158, R2.reuse, R162, R158 ;  /* 0x000000a2029e7224 */ /* 0x040fe200078e029e */
[----:B------:R-:W-:Y:S01]  /*11e00*/  @!P6 IADD3 R153, PT, PT, R153, -R2, RZ ;  /* 0x800000029999e210 */ /* 0x000fe20007ffe0ff */
[----:B------:R-:W-:Y:S01]  /*11e10*/  IMAD.MOV R162, RZ, RZ, -R163 ;  /* 0x000000ffffa27224 */ /* 0x000fe200078e0aa3 */
[----:B------:R-:W-:Y:S01]  /*11e20*/  ISETP.GT.U32.AND P4, PT, R2, R154, PT ;  /* 0x0000009a0200720c */ /* 0x000fe20003f84070 */
[----:B------:R-:W-:Y:S01]  /*11e30*/  IMAD.HI.U32 R165, R0, R160, RZ ;  /* 0x000000a000a57227 */ /* 0x000fe200078e00ff */
[C---:B------:R-:W-:Y:S01]  /*11e40*/  ISETP.GT.U32.AND P6, PT, R2.reuse, R155, PT ;  /* 0x0000009b0200720c */ /* 0x040fe20003fc4070 */
[----:B------:R-:W-:Y:S02]  /*11e50*/  STL [R1+0x2168], R171 ;  /* 0x002168ab01007387 */ /* 0x000fe40000100800 */
        /* <DEDUP_REMOVED lines=9> */
[----:B------:R-:W-:Y:S01]  /*11ef0*/  IABS R165, R166 ;  /* 0x000000a600a57213 */ /* 0x000fe20000000000 */
[----:B------:R-:W-:Y:S01]  /*11f00*/  @!P4 IMAD.IADD R154, R154, 0x1, -R2 ;  /* 0x000000019a9ac824 */ /* 0x000fe200078e0a02 */
[----:B------:R-:W-:Y:S01]  /*11f10*/  @!P6 IADD3 R155, PT, PT, R155, -R2, RZ ;  /* 0x800000029b9be210 */ /* 0x000fe20007ffe0ff */
[----:B------:R-:W-:Y:S01]  /*11f20*/  IMAD.MOV R164, RZ, RZ, -R164 ;  /* 0x000000ffffa47224 */ /* 0x000fe200078e0aa4 */
[C---:B------:R-:W-:Y:S01]  /*11f30*/  ISETP.GT.U32.AND P4, PT, R2.reuse, R156, PT ;  /* 0x0000009c0200720c */ /* 0x040fe20003f84070 */
[C---:B------:R-:W-:Y:S01]  /*11f40*/  IMAD R160, R2.reuse, R163, R160 ;  /* 0x000000a302a07224 */ /* 0x040fe200078e02a0 */
[----:B------:R-:W-:Y:S01]  /*11f50*/  ISETP.GT.U32.AND P6, PT, R2, R157, PT ;  /* 0x0000009d0200720c */ /* 0x000fe20003fc4070 */
        /* <DEDUP_REMOVED lines=18> */
[----:B------:R2:W-:Y:S03]  /*12080*/  STL [R1+0x2160], R168 ;  /* 0x002160a801007387 */ /* 0x0005e60000100800 */
[----:B------:R-:W-:Y:S02]  /*12090*/  IMAD R163, R2, R167, R163 ;  /* 0x000000a702a37224 */ /* 0x000fe400078e02a3 */
[----:B------:R-:W-:-:S04]  /*120a0*/  IMAD.HI.U32 R167, R0, R165, RZ ;  /* 0x000000a500a77227 */ /* 0x000fc800078e00ff */
[----:B------:R-:W-:Y:S01]  /*120b0*/  IMAD.MOV R166, RZ, RZ, -R166 ;  /* 0x000000ffffa67224 */ /* 0x000fe200078e0aa6 */
[----:B--2---:R-:W-:Y:S01]  /*120c0*/  IABS R168, R168 ;  /* 0x000000a800a87213 */ /* 0x004fe20000000000 */
        /* <DEDUP_REMOVED lines=50> */
[--C-:B------:R-:W-:Y:S01]  /*123f0*/  @!P3 IMAD.IADD R166, R166, 0x1, -R2.reuse ;  /* 0x00000001a6a6b824 */ /* 0x100fe200078e0a02 */
[----:B------:R3:W-:Y:S01]  /*12400*/  STL [R1+0x214c], R173 ;  /* 0x00214cad01007387 */ /* 0x0007e20000100800 */
[----:B------:R-:W-:Y:S01]  /*12410*/  @!P5 IMAD.IADD R167, R167, 0x1, -R2 ;  /* 0x00000001a7a7d824 */ /* 0x000fe200078e0a02 */
[----:B------:R-:W-:Y:S01]  /*12420*/  ISETP.GT.U32.AND P3, PT, R2, R168, PT ;  /* 0x000000a80200720c */ /* 0x000fe20003f64070 */
[----:B--2---:R-:W-:Y:S01]  /*12430*/  IMAD.HI.U32 R174, R0, R170, RZ ;  /* 0x000000aa00ae7227 */ /* 0x004fe200078e00ff */
[----:B------:R-:W-:Y:S01]  /*12440*/  ISETP.GT.U32.AND P5, PT, R2, R169, PT ;  /* 0x000000a90200720c */ /* 0x000fe20003fa4070 */
[----:B------:R-:W-:Y:S02]  /*12450*/  STL [R1+0x2148], R181 ;  /* 0x002148b501007387 */ /* 0x000fe40000100800 */
[----:B------:R-:W-:-:S02]  /*12460*/  IMAD.HI.U32 R175, R0, R171, RZ ;  /* 0x000000ab00af7227 */ /* 0x000fc400078e00ff */
[----:B------:R-:W-:Y:S01]  /*12470*/  STL [R1+0x2144], R180 ;  /* 0x002144b401007387 */ /* 0x000fe20000100800 */
[----:B---3--:R-:W-:Y:S01]  /*12480*/  IABS R173, R173 ;  /* 0x000000ad00ad7213 */ /* 0x008fe20000000000 */
[--C-:B------:R-:W-:Y:S01]  /*12490*/  @!P4 IMAD.IADD R164, R164, 0x1, -R2.reuse ;  /* 0x00000001a4a4c824 */ /* 0x100fe200078e0a02 */
[C---:B------:R-:W-:Y:S01]  /*124a0*/  ISETP.GT.U32.AND P4, PT, R2.reuse, R166, PT ;  /* 0x000000a60200720c */ /* 0x040fe20003f84070 */
        /* <DEDUP_REMOVED lines=10> */
[----:B------:R-:W-:Y:S01]  /*12550*/  @!P3 IMAD.IADD R168, R168, 0x1, -R2 ;  /* 0x00000001a8a8b824 */ /* 0x000fe200078e0a02 */
[----:B------:R-:W-:Y:S01]  /*12560*/  ISETP.GT.U32.AND P3, PT, R2, R170, PT ;  /* 0x000000aa0200720c */ /* 0x000fe20003f64070 */
[----:B------:R-:W-:Y:S01]  /*12570*/  IMAD.HI.U32 R176, R0, R172, RZ ;  /* 0x000000ac00b07227 */ /* 0x000fe200078e00ff */
[----:B------:R-:W-:Y:S01]  /*12580*/  ISETP.GT.U32.AND P5, PT, R2, R171, PT ;  /* 0x000000ab0200720c */ /* 0x000fe20003fa4070 */
[----:B------:R2:W-:Y:S02]  /*12590*/  STL [R1+0x213c], R178 ;  /* 0x00213cb201007387 */ /* 0x0005e40000100800 */
[----:B------:R-:W-:-:S02]  /*125a0*/  IMAD.HI.U32 R177, R0, R173, RZ ;  /* 0x000000ad00b17227 */ /* 0x000fc400078e00ff */
[----:B------:R-:W-:Y:S02]  /*125b0*/  STL [R1+0x2138], R185 ;  /* 0x002138b901007387 */ /* 0x000fe40000100800 */
        /* <DEDUP_REMOVED lines=19> */
[----:B------:R2:W-:Y:S02]  /*126f0*/  STL [R1+0x212c], R182 ;  /* 0x00212cb601007387 */ /* 0x0005e40000100800 */
[--C-:B------:R-:W-:Y:S01]  /*12700*/  @!P4 IMAD.IADD R168, R168, 0x1, -R2.reuse ;  /* 0x00000001a8a8c824 */ /* 0x100fe200078e0a02 */
[C---:B------:R-:W-:Y:S01]  /*12710*/  ISETP.GT.U32.AND P4, PT, R2.reuse, R170, PT ;  /* 0x000000aa0200720c */ /* 0x040fe20003f84070 */
[----:B------:R-:W-:Y:S01]  /*12720*/  @!P6 IMAD.IADD R169, R169, 0x1, -R2 ;  /* 0x00000001a9a9e824 */ /* 0x000fe200078e0a02 */
[----:B------:R-:W-:Y:S01]  /*12730*/  ISETP.GT.U32.AND P6, PT, R2, R171, PT ;  /* 0x000000ab0200720c */ /* 0x000fe20003fc4070 */
[----:B------:R-:W-:Y:S01]  /*12740*/  IMAD.MOV R179, RZ, RZ, -R179 ;  /* 0x000000ffffb37224 */ /* 0x000fe200078e0ab3 */
[----:B------:R3:W-:Y:S01]  /*12750*/  STL [R1+0x2128], R189 ;  /* 0x002128bd01007387 */ /* 0x0007e20000100800 */
[----:B------:R-:W-:-:S03]  /*12760*/  IMAD.HI.U32 R181, R0, R177, RZ ;  /* 0x000000b100b57227 */ /* 0x000fc600078e00ff */
[----:B------:R-:W-:Y:S01]  /*12770*/  STL [R1+0x2124], R188 ;  /* 0x002124bc01007387 */ /* 0x000fe20000100800 */
[C---:B------:R-:W-:Y:S02]  /*12780*/  IMAD R174, R2.reuse, R178, R174 ;  /* 0x000000b202ae7224 */ /* 0x040fe400078e02ae */
[----:B------:R-:W-:Y:S01]  /*12790*/  IMAD R175, R2, R179, R175 ;  /* 0x000000b302af7224 */ /* 0x000fe200078e02af */
[----:B------:R-:W-:Y:S01]  /*127a0*/  IABS R179, R184 ;  /* 0x000000b800b37213 */ /* 0x000fe20000000000 */
[----:B------:R-:W-:Y:S01]  /*127b0*/  IMAD.MOV R178, RZ, RZ, -R181 ;  /* 0x000000ffffb27224 */ /* 0x000fe200078e0ab5 */
[----:B------:R-:W-:Y:S01]  /*127c0*/  IABS R181, R182 ;  /* 0x000000b600b57213 */ /* 0x000fe20000000000 */
[----:B------:R-:W-:Y:S01]  /*127d0*/  IMAD.HI.U32 R180, R0, R176, RZ ;  /* 0x000000b000b47227 */ /* 0x000fe200078e00ff */
[----:B------:R-:W-:Y:S03]  /*127e0*/  STL [R1+0x2120], R187 ;  /* 0x002120bb01007387 */ /* 0x000fe60000100800 */
[--C-:B------:R-:W-:Y:S01]  /*127f0*/  @!P3 IMAD.IADD R172, R172, 0x1, -R2.reuse ;  /* 0x00000001acacb824 */ /* 0x100fe200078e0a02 */
[C---:B------:R-:W-:Y:S01]  /*12800*/  ISETP.GT.U32.AND P3, PT, R2.reuse, R174, PT ;  /* 0x000000ae0200720c */ /* 0x040fe20003f64070 */
        /* <DEDUP_REMOVED lines=10> */
[----:B------:R2:W-:Y:S02]  /*128b0*/  STL [R1+0x211c], R186 ;  /* 0x00211cba01007387 */ /* 0x0005e40000100800 */
[----:B------:R-:W-:Y:S01]  /*128c0*/  IMAD R176, R2, R180, R176 ;  /* 0x000000b402b07224 */ /* 0x000fe200078e02b0 */
[----:B------:R-:W-:Y:S01]  /*128d0*/  IADD3 R182, PT, PT, -R182, RZ, RZ ;  /* 0x000000ffb6b67210 */ /* 0x000fe20007ffe1ff */
[----:B------:R-:W-:Y:S01]  /*128e0*/  IMAD.HI.U32 R184, R0, R181, RZ ;  /* 0x000000b500b87227 */ /* 0x000fe200078e00ff */
[-C--:B------:R-:W-:Y:S01]  /*128f0*/  @!P3 IADD3 R174, PT, PT, R174, -R2.reuse, RZ ;  /* 0x80000002aeaeb210 */ /* 0x080fe20007ffe0ff */
[----:B------:R-:W-:Y:S01]  /*12900*/  STL [R1+0x2118], R191 ;  /* 0x002118bf01007387 */ /* 0x000fe20000100800 */
[----:B------:R-:W-:Y:S01]  /*12910*/  @!P5 IADD3 R175, PT, PT, R175, -R2, RZ ;  /* 0x80000002afafd210 */ /* 0x000fe20007ffe0ff */
[----:B------:R-:W-:Y:S01]  /*12920*/  IMAD R178, R2, R182, R178 ;  /* 0x000000b602b27224 */ /* 0x000fe200078e02b2 */
[----:B------:R-:W-:Y:S01]  /*12930*/  IABS R180, R183 ;  /* 0x000000b700b47213 */ /* 0x000fe20000000000 */
[----:B------:R-:W-:Y:S01]  /*12940*/  IMAD.HI.U32 R183, R0, R179, RZ ;  /* 0x000000b300b77227 */ /* 0x000fe200078e00ff */
[C---:B------:R-:W-:Y:S01]  /*12950*/  ISETP.GT.U32.AND P3, PT, R2.reuse, R176, PT ;  /* 0x000000b00200720c */ /* 0x040fe20003f64070 */
[----:B------:R-:W-:Y:S01]  /*12960*/  STL [R1+0x2114], R190 ;  /* 0x002114be01007387 */ /* 0x000fe20000100800 */
[----:B------:R-:W-:Y:S01]  /*12970*/  ISETP.GT.U32.AND P5, PT, R2, R177, PT ;  /* 0x000000b10200720c */ /* 0x000fe20003fa4070 */
[--C-:B------:R-:W-:Y:S01]  /*12980*/  @!P4 IMAD.IADD R172, R172, 0x1, -R2.reuse ;  /* 0x00000001acacc824 */ /* 0x100fe200078e0a02 */
[C---:B------:R-:W-:Y:S01]  /*12990*/  ISETP.GT.U32.AND P4, PT, R2.reuse, R174, PT ;  /* 0x000000ae0200720c */ /* 0x040fe20003f84070 */
[----:B------:R-:W-:Y:S01]  /*129a0*/  @!P6 IMAD.IADD R173, R173, 0x1, -R2 ;  /* 0x00000001adade824 */ /* 0x000fe200078e0a02 */
[----:B------:R-:W-:Y:S01]  /*129b0*/  ISETP.GT.U32.AND P6, PT, R2, R175, PT ;  /* 0x000000af0200720c */ /* 0x000fe20003fc4070 */
[----:B------:R-:W-:-:S02]  /*129c0*/  IMAD.MOV R182, RZ, RZ, -R183 ;  /* 0x000000ffffb67224 */ /* 0x000fc400078e0ab7 */
[----:B------:R-:W-:-:S04]  /*129d0*/  IMAD.HI.U32 R185, R0, R180, RZ ;  /* 0x000000b400b97227 */ /* 0x000fc800078e00ff */
[----:B------:R-:W-:Y:S01]  /*129e0*/  IMAD R179, R2, R182, R179 ;  /* 0x000000b602b37224 */ /* 0x000fe200078e02b3 */
[----:B------:R-:W-:Y:S01]  /*129f0*/  IADD3 R183, PT, PT, -R185, RZ, RZ ;  /* 0x000000ffb9b77210 */ /* 0x000fe20007ffe1ff */
[--C-:B------:R-:W-:Y:S01]  /*12a00*/  @!P3 IMAD.IADD R176, R176, 0x1, -R2.reuse ;  /* 0x00000001b0b0b824 */ /* 0x100fe200078e0a02 */
[----:B------:R-:W-:Y:S01]  /*12a10*/  @!P5 IADD3 R177, PT, PT, R177, -R2, RZ ;  /* 0x80000002b1b1d210 */ /* 0x000fe20007ffe0ff */
[--C-:B------:R-:W-:Y:S01]  /*12a20*/  @!P4 IMAD.IADD R174, R174, 0x1, -R2.reuse ;  /* 0x00000001aeaec824 */ /* 0x100fe200078e0a02 */
[C---:B------:R-:W-:Y:S01]  /*12a30*/  ISETP.GT.U32.AND P3, PT, R2.reuse, R178, PT ;  /* 0x000000b20200720c */ /* 0x040fe20003f64070 */
[----:B------:R-:W-:Y:S01]  /*12a40*/  @!P6 IMAD.IADD R175, R175, 0x1, -R2 ;  /* 0x00000001afafe824 */ /* 0x000fe200078e0a02 */
[C---:B------:R-:W-:Y:S01]  /*12a50*/  ISETP.GT.U32.AND P5, PT, R2.reuse, R179, PT ;  /* 0x000000b30200720c */ /* 0x040fe20003fa4070 */
[----:B------:R-:W-:Y:S01]  /*12a60*/  IMAD.MOV R184, RZ, RZ, -R184 ;  /* 0x000000ffffb87224 */ /* 0x000fe200078e0ab8 */
[----:B------:R-:W-:Y:S01]  /*12a70*/  IABS R182, R189 ;  /* 0x000000bd00b67213 */ /* 0x000fe20000000000 */
[C---:B------:R-:W-:Y:S01]  /*12a80*/  IMAD R180, R2.reuse, R183, R180 ;  /* 0x000000b702b47224 */ /* 0x040fe200078e02b4 */
[C---:B------:R-:W-:Y:S01]  /*12a90*/  ISETP.GT.U32.AND P4, PT, R2.reuse, R176, PT ;  /* 0x000000b00200720c */ /* 0x040fe20003f84070 */
[C---:B------:R-:W-:Y:S01]  /*12aa0*/  IMAD R181, R2.reuse, R184, R181 ;  /* 0x000000b802b57224 */ /* 0x040fe200078e02b5 */
[----:B------:R-:W-:Y:S01]  /*12ab0*/  ISETP.GT.U32.AND P6, PT, R2, R177, PT ;  /* 0x000000b10200720c */ /* 0x000fe20003fc4070 */
[----:B---3--:R-:W-:Y:S01]  /*12ac0*/  VIADD R189, R242, 0x1bc ;  /* 0x000001bcf2bd7836 */ /* 0x008fe20000000000 */
[----:B------:R-:W-:Y:S01]  /*12ad0*/  IABS R185, R186 ;  /* 0x000000ba00b97213 */ /* 0x000fe20000000000 */
[----:B--2---:R-:W-:Y:S01]  /*12ae0*/  IMAD.HI.U32 R186, R0, R182, RZ ;  /* 0x000000b600ba7227 */ /* 0x004fe200078e00ff */
[----:B------:R-:W-:-:S02]  /*12af0*/  IABS R183, R188 ;  /* 0x000000bc00b77213 */ /* 0x000fc40000000000 */
[----:B------:R-:W-:Y:S01]  /*12b00*/  IABS R184, R187 ;  /* 0x000000bb00b87213 */ /* 0x000fe20000000000 */
[--C-:B------:R-:W-:Y:S01]  /*12b10*/  @!P3 IMAD.IADD R178, R178, 0x1, -R2.reuse ;  /* 0x00000001b2b2b824 */ /* 0x100fe200078e0a02 */
[----:B------:R-:W-:Y:S01]  /*12b20*/  IADD3 R186, PT, PT, -R186, RZ, RZ ;  /* 0x000000ffbaba7210 */ /* 0x000fe20007ffe1ff */
[----:B------:R-:W-:Y:S01]  /*12b30*/  IMAD.HI.U32 R187, R0, R183, RZ ;  /* 0x000000b700bb7227 */ /* 0x000fe200078e00ff */
[----:B------:R-:W-:Y:S02]  /*12b40*/  ISETP.GT.U32.AND P3, PT, R2, R180, PT ;  /* 0x000000b40200720c */ /* 0x000fe40003f64070 */
        /* <DEDUP_REMOVED lines=10> */
[----:B------:R-:W-:Y:S01]  /*12bf0*/  IMAD.HI.U32 R186, R0, R184, RZ ;  /* 0x000000b800ba7227 */ /* 0x000fe200078e00ff */
[----:B------:R3:W-:Y:S03]  /*12c00*/  STL [R1+0x210c], R189 ;  /* 0x00210cbd01007387 */ /* 0x0007e60000100800 */
[----:B------:R-:W-:Y:S01]  /*12c10*/  IMAD R183, R2, R187, R183 ;  /* 0x000000bb02b77224 */ /* 0x000fe200078e02b7 */
[----:B--2---:R-:W-:Y:S01]  /*12c20*/  IABS R188, R188 ;  /* 0x000000bc00bc7213 */ /* 0x004fe20000000000 */
[----:B------:R-:W-:Y:S01]  /*12c30*/  IMAD.HI.U32 R187, R0, R185, RZ ;  /* 0x000000b900bb7227 */ /* 0x000fe200078e00ff */
[----:B------:R-:W-:Y:S03]  /*12c40*/  STL [R1+0x2108], R196 ;  /* 0x002108c401007387 */ /* 0x000fe60000100800 */
[----:B------:R-:W-:Y:S01]  /*12c50*/  IMAD.MOV R186, RZ, RZ, -R186 ;  /* 0x000000ffffba7224 */ /* 0x000fe200078e0aba */
[----:B------:R-:W-:Y:S01]  /*12c60*/  @!P4 IADD3 R178, PT, PT, R178, -R2, RZ ;  /* 0x80000002b2b2c210 */ /* 0x000fe20007ffe0ff */
[----:B------:R-:W-:Y:S01]  /*12c70*/  IMAD.MOV R187, RZ, RZ, -R187 ;  /* 0x000000ffffbb7224 */ /* 0x000fe200078e0abb */
[----:B---3--:R-:W-:Y:S01]  /*12c80*/  IABS R189, R189 ;  /* 0x000000bd00bd7213 */ /* 0x008fe20000000000 */
[----:B------:R-:W-:Y:S01]  /*12c90*/  IMAD R184, R2, R186, R184 ;  /* 0x000000ba02b87224 */ /* 0x000fe200078e02b8 */
[----:B------:R-:W-:Y:S01]  /*12ca0*/  IABS R186, R191 ;  /* 0x000000bf00ba7213 */ /* 0x000fe20000000000 */
[--C-:B------:R-:W-:Y:S01]  /*12cb0*/  @!P3 IMAD.IADD R180, R180, 0x1, -R2.reuse ;  /* 0x00000001b4b4b824 */ /* 0x100fe200078e0a02 */
[C---:B------:R-:W-:Y:S01]  /*12cc0*/  ISETP.GT.U32.AND P3, PT, R2.reuse, R182, PT ;  /* 0x000000b60200720c */ /* 0x040fe20003f64070 */
[--C-:B------:R-:W-:Y:S01]  /*12cd0*/  @!P5 IMAD.IADD R181, R181, 0x1, -R2.reuse ;  /* 0x00000001b5b5d824 */ /* 0x100fe200078e0a02 */
[C---:B------:R-:W-:Y:S01]  /*12ce0*/  ISETP.GT.U32.AND P5, PT, R2.reuse, R183, PT ;  /* 0x000000b70200720c */ /* 0x040fe20003fa4070 */
[C---:B------:R-:W-:Y:S01]  /*12cf0*/  IMAD R185, R2.reuse, R187, R185 ;  /* 0x000000bb02b97224 */ /* 0x040fe200078e02b9 */
[----:B------:R-:W-:Y:S01]  /*12d00*/  IABS R187, R190 ;  /* 0x000000be00bb7213 */ /* 0x000fe20000000000 */
[--C-:B------:R-:W-:Y:S01]  /*12d10*/  @!P6 IMAD.IADD R179, R179, 0x1, -R2.reuse ;  /* 0x00000001b3b3e824 */ /* 0x100fe200078e0a02 */
[----:B------:R-:W-:Y:S01]  /*12d20*/  ISETP.GT.U32.AND P4, PT, R2, R180, PT ;  /* 0x000000b40200720c */ /* 0x000fe20003f84070 */
[----:B------:R-:W-:Y:S01]  /*12d30*/  IMAD.HI.U32 R190, R0, R186, RZ ;  /* 0x000000ba00be7227 */ /* 0x000fe200078e00ff */
[----:B------:R-:W-:Y:S01]  /*12d40*/  ISETP.GT.U32.AND P6, PT, R2, R181, PT ;  /* 0x000000b50200720c */ /* 0x000fe20003fc4070 */
[----:B------:R-:W-:Y:S02]  /*12d50*/  STL [R1+0x2104], R195 ;  /* 0x002104c301007387 */ /* 0x000fe40000100800 */
[----:B------:R-:W-:Y:S01]  /*12d60*/  IMAD.HI.U32 R192, R0, R189, RZ ;  /* 0x000000bd00c07227 */ /* 0x000fe200078e00ff */
[----:B------:R-:W-:Y:S01]  /*12d70*/  IADD3 R190, PT, PT, -R190, RZ, RZ ;  /* 0x000000ffbebe7210 */ /* 0x000fe20007ffe1ff */
[----:B------:R-:W-:Y:S02]  /*12d80*/  STL [R1+0x2100], R194 ;  /* 0x002100c201007387 */ /* 0x000fe40000100800 */
[----:B------:R-:W-:Y:S01]  /*12d90*/  @!P3 IMAD.IADD R182, R182, 0x1, -R2 ;  /* 0x00000001b6b6b824 */ /* 0x000fe200078e0a02 */
[----:B------:R-:W-:Y:S01]  /*12da0*/  @!P5 IADD3 R183, PT, PT, R183, -R2, RZ ;  /* 0x80000002b7b7d210 */ /* 0x000fe20007ffe0ff */
[C---:B------:R-:W-:Y:S01]  /*12db0*/  IMAD R186, R2.reuse, R190, R186 ;  /* 0x000000be02ba7224 */ /* 0x040fe200078e02ba */
[----:B------:R-:W-:Y:S01]  /*12dc0*/  ISETP.GT.U32.AND P3, PT, R2, R184, PT ;  /* 0x000000b80200720c */ /* 0x000fe20003f64070 */
[----:B------:R-:W-:Y:S01]  /*12dd0*/  IMAD.HI.U32 R190, R0, R187, RZ ;  /* 0x000000bb00be7227 */ /* 0x000fe200078e00ff */
[----:B------:R-:W-:Y:S01]  /*12de0*/  ISETP.GT.U32.AND P5, PT, R2, R185, PT ;  /* 0x000000b90200720c */ /* 0x000fe20003fa4070 */
[----:B------:R2:W-:Y:S01]  /*12df0*/  STL [R1+0x20fc], R193 ;  /* 0x0020fcc101007387 */ /* 0x0005e20000100800 */
[----:B------:R-:W-:Y:S01]  /*12e00*/  IADD3 R192, PT, PT, -R192, RZ, RZ ;  /* 0x000000ffc0c07210 */ /* 0x000fe20007ffe1ff */
[--C-:B------:R-:W-:Y:S01]  /*12e10*/  @!P4 IMAD.IADD R180, R180, 0x1, -R2.reuse ;  /* 0x00000001b4b4c824 */ /* 0x100fe200078e0a02 */
[C---:B------:R-:W-:Y:S01]  /*12e20*/  ISETP.GT.U32.AND P4, PT, R2.reuse, R182, PT ;  /* 0x000000b60200720c */ /* 0x040fe20003f84070 */
[----:B------:R-:W-:Y:S01]  /*12e30*/  @!P6 IMAD.IADD R181, R181, 0x1, -R2 ;  /* 0x00000001b5b5e824 */ /* 0x000fe200078e0a02 */
[----:B------:R-:W-:Y:S01]  /*12e40*/  ISETP.GT.U32.AND P6, PT, R2, R183, PT ;  /* 0x000000b70200720c */ /* 0x000fe20003fc4070 */
[----:B------:R-:W-:Y:S01]  /*12e50*/  IMAD.MOV R190, RZ, RZ, -R190 ;  /* 0x000000ffffbe7224 */ /* 0x000fe200078e0abe */
[----:B------:R-:W-:Y:S01]  /*12e60*/  STL [R1+0x20f8], R201 ;  /* 0x0020f8c901007387 */ /* 0x000fe20000100800 */
[----:B------:R-:W-:Y:S01]  /*12e70*/  IMAD.HI.U32 R191, R0, R188, RZ ;  /* 0x000000bc00bf7227 */ /* 0x000fe200078e00ff */
[----:B--2---:R-:W-:-:S02]  /*12e80*/  IABS R193, R193 ;  /* 0x000000c100c17213 */ /* 0x004fc40000000000 */
[----:B------:R-:W-:Y:S01]  /*12e90*/  STL [R1+0x20f4], R200 ;  /* 0x0020f4c801007387 */ /* 0x000fe20000100800 */
[----:B------:R-:W-:Y:S01]  /*12ea0*/  IMAD R187, R2, R190, R187 ;  /* 0x000000be02bb7224 */ /* 0x000fe200078e02bb */
[----:B------:R-:W-:Y:S01]  /*12eb0*/  @!P5 IADD3 R185, PT, PT, R185, -R2, RZ ;  /* 0x80000002b9b9d210 */ /* 0x000fe20007ffe0ff */
[--C-:B------:R-:W-:Y:S01]  /*12ec0*/  @!P3 IMAD.IADD R184, R184, 0x1, -R2.reuse ;  /* 0x00000001b8b8b824 */ /* 0x100fe200078e0a02 */
[----:B------:R-:W-:Y:S01]  /*12ed0*/  ISETP.GT.U32.AND P3, PT, R2, R186, PT ;  /* 0x000000ba0200720c */ /* 0x000fe20003f64070 */
[--C-:B------:R-:W-:Y:S01]  /*12ee0*/  @!P4 IMAD.IADD R182, R182, 0x1, -R2.reuse ;  /* 0x00000001b6b6c824 */ /* 0x100fe200078e0a02 */
[C---:B------:R-:W-:Y:S01]  /*12ef0*/  ISETP.GT.U32.AND P5, PT, R2.reuse, R187, PT ;  /* 0x000000bb0200720c */ /* 0x040fe20003fa4070 */
        /* <DEDUP_REMOVED lines=8> */
[----:B------:R-:W-:Y:S01]  /*12f80*/  IMAD.HI.U32 R197, R0, R193, RZ ;  /* 0x000000c100c57227 */ /* 0x000fe200078e00ff */
[----:B------:R-:W-:Y:S01]  /*12f90*/  IABS R192, R194 ;  /* 0x000000c200c07213 */ /* 0x000fe20000000000 */
[----:B------:R-:W-:Y:S02]  /*12fa0*/  STL [R1+0x20f0], R199 ;  /* 0x0020f0c701007387 */ /* 0x000fe40000100800 */
[--C-:B------:R-:W-:Y:S01]  /*12fb0*/  @!P3 IMAD.IADD R186, R186, 0x1, -R2.reuse ;  /* 0x00000001babab824 */ /* 0x100fe200078e0a02 */
[C---:B------:R-:W-:Y:S01]  /*12fc0*/  ISETP.GT.U32.AND P3, PT, R2.reuse, R188, PT ;  /* 0x000000bc0200720c */ /* 0x040fe20003f64070 */
[----:B------:R-:W-:Y:S01]  /*12fd0*/  @!P5 IMAD.IADD R187, R187, 0x1, -R2 ;  /* 0x00000001bbbbd824 */ /* 0x000fe200078e0a02 */
[----:B------:R-:W-:Y:S01]  /*12fe0*/  ISETP.GT.U32.AND P5, PT, R2, R189, PT ;  /* 0x000000bd0200720c */ /* 0x000fe20003fa4070 */
[----:B------:R-:W-:Y:S01]  /*12ff0*/  IMAD.HI.U32 R194, R0, R190, RZ ;  /* 0x000000be00c27227 */ /* 0x000fe200078e00ff */
[-C--:B------:R-:W-:Y:S01]  /*13000*/  @!P4 IADD3 R184, PT, PT, R184, -R2.reuse, RZ ;  /* 0x80000002b8b8c210 */ /* 0x080fe20007ffe0ff */
[----:B------:R2:W-:Y:S01]  /*13010*/  STL [R1+0x20ec], R198 ;  /* 0x0020ecc601007387 */ /* 0x0005e20000100800 */
[----:B------:R-:W-:Y:S01]  /*13020*/  @!P6 IADD3 R185, PT, PT, R185, -R2, RZ ;  /* 0x80000002b9b9e210 */ /* 0x000fe20007ffe0ff */
[----:B------:R-:W-:Y:S01]  /*13030*/  IMAD.HI.U32 R195, R0, R191, RZ ;  /* 0x000000bf00c37227 */ /* 0x000fe200078e00ff */
[C---:B------:R-:W-:Y:S01]  /*13040*/  ISETP.GT.U32.AND P4, PT, R2.reuse, R186, PT ;  /* 0x000000ba0200720c */ /* 0x040fe20003f84070 */
[----:B------:R-:W-:Y:S01]  /*13050*/  STL [R1+0x20e8], R205 ;  /* 0x0020e8cd01007387 */ /* 0x000fe20000100800 */
[----:B------:R-:W-:Y:S01]  /*13060*/  ISETP.GT.U32.AND P6, PT, R2, R187, PT ;  /* 0x000000bb0200720c */ /* 0x000fe20003fc4070 */
[----:B------:R-:W-:-:S02]  /*13070*/  IMAD.MOV R194, RZ, RZ, -R194 ;  /* 0x000000ffffc27224 */ /* 0x000fc400078e0ac2 */
        /* <DEDUP_REMOVED lines=10> */
[----:B------:R-:W-:Y:S01]  /*13120*/  IMAD.HI.U32 R196, R0, R192, RZ ;  /* 0x000000c000c47227 */ /* 0x000fe200078e00ff */
[----:B------:R-:W-:Y:S01]  /*13130*/  @!P6 IADD3 R187, PT, PT, R187, -R2, RZ ;  /* 0x80000002bbbbe210 */ /* 0x000fe20007ffe0ff */
[----:B------:R-:W-:Y:S01]  /*13140*/  STL [R1+0x20e0], R203 ;  /* 0x0020e0cb01007387 */ /* 0x000fe20000100800 */
[----:B------:R-:W-:Y:S01]  /*13150*/  ISETP.GT.U32.AND P6, PT, R2, R189, PT ;  /* 0x000000bd0200720c */ /* 0x000fe20003fc4070 */
[----:B------:R-:W-:Y:S01]  /*13160*/  @!P4 IMAD.IADD R186, R186, 0x1, -R2 ;  /* 0x00000001babac824 */ /* 0x000fe200078e0a02 */
[----:B------:R-:W-:Y:S01]  /*13170*/  ISETP.GT.U32.AND P4, PT, R2, R188, PT ;  /* 0x000000bc0200720c */ /* 0x000fe20003f84070 */
[----:B------:R-:W-:Y:S01]  /*13180*/  IMAD.MOV R196, RZ, RZ, -R196 ;  /* 0x000000ffffc47224 */ /* 0x000fe200078e0ac4 */
[----:B------:R3:W-:Y:S01]  /*13190*/  STL [R1+0x20dc], R202 ;  /* 0x0020dcca01007387 */ /* 0x0007e20000100800 */
[----:B------:R-:W-:-:S02]  /*131a0*/  IMAD.MOV R197, RZ, RZ, -R197 ;  /* 0x000000ffffc57224 */ /* 0x000fc400078e0ac5 */
[C---:B------:R-:W-:Y:S01]  /*131b0*/  IMAD R192, R2.reuse, R196, R192 ;  /* 0x000000c402c07224 */ /* 0x040fe200078e02c0 */
[----:B------:R-:W-:Y:S01]  /*131c0*/  IABS R196, R199 ;  /* 0x000000c700c47213 */ /* 0x000fe20000000000 */
[----:B------:R-:W-:Y:S01]  /*131d0*/  IMAD R193, R2, R197, R193 ;  /* 0x000000c502c17224 */ /* 0x000fe200078e02c1 */
[----:B------:R-:W-:Y:S01]  /*131e0*/  IABS R197, R198 ;  /* 0x000000c600c57213 */ /* 0x000fe20000000000 */
[----:B--2---:R-:W-:Y:S01]  /*131f0*/  IMAD.HI.U32 R198, R0, R194, RZ ;  /* 0x000000c200c67227 */ /* 0x004fe200078e00ff */
[----:B------:R-:W-:Y:S01]  /*13200*/  @!P5 IADD3 R191, PT, PT, R191, -R2, RZ ;  /* 0x80000002bfbfd210 */ /* 0x000fe20007ffe0ff */
[----:B------:R-:W-:Y:S01]  /*13210*/  STL [R1+0x20d8], R209 ;  /* 0x0020d8d101007387 */ /* 0x000fe20000100800 */
        /* <DEDUP_REMOVED lines=12> */
[----:B------:R-:W-:-:S03]  /*132e0*/  IMAD.HI.U32 R201, R0, R197, RZ ;  /* 0x000000c500c97227 */ /* 0x000fc600078e00ff */
[----:B------:R2:W-:Y:S01]  /*132f0*/  STL [R1+0x20cc], R206 ;  /* 0x0020ccce01007387 */ /* 0x0005e20000100800 */
        /* <DEDUP_REMOVED lines=17> */
[----:B---3--:R-:W-:Y:S01]  /*13410*/  IMAD.HI.U32 R202, R0, R198, RZ ;  /* 0x000000c600ca7227 */ /* 0x008fe200078e00ff */
        /* <DEDUP_REMOVED lines=9> */
[----:B------:R-:W-:-:S03]  /*134b0*/  ISETP.GT.U32.AND P5, PT, R2, R197, PT ;  /* 0x000000c50200720c */ /* 0x000fc60003fa4070 */
[--C-:B------:R-:W-:Y:S01]  /*134c0*/  @!P4 IMAD.IADD R192, R192, 0x1, -R2.reuse ;  /* 0x00000001c0c0c824 */ /* 0x100fe200078e0a02 */
[C---:B------:R-:W-:Y:S01]  /*134d0*/  ISETP.GT.U32.AND P4, PT, R2.reuse, R194, PT ;  /* 0x000000c20200720c */ /* 0x040fe20003f84070 */
[----:B------:R-:W-:Y:S01]  /*134e0*/  @!P6 IMAD.IADD R193, R193, 0x1, -R2 ;  /* 0x00000001c1c1e824 */ /* 0x000fe200078e0a02 */
[C---:B------:R-:W-:Y:S01]  /*134f0*/  ISETP.GT.U32.AND P6, PT, R2.reuse, R195, PT ;  /* 0x000000c30200720c */ /* 0x040fe20003fc4070 */
[----:B------:R-:W-:Y:S02]  /*13500*/  IMAD R198, R2, R202, R198 ;  /* 0x000000ca02c67224 */ /* 0x000fe400078e02c6 */
[----:B------:R-:W-:Y:S02]  /*13510*/  IMAD.MOV R202, RZ, RZ, -R203 ;  /* 0x000000ffffca7224 */ /* 0x000fe400078e0acb */
[----:B------:R-:W-:Y:S02]  /*13520*/  IMAD.HI.U32 R205, R0, R200, RZ ;  /* 0x000000c800cd7227 */ /* 0x000fe400078e00ff */
[----:B------:R-:W-:-:S02]  /*13530*/  @!P5 IADD3 R197, PT, PT, R197, -R2, RZ ;  /* 0x80000002c5c5d210 */ /* 0x000fc40007ffe0ff */
        /* <DEDUP_REMOVED lines=16> */
[----:B------:R-:W-:-:S03]  /*13640*/  IADD3 R208, PT, PT, R242, 0x1cf, RZ ;  /* 0x000001cff2d07810 */ /* 0x000fc60007ffe0ff */
[----:B------:R-:W-:Y:S01]  /*13650*/  IMAD R201, R2, R204, R201 ;  /* 0x000000cc02c97224 */ /* 0x000fe200078e02c9 */
[----:B------:R-:W-:Y:S01]  /*13660*/  IABS R204, R207 ;  /* 0x000000cf00cc7213 */ /* 0x000fe20000000000 */
[----:B------:R-:W-:Y:S01]  /*13670*/  IMAD.HI.U32 R207, R0, R203, RZ ;  /* 0x000000cb00cf7227 */ /* 0x000fe200078e00ff */
[----:B------:R-:W-:Y:S01]  /*13680*/  IADD3 R206, PT, PT, -R206, RZ, RZ ;  /* 0x000000ffcece7210 */ /* 0x000fe20007ffe1ff */
[----:B------:R2:W-:Y:S02]  /*13690*/  STL [R1+0x20b8], R208 ;  /* 0x0020b8d001007387 */ /* 0x0005e40000100800 */
[--C-:B------:R-:W-:Y:S01]  /*136a0*/  @!P3 IMAD.IADD R198, R198, 0x1, -R2.reuse ;  /* 0x00000001c6c6b824 */ /* 0x100fe200078e0a02 */
[C---:B------:R-:W-:Y:S01]  /*136b0*/  ISETP.GT.U32.AND P3, PT, R2.reuse, R200, PT ;  /* 0x000000c80200720c */ /* 0x040fe20003f64070 */
[----:B------:R-:W-:Y:S01]  /*136c0*/  @!P5 IMAD.IADD R199, R199, 0x1, -R2 ;  /* 0x00000001c7c7d824 */ /* 0x000fe200078e0a02 */
[----:B------:R-:W-:Y:S01]  /*136d0*/  ISETP.GT.U32.AND P5, PT, R2, R201, PT ;  /* 0x000000c90200720c */ /* 0x000fe20003fa4070 */
[----:B------:R-:W-:-:S02]  /*136e0*/  IMAD.MOV R207, RZ, RZ, -R207 ;  /* 0x000000ffffcf7224 */ /* 0x000fc400078e0acf */
[----:B------:R-:W-:Y:S02]  /*136f0*/  IMAD R202, R2, R206, R202 ;  /* 0x000000ce02ca7224 */ /* 0x000fe400078e02ca */
[--C-:B------:R-:W-:Y:S01]  /*13700*/  @!P4 IMAD.IADD R196, R196, 0x1, -R2.reuse ;  /* 0x00000001c4c4c824 */ /* 0x100fe200078e0a02 */
[C---:B------:R-:W-:Y:S01]  /*13710*/  ISETP.GT.U32.AND P4, PT, R2.reuse, R198, PT ;  /* 0x000000c60200720c */ /* 0x040fe20003f84070 */
[----:B------:R-:W-:Y:S01]  /*13720*/  @!P6 IMAD.IADD R197, R197, 0x1, -R2 ;  /* 0x00000001c5c5e824 */ /* 0x000fe200078e0a02 */
[----:B------:R-:W-:Y:S01]  /*13730*/  ISETP.GT.U32.AND P6, PT, R2, R199, PT ;  /* 0x000000c70200720c */ /* 0x000fe20003fc4070 */
[----:B------:R-:W-:Y:S01]  /*13740*/  IMAD.HI.U32 R206, R0, R204, RZ ;  /* 0x000000cc00ce7227 */ /* 0x000fe200078e00ff */
[----:B--2---:R-:W-:-:S03]  /*13750*/  IABS R208, R208 ;  /* 0x000000d000d07213 */ /* 0x004fc60000000000 */
[----:B------:R-:W-:Y:S01]  /*13760*/  IMAD R203, R2, R207, R203 ;  /* 0x000000cf02cb7224 */ /* 0x000fe200078e02cb */
[----:B------:R-:W-:Y:S01]  /*13770*/  @!P5 IADD3 R201, PT, PT, R201, -R2, RZ ;  /* 0x80000002c9c9d210 */ /* 0x000fe20007ffe0ff */
[----:B------:R-:W-:-:S03]  /*13780*/  IMAD.HI.U32 R207, R0, R205, RZ ;  /* 0x000000cd00cf7227 */ /* 0x000fc600078e00ff */
        /* <DEDUP_REMOVED lines=13> */
[----:B------:R-:W-:Y:S01]  /*13860*/  IMAD.HI.U32 R210, R0, R206, RZ ;  /* 0x000000ce00d27227 */ /* 0x000fe200078e00ff */
[----:B------:R-:W-:-:S02]  /*13870*/  @!P5 IADD3 R203, PT, PT, R203, -R2, RZ ;  /* 0x80000002cbcbd210 */ /* 0x000fc40007ffe0ff */
[----:B------:R-:W-:Y:S01]  /*13880*/  ISETP.GT.U32.AND P5, PT, R2, R205, PT ;  /* 0x000000cd0200720c */ /* 0x000fe20003fa4070 */
[----:B------:R-:W-:Y:S01]  /*13890*/  VIADD R209, R242, 0x1d0 ;  /* 0x000001d0f2d17836 */ /* 0x000fe20000000000 */
[----:B------:R-:W-:Y:S01]  /*138a0*/  IADD3 R210, PT, PT, -R210, RZ, RZ ;  /* 0x000000ffd2d27210 */ /* 0x000fe20007ffe1ff */
[----:B------:R-:W-:Y:S01]  /*138b0*/  @!P3 IMAD.IADD R202, R202, 0x1, -R2 ;  /* 0x00000001cacab824 */ /* 0x000fe200078e0a02 */
[----:B------:R-:W-:Y:S01]  /*138c0*/  ISETP.GT.U32.AND P3, PT, R2, R204, PT ;  /* 0x000000cc0200720c */ /* 0x000fe20003f64070 */
[----:B------:R-:W-:Y:S01]  /*138d0*/  IMAD.HI.U32 R211, R0, R208, RZ ;  /* 0x000000d000d37227 */ /* 0x000fe200078e00ff */
[----:B------:R2:W-:Y:S03]  /*138e0*/  STL [R1+0x20b4], R209 ;  /* 0x0020b4d101007387 */ /* 0x0005e60000100800 */
[----:B------:R-:W-:Y:S01]  /*138f0*/  IMAD R206, R2, R210, R206 ;  /* 0x000000d202ce7224 */ /* 0x000fe200078e02ce */
[----:B------:R-:W-:Y:S01]  /*13900*/  STL [R1+0x20b0], R216 ;  /* 0x0020b0d801007387 */ /* 0x000fe20000100800 */
[----:B------:R-:W-:-:S03]  /*13910*/  IMAD.HI.U32 R210, R0, R207, RZ ;  /* 0x000000cf00d27227 */ /* 0x000fc600078e00ff */
[----:B------:R-:W-:Y:S01]  /*13920*/  STL [R1+0x20ac], R215 ;  /* 0x0020acd701007387 */ /* 0x000fe20000100800 */
[--C-:B------:R-:W-:Y:S01]  /*13930*/  @!P4 IMAD.IADD R200, R200, 0x1, -R2.reuse ;  /* 0x00000001c8c8c824 */ /* 0x100fe200078e0a02 */
[C---:B------:R-:W-:Y:S01]  /*13940*/  ISETP.GT.U32.AND P4, PT, R2.reuse, R202, PT ;  /* 0x000000ca0200720c */ /* 0x040fe20003f84070 */
[----:B------:R-:W-:Y:S01]  /*13950*/  @!P6 IMAD.IADD R201, R201, 0x1, -R2 ;  /* 0x00000001c9c9e824 */ /* 0x000fe200078e0a02 */
[----:B------:R-:W-:Y:S01]  /*13960*/  ISETP.GT.U32.AND P6, PT, R2, R203, PT ;  /* 0x000000cb0200720c */ /* 0x000fe20003fc4070 */
[----:B------:R-:W-:Y:S01]  /*13970*/  IMAD.MOV R210, RZ, RZ, -R210 ;  /* 0x000000ffffd27224 */ /* 0x000fe200078e0ad2 */
[----:B--2---:R-:W-:Y:S01]  /*13980*/  IABS R209, R209 ;  /* 0x000000d100d17213 */ /* 0x004fe20000000000 */
[--C-:B------:R-:W-:Y:S01]  /*13990*/  @!P3 IMAD.IADD R204, R204, 0x1, -R2.reuse ;  /* 0x00000001ccccb824 */ /* 0x100fe200078e0a02 */
[C---:B------:R-:W-:Y:S01]  /*139a0*/  ISETP.GT.U32.AND P3, PT, R2.reuse, R206, PT ;  /* 0x000000ce0200720c */ /* 0x040fe20003f64070 */
[----:B------:R-:W-:Y:S01]  /*139b0*/  IMAD R207, R2, R210, R207 ;  /* 0x000000d202cf7224 */ /* 0x000fe200078e02cf */
[----:B------:R-:W-:Y:S01]  /*139c0*/  IABS R210, R216 ;  /* 0x000000d800d27213 */ /* 0x000fe20000000000 */
[----:B------:R-:W-:Y:S01]  /*139d0*/  IMAD.HI.U32 R212, R0, R209, RZ ;  /* 0x000000d100d47227 */ /* 0x000fe200078e00ff */
[----:B------:R2:W-:Y:S03]  /*139e0*/  STL [R1+0x20a8], R214 ;  /* 0x0020a8d601007387 */ /* 0x0005e60000100800 */
[--C-:B------:R-:W-:Y:S01]  /*139f0*/  @!P5 IMAD.IADD R205, R205, 0x1, -R2.reuse ;  /* 0x00000001cdcdd824 */ /* 0x100fe200078e0a02 */
[----:B------:R-:W-:Y:S01]  /*13a00*/  ISETP.GT.U32.AND P5, PT, R2, R207, PT ;  /* 0x000000cf0200720c */ /* 0x000fe20003fa4070 */
[--C-:B------:R-:W-:Y:S01]  /*13a10*/  @!P4 IMAD.IADD R202, R202, 0x1, -R2.reuse ;  /* 0x00000001cacac824 */ /* 0x100fe200078e0a02 */
[----:B------:R-:W-:Y:S01]  /*13a20*/  IADD3 R212, PT, PT, -R212, RZ, RZ ;  /* 0x000000ffd4d47210 */ /* 0x000fe20007ffe1ff */
[----:B------:R-:W-:Y:S01]  /*13a30*/  @!P6 IMAD.IADD R203, R203, 0x1, -R2 ;  /* 0x00000001cbcbe824 */ /* 0x000fe200078e0a02 */
[C---:B------:R-:W-:Y:S01]  /*13a40*/  ISETP.GT.U32.AND P4, PT, R2.reuse, R204, PT ;  /* 0x000000cc0200720c */ /* 0x040fe20003f84070 */
[----:B------:R-:W-:Y:S01]  /*13a50*/  IMAD.MOV R211, RZ, RZ, -R211 ;  /* 0x000000ffffd37224 */ /* 0x000fe200078e0ad3 */
[C---:B------:R-:W-:Y:S01]  /*13a60*/  ISETP.GT.U32.AND P6, PT, R2.reuse, R205, PT ;  /* 0x000000cd0200720c */ /* 0x040fe20003fc4070 */
[----:B------:R-:W-:Y:S01]  /*13a70*/  IMAD R209, R2, R212, R209 ;  /* 0x000000d402d17224 */ /* 0x000fe200078e02d1 */
[----:B------:R-:W-:Y:S01]  /*13a80*/  @!P3 IADD3 R206, PT, PT, R206, -R2, RZ ;  /* 0x80000002ceceb210 */ /* 0x000fe20007ffe0ff */
[----:B------:R-:W-:Y:S01]  /*13a90*/  IMAD R208, R2, R211, R208 ;  /* 0x000000d302d07224 */ /* 0x000fe200078e02d0 */
[----:B------:R-:W-:Y:S01]  /*13aa0*/  IABS R211, R215 ;  /* 0x000000d700d37213 */ /* 0x000fe20000000000 */
[----:B------:R3:W-:Y:S01]  /*13ab0*/  STL [R1+0x20a4], R213 ;  /* 0x0020a4d501007387 */ /* 0x0007e20000100800 */
[----:B------:R-:W-:Y:S01]  /*13ac0*/  IABS R212, R214 ;  /* 0x000000d600d47213 */ /* 0x000fe20000000000 */
[----:B--2---:R-:W-:Y:S01]  /*13ad0*/  IMAD.HI.U32 R214, R0, R210, RZ ;  /* 0x000000d200d67227 */ /* 0x004fe200078e00ff */
[----:B------:R-:W-:Y:S01]  /*13ae0*/  @!P5 IADD3 R207, PT, PT, R207, -R2, RZ ;  /* 0x80000002cfcfd210 */ /* 0x000fe20007ffe0ff */
[----:B------:R-:W-:Y:S01]  /*13af0*/  STL [R1+0x20a0], R221 ;  /* 0x0020a0dd01007387 */ /* 0x000fe20000100800 */
        /* <DEDUP_REMOVED lines=8> */
[----:B------:R-:W-:Y:S01]  /*13b80*/  IMAD.MOV R214, RZ, RZ, -R214 ;  /* 0x000000ffffd67224 */ /* 0x000fe200078e0ad6 */
[----:B---3--:R-:W-:Y:S01]  /*13b90*/  IABS R213, R213 ;  /* 0x000000d500d57213 */ /* 0x008fe20000000000 */
[----:B------:R-:W-:Y:S01]  /*13ba0*/  IMAD.MOV R215, RZ, RZ, -R215 ;  /* 0x000000ffffd77224 */ /* 0x000fe200078e0ad7 */
[----:B------:R-:W-:Y:S01]  /*13bb0*/  STL [R1+0x2098], R219 ;  /* 0x002098db01007387 */ /* 0x000fe20000100800 */
[C---:B------:R-:W-:Y:S01]  /*13bc0*/  IMAD R210, R2.reuse, R214, R210 ;  /* 0x000000d602d27224 */ /* 0x040fe200078e02d2 */
[----:B------:R-:W-:Y:S01]  /*13bd0*/  IABS R214, R221 ;  /* 0x000000dd00d67213 */ /* 0x000fe20000000000 */
[----:B------:R-:W-:Y:S01]  /*13be0*/  IMAD R211, R2, R215, R211 ;  /* 0x000000d702d37224 */ /* 0x000fe200078e02d3 */
[----:B------:R-:W-:Y:S01]  /*13bf0*/  @!P5 IADD3 R209, PT, PT, R209, -R2, RZ ;  /* 0x80000002d1d1d210 */ /* 0x000fe20007ffe0ff */
[----:B------:R-:W-:Y:S01]  /*13c00*/  @!P3 IMAD.IADD R208, R208, 0x1, -R2 ;  /* 0x00000001d0d0b824 */ /* 0x000fe200078e0a02 */
[----:B------:R-:W-:Y:S01]  /*13c10*/  ISETP.GT.U32.AND P3, PT, R2, R210, PT ;  /* 0x000000d20200720c */ /* 0x000fe20003f64070 */
[----:B------:R-:W-:Y:S01]  /*13c20*/  IMAD.HI.U32 R216, R0, R212, RZ ;  /* 0x000000d400d87227 */ /* 0x000fe200078e00ff */
[----:B------:R-:W-:Y:S01]  /*13c30*/  ISETP.GT.U32.AND P5, PT, R2, R211, PT ;  /* 0x000000d30200720c */ /* 0x000fe20003fa4070 */
[----:B------:R2:W-:Y:S01]  /*13c40*/  STL [R1+0x2094], R218 ;  /* 0x002094da01007387 */ /* 0x0005e20000100800 */
[----:B------:R-:W-:Y:S01]  /*13c50*/  IABS R215, R220 ;  /* 0x000000dc00d77213 */ /* 0x000fe20000000000 */
        /* <DEDUP_REMOVED lines=8> */
[----:B------:R-:W-:Y:S02]  /*13ce0*/  IMAD.MOV R217, RZ, RZ, -R217 ;  /* 0x000000ffffd97224 */ /* 0x000fe400078e0ad9 */
[C---:B------:R-:W-:Y:S01]  /*13cf0*/  IMAD R212, R2.reuse, R216, R212 ;  /* 0x000000d802d47224 */ /* 0x040fe200078e02d4 */
[----:B------:R-:W-:Y:S01]  /*13d00*/  IABS R216, R219 ;  /* 0x000000db00d87213 */ /* 0x000fe20000000000 */
[----:B------:R-:W-:Y:S01]  /*13d10*/  IMAD R213, R2, R217, R213 ;  /* 0x000000d902d57224 */ /* 0x000fe200078e02d5 */
[----:B------:R-:W-:Y:S01]  /*13d20*/  IABS R217, R218 ;  /* 0x000000da00d97213 */ /* 0x000fe20000000000 */
[----:B--2---:R-:W-:Y:S01]  /*13d30*/  IMAD.HI.U32 R218, R0, R214, RZ ;  /* 0x000000d600da7227 */ /* 0x004fe200078e00ff */
[----:B------:R2:W-:Y:S03]  /*13d40*/  STL [R1+0x2088], R223 ;  /* 0x002088df01007387 */ /* 0x0005e60000100800 */
[--C-:B------:R-:W-:Y:S01]  /*13d50*/  @!P3 IMAD.IADD R210, R210, 0x1, -R2.reuse ;  /* 0x00000001d2d2b824 */ /* 0x100fe200078e0a02 */
[C---:B------:R-:W-:Y:S01]  /*13d60*/  ISETP.GT.U32.AND P3, PT, R2.reuse, R212, PT ;  /* 0x000000d40200720c */ /* 0x040fe20003f64070 */
[----:B------:R-:W-:Y:S01]  /*13d70*/  @!P5 IMAD.IADD R211, R211, 0x1, -R2 ;  /* 0x00000001d3d3d824 */ /* 0x000fe200078e0a02 */
[----:B------:R-:W-:Y:S01]  /*13d80*/  ISETP.GT.U32.AND P5, PT, R2, R213, PT ;  /* 0x000000d50200720c */ /* 0x000fe20003fa4070 */
[----:B------:R-:W-:Y:S01]  /*13d90*/  IMAD.HI.U32 R219, R0, R215, RZ ;  /* 0x000000d700db7227 */ /* 0x000fe200078e00ff */
[----:B------:R-:W-:-:S03]  /*13da0*/  IADD3 R218, PT, PT, -R218, RZ, RZ ;  /* 0x000000ffdada7210 */ /* 0x000fc60007ffe1ff */
[--C-:B------:R-:W-:Y:S01]  /*13db0*/  @!P4 IMAD.IADD R208, R208, 0x1, -R2.reuse ;  /* 0x00000001d0d0c824 */ /* 0x100fe200078e0a02 */
[C---:B------:R-:W-:Y:S01]  /*13dc0*/  ISETP.GT.U32.AND P4, PT, R2.reuse, R210, PT ;  /* 0x000000d20200720c */ /* 0x040fe20003f84070 */
[----:B------:R-:W-:Y:S01]  /*13dd0*/  @!P6 IMAD.IADD R209, R209, 0x1, -R2 ;  /* 0x00000001d1d1e824 */ /* 0x000fe200078e0a02 */
[----:B------:R-:W-:Y:S01]  /*13de0*/  ISETP.GT.U32.AND P6, PT, R2, R211, PT ;  /* 0x000000d30200720c */ /* 0x000fe20003fc4070 */
[----:B------:R-:W-:Y:S02]  /*13df0*/  IMAD.MOV R219, RZ, RZ, -R219 ;  /* 0x000000ffffdb7224 */ /* 0x000fe400078e0adb */
[----:B------:R-:W-:-:S04]  /*13e00*/  IMAD.HI.U32 R221, R0, R217, RZ ;  /* 0x000000d900dd7227 */ /* 0x000fc800078e00ff */
[C---:B------:R-:W-:Y:S02]  /*13e10*/  IMAD R214, R2.reuse, R218, R214 ;  /* 0x000000da02d67224 */ /* 0x040fe400078e02d6 */
[----:B------:R-:W-:Y:S01]  /*13e20*/  IMAD R215, R2, R219, R215 ;  /* 0x000000db02d77224 */ /* 0x000fe200078e02d7 */
[----:B------:R-:W-:Y:S01]  /*13e30*/  IABS R219, R224 ;  /* 0x000000e000db7213 */ /* 0x000fe20000000000 */
[----:B------:R-:W-:Y:S01]  /*13e40*/  IMAD.MOV R218, RZ, RZ, -R221 ;  /* 0x000000ffffda7224 */ /* 0x000fe200078e0add */
[----:B------:R-:W-:Y:S01]  /*13e50*/  @!P4 IADD3 R210, PT, PT, R210, -R2, RZ ;  /* 0x80000002d2d2c210 */ /* 0x000fe20007ffe0ff */
[----:B------:R-:W-:-:S04]  /*13e60*/  IMAD.HI.U32 R220, R0, R216, RZ ;  /* 0x000000d800dc7227 */ /* 0x000fc800078e00ff */
[--C-:B------:R-:W-:Y:S01]  /*13e70*/  @!P3 IMAD.IADD R212, R212, 0x1, -R2.reuse ;  /* 0x00000001d4d4b824 */ /* 0x100fe200078e0a02 */
[C---:B------:R-:W-:Y:S01]  /*13e80*/  ISETP.GT.U32.AND P3, PT, R2.reuse, R214, PT ;  /* 0x000000d60200720c */ /* 0x040fe20003f64070 */
[--C-:B------:R-:W-:Y:S01]  /*13e90*/  @!P5 IMAD.IADD R213, R213, 0x1, -R2.reuse ;  /* 0x00000001d5d5d824 */ /* 0x100fe200078e0a02 */
[C---:B------:R-:W-:Y:S01]  /*13ea0*/  ISETP.GT.U32.AND P5, PT, R2.reuse, R215, PT ;  /* 0x000000d70200720c */ /* 0x040fe20003fa4070 */
[----:B------:R-:W-:Y:S01]  /*13eb0*/  IMAD R217, R2, R218, R217 ;  /* 0x000000da02d97224 */ /* 0x000fe200078e02d9 */
[----:B------:R-:W-:Y:S01]  /*13ec0*/  IABS R218, R225 ;  /* 0x000000e100da7213 */ /* 0x000fe20000000000 */
[----:B------:R-:W-:Y:S01]  /*13ed0*/  VIADD R222, R242, 0x1dc ;  /* 0x000001dcf2de7836 */ /* 0x000fe20000000000 */
[----:B------:R-:W-:Y:S01]  /*13ee0*/  IADD3 R220, PT, PT, -R220, RZ, RZ ;  /* 0x000000ffdcdc7210 */ /* 0x000fe20007ffe1ff */
[----:B------:R-:W-:Y:S01]  /*13ef0*/  @!P6 IMAD.IADD R211, R211, 0x1, -R2 ;  /* 0x00000001d3d3e824 */ /* 0x000fe200078e0a02 */
[----:B------:R-:W-:Y:S01]  /*13f00*/  ISETP.GT.U32.AND P4, PT, R2, R212, PT ;  /* 0x000000d40200720c */ /* 0x000fe20003f84070 */
[----:B------:R-:W-:Y:S01]  /*13f10*/  VIADD R229, R242, 0x1dd ;  /* 0x000001ddf2e57836 */ /* 0x000fe20000000000 */
[C---:B------:R-:W-:Y:S01]  /*13f20*/  ISETP.GT.U32.AND P6, PT, R2.reuse, R213, PT ;  /* 0x000000d50200720c */ /* 0x040fe20003fc4070 */
[----:B------:R3:W-:Y:S01]  /*13f30*/  STL [R1+0x2084], R222 ;  /* 0x002084de01007387 */ /* 0x0007e20000100800 */
[----:B------:R-:W-:Y:S01]  /*13f40*/  IABS R221, R222 ;  /* 0x000000de00dd7213 */ /* 0x000fe20000000000 */
[----:B------:R-:W-:Y:S01]  /*13f50*/  IMAD R216, R2, R220, R216 ;  /* 0x000000dc02d87224 */ /* 0x000fe200078e02d8 */
[----:B------:R-:W-:Y:S01]  /*13f60*/  IABS R220, R223 ;  /* 0x000000df00dc7213 */ /* 0x000fe20000000000 */
[----:B------:R-:W-:Y:S01]  /*13f70*/  @!P3 IMAD.IADD R214, R214, 0x1, -R2 ;  /* 0x00000001d6d6b824 */ /* 0x000fe200078e0a02 */
[----:B------:R-:W-:Y:S01]  /*13f80*/  @!P5 IADD3 R215, PT, PT, R215, -R2, RZ ;  /* 0x80000002d7d7d210 */ /* 0x000fe20007ffe0ff */
[----:B--2---:R-:W-:Y:S01]  /*13f90*/  IMAD.HI.U32 R223, R0, R219, RZ ;  /* 0x000000db00df7227 */ /* 0x004fe200078e00ff */
[C---:B------:R-:W-:Y:S01]  /*13fa0*/  ISETP.GT.U32.AND P3, PT, R2.reuse, R216, PT ;  /* 0x000000d80200720c */ /* 0x040fe20003f64070 */
[----:B------:R-:W-:Y:S01]  /*13fb0*/  STL [R1+0x2080], R229 ;  /* 0x002080e501007387 */ /* 0x000fe20000100800 */
[----:B------:R-:W-:Y:S01]  /*13fc0*/  ISETP.GT.U32.AND P5, PT, R2, R217, PT ;  /* 0x000000d90200720c */ /* 0x000fe20003fa4070 */
[----:B---3--:R-:W-:-:S04]  /*13fd0*/  IMAD.HI.U32 R222, R0, R218, RZ ;  /* 0x000000da00de7227 */ /* 0x008fc800078e00ff */
[--C-:B------:R-:W-:Y:S01]  /*13fe0*/  @!P4 IMAD.IADD R212, R212, 0x1, -R2.reuse ;  /* 0x00000001d4d4c824 */ /* 0x100fe200078e0a02 */
[----:B------:R-:W-:Y:S01]  /*13ff0*/  IADD3 R222, PT, PT, -R222, RZ, RZ ;  /* 0x000000ffdede7210 */ /* 0x000fe20007ffe1ff */
[----:B------:R-:W-:Y:S01]  /*14000*/  @!P6 IMAD.IADD R213, R213, 0x1, -R2 ;  /* 0x00000001d5d5e824 */ /* 0x000fe200078e0a02 */
[----:B------:R-:W-:Y:S01]  /*14010*/  ISETP.GT.U32.AND P4, PT, R2, R214, PT ;  /* 0x000000d60200720c */ /* 0x000fe20003f84070 */
[----:B------:R-:W-:Y:S01]  /*14020*/  IMAD.HI.U32 R225, R0, R220, RZ ;  /* 0x000000dc00e17227 */ /* 0x000fe200078e00ff */
[----:B------:R-:W-:-:S03]  /*14030*/  ISETP.GT.U32.AND P6, PT, R2, R215, PT ;  /* 0x000000d70200720c */ /* 0x000fc60003fc4070 */
[----:B------:R-:W-:Y:S01]  /*14040*/  IMAD R218, R2, R222, R218 ;  /* 0x000000de02da7224 */ /* 0x000fe200078e02da */
[----:B------:R-:W-:Y:S01]  /*14050*/  @!P5 IADD3 R217, PT, PT, R217, -R2, RZ ;  /* 0x80000002d9d9d210 */ /* 0x000fe20007ffe0ff */
[----:B------:R-:W-:Y:S01]  /*14060*/  IMAD.MOV R222, RZ, RZ, -R223 ;  /* 0x000000ffffde7224 */ /* 0x000fe200078e0adf */
[----:B------:R-:W-:Y:S01]  /*14070*/  IADD3 R223, PT, PT, -R225, RZ, RZ ;  /* 0x000000ffe1df7210 */ /* 0x000fe20007ffe1ff */
[----:B------:R-:W-:Y:S02]  /*14080*/  VIADD R228, R242, 0x1de ;  /* 0x000001def2e47836 */ /* 0x000fe40000000000 */
[----:B------:R-:W-:Y:S01]  /*14090*/  IMAD R219, R2, R222, R219 ;  /* 0x000000de02db7224 */ /* 0x000fe200078e02db */
[----:B------:R-:W-:Y:S01]  /*140a0*/  IABS R222, R229 ;  /* 0x000000e500de7213 */ /* 0x000fe20000000000 */
[----:B------:R-:W-:Y:S01]  /*140b0*/  @!P3 IMAD.IADD R216, R216, 0x1, -R2 ;  /* 0x00000001d8d8b824 */ /* 0x000fe200078e0a02 */
[----:B------:R-:W-:Y:S01]  /*140c0*/  ISETP.GT.U32.AND P3, PT, R2, R218, PT ;  /* 0x000000da0200720c */ /* 0x000fe20003f64070 */
[----:B------:R-:W-:Y:S01]  /*140d0*/  IMAD.HI.U32 R224, R0, R221, RZ ;  /* 0x000000dd00e07227 */ /* 0x000fe200078e00ff */
[----:B------:R-:W-:Y:S01]  /*140e0*/  ISETP.GT.U32.AND P5, PT, R2, R219, PT ;  /* 0x000000db0200720c */ /* 0x000fe20003fa4070 */
[----:B------:R-:W-:Y:S02]  /*140f0*/  STL [R1+0x207c], R228 ;  /* 0x00207ce401007387 */ /* 0x000fe40000100800 */
[----:B------:R-:W-:-:S02]  /*14100*/  VIADD R226, R242, 0x1e0 ;  /* 0x000001e0f2e27836 */ /* 0x000fc40000000000 */
[--C-:B------:R-:W-:Y:S01]  /*14110*/  @!P4 IMAD.IADD R214, R214, 0x1, -R2.reuse ;  /* 0x00000001d6d6c824 */ /* 0x100fe200078e0a02 */
[C---:B------:R-:W-:Y:S01]  /*14120*/  ISETP.GT.U32.AND P4, PT, R2.reuse, R216, PT ;  /* 0x000000d80200720c */ /* 0x040fe20003f84070 */
[----:B------:R-:W-:Y:S01]  /*14130*/  @!P6 IMAD.IADD R215, R215, 0x1, -R2 ;  /* 0x00000001d7d7e824 */ /* 0x000fe200078e0a02 */
[C---:B------:R-:W-:Y:S01]  /*14140*/  ISETP.GT.U32.AND P6, PT, R2.reuse, R217, PT ;  /* 0x000000d90200720c */ /* 0x040fe20003fc4070 */
[----:B------:R-:W-:Y:S01]  /*14150*/  IMAD.MOV R224, RZ, RZ, -R224 ;  /* 0x000000ffffe07224 */ /* 0x000fe200078e0ae0 */
[----:B------:R2:W-:Y:S01]  /*14160*/  STL [R1+0x2078], R227 ;  /* 0x002078e301007387 */ /* 0x0005e20000100800 */
[----:B------:R-:W-:Y:S01]  /*14170*/  IABS R225, R226 ;  /* 0x000000e200e17213 */ /* 0x000fe20000000000 */
[C---:B------:R-:W-:Y:S01]  /*14180*/  IMAD R220, R2.reuse, R223, R220 ;  /* 0x000000df02dc7224 */ /* 0x040fe200078e02dc */
[----:B------:R-:W-:Y:S01]  /*14190*/  IABS R223, R228 ;  /* 0x000000e400df7213 */ /* 0x000fe20000000000 */
[----:B------:R3:W-:Y:S01]  /*141a0*/  STL [R1+0x2074], R226 ;  /* 0x002074e201007387 */ /* 0x0007e20000100800 */
[----:B------:R-:W-:Y:S01]  /*141b0*/  IMAD R221, R2, R224, R221 ;  /* 0x000000e002dd7224 */ /* 0x000fe200078e02dd */
[----:B------:R-:W-:Y:S01]  /*141c0*/  IABS R224, R227 ;  /* 0x000000e300e07213 */ /* 0x000fe20000000000 */
[--C-:B------:R-:W-:Y:S01]  /*141d0*/  @!P3 IMAD.IADD R218, R218, 0x1, -R2.reuse ;  /* 0x00000001dadab824 */ /* 0x100fe200078e0a02 */
[C---:B------:R-:W-:Y:S01]  /*141e0*/  ISETP.GT.U32.AND P3, PT, R2.reuse, R220, PT ;  /* 0x000000dc0200720c */ /* 0x040fe20003f64070 */
[----:B------:R-:W-:Y:S01]  /*141f0*/  @!P5 IMAD.IADD R219, R219, 0x1, -R2 ;  /* 0x00000001dbdbd824 */ /* 0x000fe200078e0a02 */
[----:B------:R-:W-:Y:S01]  /*14200*/  ISETP.GT.U32.AND P5, PT, R2, R221, PT ;  /* 0x000000dd0200720c */ /* 0x000fe20003fa4070 */
[----:B--2---:R-:W-:Y:S01]  /*14210*/  IMAD.HI.U32 R227, R0, R223, RZ ;  /* 0x000000df00e37227 */ /* 0x004fe200078e00ff */
[----:B------:R-:W-:-:S02]  /*14220*/  @!P4 IADD3 R216, PT, PT, R216, -R2, RZ ;  /* 0x80000002d8d8c210 */ /* 0x000fc40007ffe0ff */
[----:B------:R-:W-:Y:S01]  /*14230*/  @!P6 IADD3 R217, PT, PT, R217, -R2, RZ ;  /* 0x80000002d9d9e210 */ /* 0x000fe20007ffe0ff */
[----:B---3--:R-:W-:Y:S01]  /*14240*/  IMAD.HI.U32 R226, R0, R222, RZ ;  /* 0x000000de00e27227 */ /* 0x008fe200078e00ff */
[C---:B------:R-:W-:Y:S02]  /*14250*/  ISETP.GT.U32.AND P4, PT, R2.reuse, R218, PT ;  /* 0x000000da0200720c */ /* 0x040fe40003f84070 */
[----:B------:R-:W-:Y:S01]  /*14260*/  ISETP.GT.U32.AND P6, PT, R2, R219, PT ;  /* 0x000000db0200720c */ /* 0x000fe20003fc4070 */
[----:B------:R-:W-:Y:S01]  /*14270*/  IMAD.MOV R227, RZ, RZ, -R227 ;  /* 0x000000ffffe37224 */ /* 0x000fe200078e0ae3 */
[----:B------:R-:W-:Y:S01]  /*14280*/  IADD3 R226, PT, PT, -R226, RZ, RZ ;  /* 0x000000ffe2e27210 */ /* 0x000fe20007ffe1ff */
[C---:B------:R-:W-:Y:S01]  /*14290*/  VIADD R231, R242.reuse, 0x1e1 ;  /* 0x000001e1f2e77836 */ /* 0x040fe20000000000 */
[----:B------:R-:W-:Y:S01]  /*142a0*/  IADD3 R228, PT, PT, R242, 0x1e3, RZ ;  /* 0x000001e3f2e47810 */ /* 0x000fe20007ffe0ff */
[C---:B------:R-:W-:Y:S02]  /*142b0*/  IMAD R223, R2.reuse, R227, R223 ;  /* 0x000000e302df7224 */ /* 0x040fe400078e02df */
[----:B------:R-:W-:Y:S01]  /*142c0*/  IMAD R222, R2, R226, R222 ;  /* 0x000000e202de7224 */ /* 0x000fe200078e02de */
[----:B------:R-:W-:Y:S01]  /*142d0*/  STL [R1+0x2070], R231 ;  /* 0x002070e701007387 */ /* 0x000fe20000100800 */
[----:B------:R-:W-:-:S04]  /*142e0*/  IMAD.HI.U32 R226, R0, R224, RZ ;  /* 0x000000e000e27227 */ /* 0x000fc800078e00ff */
[----:B------:R-:W-:-:S04]  /*142f0*/  IMAD.HI.U32 R227, R0, R225, RZ ;  /* 0x000000e100e37227 */ /* 0x000fc800078e00ff */
[----:B------:R-:W-:Y:S02]  /*14300*/  IMAD.MOV R226, RZ, RZ, -R226 ;  /* 0x000000ffffe27224 */ /* 0x000fe400078e0ae2 */
[----:B------:R-:W-:Y:S02]  /*14310*/  IMAD.MOV R227, RZ, RZ, -R227 ;  /* 0x000000ffffe37224 */ /* 0x000fe400078e0ae3 */
[----:B------:R-:W-:Y:S01]  /*14320*/  IMAD R224, R2, R226, R224 ;  /* 0x000000e202e07224 */ /* 0x000fe200078e02e0 */
[----:B------:R-:W-:Y:S01]  /*14330*/  IABS R226, R231 ;  /* 0x000000e700e27213 */ /* 0x000fe20000000000 */
[----:B------:R-:W-:Y:S02]  /*14340*/  VIADD R230, R242, 0x1e2 ;  /* 0x000001e2f2e67836 */ /* 0x000fe40000000000 */
[--C-:B------:R-:W-:Y:S01]  /*14350*/  @!P3 IMAD.IADD R220, R220, 0x1, -R2.reuse ;  /* 0x00000001dcdcb824 */ /* 0x100fe200078e0a02 */
[C---:B------:R-:W-:Y:S01]  /*14360*/  ISETP.GT.U32.AND P3, PT, R2.reuse, R222, PT ;  /* 0x000000de0200720c */ /* 0x040fe20003f64070 */
[--C-:B------:R-:W-:Y:S01]  /*14370*/  @!P5 IMAD.IADD R221, R221, 0x1, -R2.reuse ;  /* 0x00000001ddddd824 */ /* 0x100fe200078e0a02 */
[C---:B------:R-:W-:Y:S01]  /*14380*/  ISETP.GT.U32.AND P5, PT, R2.reuse, R223, PT ;  /* 0x000000df0200720c */ /* 0x040fe20003fa4070 */
[----:B------:R-:W-:Y:S01]  /*14390*/  IMAD R225, R2, R227, R225 ;  /* 0x000000e302e17224 */ /* 0x000fe200078e02e1 */
[----:B------:R2:W-:Y:S01]  /*143a0*/  STL [R1+0x206c], R230 ;  /* 0x00206ce601007387 */ /* 0x0005e20000100800 */
[----:B------:R-:W-:Y:S01]  /*143b0*/  IABS R227, R230 ;  /* 0x000000e600e37213 */ /* 0x000fe20000000000 */
[--C-:B------:R-:W-:Y:S01]  /*143c0*/  @!P4 IMAD.IADD R218, R218, 0x1, -R2.reuse ;  /* 0x00000001dadac824 */ /* 0x100fe200078e0a02 */
[C---:B------:R-:W-:Y:S01]  /*143d0*/  ISETP.GT.U32.AND P4, PT, R2.reuse, R220, PT ;  /* 0x000000dc0200720c */ /* 0x040fe20003f84070 */
[----:B------:R-:W-:Y:S01]  /*143e0*/  @!P6 IMAD.IADD R219, R219, 0x1, -R2 ;  /* 0x00000001dbdbe824 */ /* 0x000fe200078e0a02 */
[----:B------:R-:W-:Y:S01]  /*143f0*/  ISETP.GT.U32.AND P6, PT, R2, R221, PT ;  /* 0x000000dd0200720c */ /* 0x000fe20003fc4070 */
[C---:B------:R-:W-:Y:S01]  /*14400*/  VIADD R229, R242.reuse, 0x1e4 ;  /* 0x000001e4f2e57836 */ /* 0x040fe20000000000 */
[----:B------:R3:W-:Y:S01]  /*14410*/  STL [R1+0x2068], R228 ;  /* 0x002068e401007387 */ /* 0x0007e20000100800 */
[----:B------:R-:W-:-:S02]  /*14420*/  VIADD R236, R242, 0x1e5 ;  /* 0x000001e5f2ec7836 */ /* 0x000fc40000000000 */
[----:B--2---:R-:W-:Y:S01]  /*14430*/  IMAD.HI.U32 R230, R0, R226, RZ ;  /* 0x000000e200e67227 */ /* 0x004fe200078e00ff */
[----:B------:R2:W-:Y:S01]  /*14440*/  STL [R1+0x2064], R229 ;  /* 0x002064e501007387 */ /* 0x0005e20000100800 */
[----:B------:R-:W-:Y:S02]  /*14450*/  @!P5 IADD3 R223, PT, PT, R223, -R2, RZ ;  /* 0x80000002dfdfd210 */ /* 0x000fe40007ffe0ff */
[--C-:B------:R-:W-:Y:S01]  /*14460*/  @!P3 IMAD.IADD R222, R222, 0x1, -R2.reuse ;  /* 0x00000001dedeb824 */ /* 0x100fe200078e0a02 */
[----:B------:R-:W-:Y:S01]  /*14470*/  IADD3 R230, PT, PT, -R230, RZ, RZ ;  /* 0x000000ffe6e67210 */ /* 0x000fe20007ffe1ff */
[--C-:B------:R-:W-:Y:S01]  /*14480*/  @!P4 IMAD.IADD R220, R220, 0x1, -R2.reuse ;  /* 0x00000001dcdcc824 */ /* 0x100fe200078e0a02 */
[----:B---3--:R-:W-:Y:S01]  /*14490*/  IABS R228, R228 ;  /* 0x000000e400e47213 */ /* 0x008fe20000000000 */
[----:B------:R-:W-:Y:S01]  /*144a0*/  @!P6 IMAD.IADD R221, R221, 0x1, -R2 ;  /* 0x00000001dddde824 */ /* 0x000fe200078e0a02 */
[C---:B------:R-:W-:Y:S01]  /*144b0*/  ISETP.GT.U32.AND P3, PT, R2.reuse, R224, PT ;  /* 0x000000e00200720c */ /* 0x040fe20003f64070 */
[----:B------:R-:W-:Y:S01]  /*144c0*/  IMAD R226, R2, R230, R226 ;  /* 0x000000e602e27224 */ /* 0x000fe200078e02e2 */
[----:B--2---:R-:W-:Y:S01]  /*144d0*/  IABS R229, R229 ;  /* 0x000000e500e57213 */ /* 0x004fe20000000000 */
[----:B------:R-:W-:Y:S01]  /*144e0*/  IMAD.HI.U32 R230, R0, R227, RZ ;  /* 0x000000e300e67227 */ /* 0x000fe200078e00ff */
[C---:B------:R-:W-:Y:S01]  /*144f0*/  ISETP.GT.U32.AND P5, PT, R2.reuse, R225, PT ;  /* 0x000000e10200720c */ /* 0x040fe20003fa4070 */
[----:B------:R-:W-:Y:S01]  /*14500*/  STL [R1+0x2060], R236 ;  /* 0x002060ec01007387 */ /* 0x000fe20000100800 */
[----:B------:R-:W-:Y:S01]  /*14510*/  ISETP.GT.U32.AND P4, PT, R2, R222, PT ;  /* 0x000000de0200720c */ /* 0x000fe20003f84070 */
[----:B------:R-:W-:Y:S01]  /*14520*/  IMAD.HI.U32 R232, R0, R229, RZ ;  /* 0x000000e500e87227 */ /* 0x000fe200078e00ff */
[----:B------:R-:W-:Y:S01]  /*14530*/  ISETP.GT.U32.AND P6, PT, R2, R223, PT ;  /* 0x000000df0200720c */ /* 0x000fe20003fc4070 */
[----:B------:R-:W-:Y:S02]  /*14540*/  STL [R1+0x205c], R235 ;  /* 0x00205ceb01007387 */ /* 0x000fe40000100800 */
[----:B------:R-:W-:Y:S01]  /*14550*/  IMAD.HI.U32 R231, R0, R228, RZ ;  /* 0x000000e400e77227 */ /* 0x000fe200078e00ff */
[----:B------:R-:W-:-:S03]  /*14560*/  IADD3 R232, PT, PT, -R232, RZ, RZ ;  /* 0x000000ffe8e87210 */ /* 0x000fc60007ffe1ff */
[----:B------:R-:W-:Y:S02]  /*14570*/  IMAD.MOV R230, RZ, RZ, -R230 ;  /* 0x000000ffffe67224 */ /* 0x000fe400078e0ae6 */
[C---:B------:R-:W-:Y:S02]  /*14580*/  VIADD R234, R242.reuse, 0x1e7 ;  /* 0x000001e7f2ea7836 */ /* 0x040fe40000000000 */
[----:B------:R-:W-:Y:S02]  /*14590*/  IMAD.MOV R231, RZ, RZ, -R231 ;  /* 0x000000ffffe77224 */ /* 0x000fe400078e0ae7 */
[----:B------:R-:W-:Y:S01]  /*145a0*/  VIADD R233, R242, 0x1e8 ;  /* 0x000001e8f2e97836 */ /* 0x000fe20000000000 */
[----:B------:R2:W-:Y:S01]  /*145b0*/  STL [R1+0x2058], R234 ;  /* 0x002058ea01007387 */ /* 0x0005e20000100800 */
[C---:B------:R-:W-:Y:S01]  /*145c0*/  IMAD R227, R2.reuse, R230, R227 ;  /* 0x000000e602e37224 */ /* 0x040fe200078e02e3 */
[----:B------:R-:W-:Y:S01]  /*145d0*/  IABS R230, R236 ;  /* 0x000000ec00e67213 */ /* 0x000fe20000000000 */
[C---:B------:R-:W-:Y:S01]  /*145e0*/  IMAD R228, R2.reuse, R231, R228 ;  /* 0x000000e702e47224 */ /* 0x040fe200078e02e4 */
[----:B------:R3:W-:Y:S01]  /*145f0*/  STL [R1+0x2054], R233 ;  /* 0x002054e901007387 */ /* 0x0007e20000100800 */
[----:B------:R-:W-:Y:S01]  /*14600*/  IMAD R229, R2, R232, R229 ;  /* 0x000000e802e57224 */ /* 0x000fe200078e02e5 */
[----:B------:R-:W-:Y:S01]  /*14610*/  IABS R231, R235 ;  /* 0x000000eb00e77213 */ /* 0x000fe20000000000 */
[--C-:B------:R-:W-:Y:S01]  /*14620*/  @!P3 IMAD.IADD R224, R224, 0x1, -R2.reuse ;  /* 0x00000001e0e0b824 */ /* 0x100fe200078e0a02 */
[----:B------:R-:W-:Y:S01]  /*14630*/  IABS R232, R234 ;  /* 0x000000ea00e87213 */ /* 0x000fe20000000000 */
[----:B------:R-:W-:Y:S01]  /*14640*/  @!P5 IMAD.IADD R225, R225, 0x1, -R2 ;  /* 0x00000001e1e1d824 */ /* 0x000fe200078e0a02 */
[----:B------:R-:W-:Y:S01]  /*14650*/  ISETP.GT.U32.AND P3, PT, R2, R226, PT ;  /* 0x000000e20200720c */ /* 0x000fe20003f64070 */
[----:B--2---:R-:W-:Y:S01]  /*14660*/  IMAD.HI.U32 R234, R0, R230, RZ ;  /* 0x000000e600ea7227 */ /* 0x004fe200078e00ff */
[----:B------:R-:W-:Y:S01]  /*14670*/  ISETP.GT.U32.AND P5, PT, R2, R227, PT ;  /* 0x000000e30200720c */ /* 0x000fe20003fa4070 */
[----:B------:R-:W-:Y:S01]  /*14680*/  STL [R1+0x2050], R241 ;  /* 0x002050f101007387 */ /* 0x000fe20000100800 */
[----:B---3--:R-:W-:Y:S01]  /*14690*/  IABS R233, R233 ;  /* 0x000000e900e97213 */ /* 0x008fe20000000000 */
[----:B------:R-:W-:-:S02]  /*146a0*/  VIADD R240, R242, 0x1ea ;  /* 0x000001eaf2f07836 */ /* 0x000fc40000000000 */
[--C-:B------:R-:W-:Y:S01]  /*146b0*/  @!P4 IMAD.IADD R222, R222, 0x1, -R2.reuse ;  /* 0x00000001dedec824 */ /* 0x100fe200078e0a02 */
[C---:B------:R-:W-:Y:S01]  /*146c0*/  ISETP.GT.U32.AND P4, PT, R2.reuse, R224, PT ;  /* 0x000000e00200720c */ /* 0x040fe20003f84070 */
[----:B------:R-:W-:Y:S01]  /*146d0*/  @!P6 IMAD.IADD R223, R223, 0x1, -R2 ;  /* 0x00000001dfdfe824 */ /* 0x000fe200078e0a02 */
[----:B------:R-:W-:Y:S01]  /*146e0*/  ISETP.GT.U32.AND P6, PT, R2, R225, PT ;  /* 0x000000e10200720c */ /* 0x000fe20003fc4070 */
[----:B------:R-:W-:Y:S01]  /*146f0*/  IMAD.HI.U32 R235, R0, R231, RZ ;  /* 0x000000e700eb7227 */ /* 0x000fe200078e00ff */
[----:B------:R-:W-:Y:S03]  /*14700*/  STL [R1+0x204c], R240 ;  /* 0x00204cf001007387 */ /* 0x000fe60000100800 */
[----:B------:R-:W-:Y:S01]  /*14710*/  VIADD R238, R242, 0x1ec ;  /* 0x000001ecf2ee7836 */ /* 0x000fe20000000000 */
[----:B------:R-:W-:Y:S01]  /*14720*/  STL [R1+0x2048], R239 ;  /* 0x002048ef01007387 */ /* 0x000fe20000100800 */
[----:B------:R-:W-:Y:S01]  /*14730*/  IMAD.HI.U32 R237, R0, R233, RZ ;  /* 0x000000e900ed7227 */ /* 0x000fe200078e00ff */
[----:B------:R-:W-:-:S02]  /*14740*/  @!P5 IADD3 R227, PT, PT, R227, -R2, RZ ;  /* 0x80000002e3e3d210 */ /* 0x000fc40007ffe0ff */
[----:B------:R2:W-:Y:S01]  /*14750*/  STL [R1+0x2044], R238 ;  /* 0x002044ee01007387 */ /* 0x0005e20000100800 */
[----:B------:R-:W-:Y:S01]  /*14760*/  IMAD.MOV R234, RZ, RZ, -R234 ;  /* 0x000000ffffea7224 */ /* 0x000fe200078e0aea */
[----:B-1----:R-:W-:Y:S01]  /*14770*/  ISETP.NE.AND P5, PT, RZ, UR4, PT ;  /* 0x00000004ff007c0c */ /* 0x002fe2000bfa5270 */
[C---:B------:R-:W-:Y:S02]  /*14780*/  VIADD R245, R242.reuse, 0x1ed ;  /* 0x000001edf2f57836 */ /* 0x040fe40000000000 */
[----:B------:R-:W-:Y:S02]  /*14790*/  VIADD R244, R242, 0x1ee ;  /* 0x000001eef2f47836 */ /* 0x000fe40000000000 */
[----:B------:R-:W-:Y:S01]  /*147a0*/  IMAD.HI.U32 R236, R0, R232, RZ ;  /* 0x000000e800ec7227 */ /* 0x000fe200078e00ff */
[----:B------:R-:W-:Y:S03]  /*147b0*/  STL [R1+0x2040], R245 ;  /* 0x002040f501007387 */ /* 0x000fe60000100800 */
[----:B------:R-:W-:Y:S01]  /*147c0*/  IMAD.MOV R235, RZ, RZ, -R235 ;  /* 0x000000ffffeb7224 */ /* 0x000fe200078e0aeb */
[----:B------:R-:W-:Y:S01]  /*147d0*/  STL [R1+0x203c], R244 ;  /* 0x00203cf401007387 */ /* 0x000fe20000100800 */
[----:B------:R-:W-:-:S02]  /*147e0*/  IMAD.MOV R237, RZ, RZ, -R237 ;  /* 0x000000ffffed7224 */ /* 0x000fc400078e0aed */
[C---:B------:R-:W-:Y:S01]  /*147f0*/  IMAD R230, R2.reuse, R234, R230 ;  /* 0x000000ea02e67224 */ /* 0x040fe200078e02e6 */
[----:B------:R-:W-:Y:S01]  /*14800*/  IABS R234, R241 ;  /* 0x000000f100ea7213 */ /* 0x000fe20000000000 */
[----:B------:R-:W-:Y:S01]  /*14810*/  IMAD.MOV R236, RZ, RZ, -R236 ;  /* 0x000000ffffec7224 */ /* 0x000fe200078e0aec */
[----:B------:R1:W-:Y:S01]  /*14820*/  STL [R1+0x2038], R243 ;  /* 0x002038f301007387 */ /* 0x0003e20000100800 */
[C---:B------:R-:W-:Y:S01]  /*14830*/  IMAD R231, R2.reuse, R235, R231 ;  /* 0x000000eb02e77224 */ /* 0x040fe200078e02e7 */
[----:B------:R-:W-:Y:S01]  /*14840*/  IABS R235, R240 ;  /* 0x000000f000eb7213 */ /* 0x000fe20000000000 */
[----:B------:R-:W-:Y:S01]  /*14850*/  IMAD R233, R2, R237, R233 ;  /* 0x000000ed02e97224 */ /* 0x000fe200078e02e9 */
[----:B------:R-:W-:Y:S01]  /*14860*/  IABS R237, R238 ;  /* 0x000000ee00ed7213 */ /* 0x000fe20000000000 */
[----:B------:R-:W-:Y:S01]  /*14870*/  @!P3 IMAD.IADD R226, R226, 0x1, -R2 ;  /* 0x00000001e2e2b824 */ /* 0x000fe200078e0a02 */
[C---:B------:R-:W-:Y:S01]  /*14880*/  ISETP.GT.U32.AND P3, PT, R2.reuse, R228, PT ;  /* 0x000000e40200720c */ /* 0x040fe20003f64070 */
[----:B------:R-:W-:Y:S01]  /*14890*/  IMAD R232, R2, R236, R232 ;  /* 0x000000ec02e87224 */ /* 0x000fe200078e02e8 */
[----:B------:R-:W-:Y:S01]  /*148a0*/  IABS R236, R239 ;  /* 0x000000ef00ec7213 */ /* 0x000fe20000000000 */
[----:B--2---:R-:W-:-:S04]  /*148b0*/  IMAD.HI.U32 R238, R0, R234, RZ ;  /* 0x000000ea00ee7227 */ /* 0x004fc800078e00ff */
[--C-:B------:R-:W-:Y:S01]  /*148c0*/  @!P4 IMAD.IADD R224, R224, 0x1, -R2.reuse ;  /* 0x00000001e0e0c824 */ /* 0x100fe200078e0a02 */
[C---:B------:R-:W-:Y:S01]  /*148d0*/  ISETP.GT.U32.AND P4, PT, R2.reuse, R226, PT ;  /* 0x000000e20200720c */ /* 0x040fe20003f84070 */
[----:B------:R-:W-:Y:S01]  /*148e0*/  @!P6 IMAD.IADD R225, R225, 0x1, -R2 ;  /* 0x00000001e1e1e824 */ /* 0x000fe200078e0a02 */
[----:B------:R-:W-:Y:S01]  /*148f0*/  ISETP.GT.U32.AND P6, PT, R2, R227, PT ;  /* 0x000000e30200720c */ /* 0x000fe20003fc4070 */
[----:B------:R-:W-:Y:S01]  /*14900*/  IMAD.HI.U32 R239, R0, R235, RZ ;  /* 0x000000eb00ef7227 */ /* 0x000fe200078e00ff */
[----:B------:R-:W-:-:S03]  /*14910*/  IADD3 R238, PT, PT, -R238, RZ, RZ ;  /* 0x000000ffeeee7210 */ /* 0x000fc60007ffe1ff */
[----:B------:R-:W-:-:S04]  /*14920*/  IMAD.HI.U32 R241, R0, R236, RZ ;  /* 0x000000ec00f17227 */ /* 0x000fc800078e00ff */
[----:B------:R-:W-:Y:S02]  /*14930*/  IMAD.MOV R239, RZ, RZ, -R239 ;  /* 0x000000ffffef7224 */ /* 0x000fe400078e0aef */
[----:B------:R-:W-:-:S04]  /*14940*/  IMAD.HI.U32 R240, R0, R237, RZ ;  /* 0x000000ed00f07227 */ /* 0x000fc800078e00ff */
[C---:B------:R-:W-:Y:S01]  /*14950*/  IMAD R234, R2.reuse, R238, R234 ;  /* 0x000000ee02ea7224 */ /* 0x040fe200078e02ea */
[----:B------:R-:W-:Y:S01]  /*14960*/  IADD3 R238, PT, PT, -R241, RZ, RZ ;  /* 0x000000fff1ee7210 */ /* 0x000fe20007ffe1ff */
[----:B------:R-:W-:Y:S01]  /*14970*/  IMAD R235, R2, R239, R235 ;  /* 0x000000ef02eb7224 */ /* 0x000fe200078e02eb */
[----:B------:R-:W-:Y:S01]  /*14980*/  IABS R241, R243 ;  /* 0x000000f300f17213 */ /* 0x000fe20000000000 */
[----:B------:R-:W-:Y:S01]  /*14990*/  IMAD.MOV R239, RZ, RZ, -R240 ;  /* 0x000000ffffef7224 */ /* 0x000fe200078e0af0 */
[----:B------:R-:W-:Y:S01]  /*149a0*/  IABS R240, R244 ;  /* 0x000000f400f07213 */ /* 0x000fe20000000000 */
[----:B------:R-:W-:Y:S02]  /*149b0*/  @!P3 IMAD.IADD R228, R228, 0x1, -R2 ;  /* 0x00000001e4e4b824 */ /* 0x000fe400078e0a02 */
[C---:B------:R-:W-:Y:S01]  /*149c0*/  IMAD R236, R2.reuse, R238, R236 ;  /* 0x000000ee02ec7224 */ /* 0x040fe200078e02ec */
[----:B------:R-:W-:Y:S01]  /*149d0*/  LOP3.LUT R238, RZ, UR4, RZ, 0x33, !PT ;  /* 0x00000004ffee7c12 */ /* 0x000fe2000f8e33ff */
[----:B------:R-:W-:Y:S01]  /*149e0*/  IMAD R237, R2, R239, R237 ;  /* 0x000000ef02ed7224 */ /* 0x000fe200078e02ed */
[----:B------:R-:W-:Y:S01]  /*149f0*/  IABS R239, R245 ;  /* 0x000000f500ef7213 */ /* 0x000fe20000000000 */
[--C-:B------:R-:W-:Y:S01]  /*14a00*/  @!P4 IMAD.IADD R226, R226, 0x1, -R2.reuse ;  /* 0x00000001e2e2c824 */ /* 0x100fe200078e0a02 */
[C---:B------:R-:W-:Y:S01]  /*14a10*/  ISETP.GT.U32.AND P4, PT, R2.reuse, R229, PT ;  /* 0x000000e50200720c */ /* 0x040fe20003f84070 */
[----:B------:R-:W-:Y:S01]  /*14a20*/  @!P6 IMAD.IADD R227, R227, 0x1, -R2 ;  /* 0x00000001e3e3e824 */ /* 0x000fe200078e0a02 */
[----:B------:R-:W-:-:S02]  /*14a30*/  ISETP.GT.U32.AND P3, PT, R2, R228, PT ;  /* 0x000000e40200720c */ /* 0x000fc40003f64070 */
[----:B------:R-:W-:Y:S01]  /*14a40*/  ISETP.GT.U32.AND P6, PT, R2, R230, PT ;  /* 0x000000e60200720c */ /* 0x000fe20003fc4070 */
[----:B------:R-:W-:Y:S01]  /*14a50*/  STL [R1+0x283c], R218 ;  /* 0x00283cda01007387 */ /* 0x000fe20000100800 */
[----:B-1----:R-:W-:-:S11]  /*14a60*/  IMAD.HI.U32 R243, R0, R240, RZ ;  /* 0x000000f000f37227 */ /* 0x002fd600078e00ff */
[----:B------:R-:W-:Y:S01]  /*14a70*/  @!P6 IADD3 R230, PT, PT, R230, -R2, RZ ;  /* 0x80000002e6e6e210 */ /* 0x000fe20007ffe0ff */
[----:B------:R-:W1:Y:S01]  /*14a80*/  LDCU.64 UR4, c[0x0][0x388] ;  /* 0x00007100ff0477ac */ /* 0x000e620008000a00 */
[----:B------:R-:W-:Y:S01]  /*14a90*/  STL [R1+0x2838], R219 ;  /* 0x002838db01007387 */ /* 0x000fe20000100800 */
[----:B------:R-:W-:Y:S01]  /*14aa0*/  IMAD.HI.U32 R244, R0, R241, RZ ;  /* 0x000000f100f47227 */ /* 0x000fe200078e00ff */
[C---:B------:R-:W-:Y:S01]  /*14ab0*/  ISETP.GT.U32.AND P6, PT, R2.reuse, R230, PT ;  /* 0x000000e60200720c */ /* 0x040fe20003fc4070 */
[----:B------:R-:W2:Y:S01]  /*14ac0*/  LDCU UR7, c[0x0][0x3a4] ;  /* 0x00007480ff0777ac */ /* 0x000ea20008000800 */
[----:B------:R-:W-:Y:S01]  /*14ad0*/  STL [R1+0x2834], R220 ;  /* 0x002834dc01007387 */ /* 0x000fe20000100800 */
[----:B------:R-:W-:Y:S02]  /*14ae0*/  IMAD.MOV R243, RZ, RZ, -R243 ;  /* 0x000000fffff37224 */ /* 0x000fe400078e0af3 */
[----:B------:R-:W-:Y:S01]  /*14af0*/  IMAD.MOV R244, RZ, RZ, -R244 ;  /* 0x000000fffff47224 */ /* 0x000fe200078e0af4 */
[----:B------:R3:W-:Y:S01]  /*14b00*/  STL [R1+0x2830], R221 ;  /* 0x002830dd01007387 */ /* 0x0007e20000100800 */
[C---:B------:R-:W-:Y:S01]  /*14b10*/  IMAD R240, R2.reuse, R243, R240 ;  /* 0x000000f302f07224 */ /* 0x040fe200078e02f0 */
[----:B------:R-:W4:Y:S01]  /*14b20*/  LDCU UR6, c[0x0][0x3b0] ;  /* 0x00007600ff0677ac */ /* 0x000f220008000800 */
[C---:B------:R-:W-:Y:S01]  /*14b30*/  IMAD R241, R2.reuse, R244, R241 ;  /* 0x000000f402f17224 */ /* 0x040fe200078e02f1 */
[----:B------:R-:W-:Y:S01]  /*14b40*/  STL [R1+0x282c], R222 ;  /* 0x00282cde01007387 */ /* 0x000fe20000100800 */
[--C-:B------:R-:W-:Y:S01]  /*14b50*/  @!P4 IMAD.IADD R229, R229, 0x1, -R2.reuse ;  /* 0x00000001e5e5c824 */ /* 0x100fe200078e0a02 */
[----:B------:R-:W-:Y:S01]  /*14b60*/  ISETP.GT.U32.AND P4, PT, R2, R231, PT ;  /* 0x000000e70200720c */ /* 0x000fe20003f84070 */
[--C-:B------:R-:W-:Y:S01]  /*14b70*/  @!P3 IMAD.IADD R228, R228, 0x1, -R2.reuse ;  /* 0x00000001e4e4b824 */ /* 0x100fe200078e0a02 */
[----:B------:R-:W-:Y:S01]  /*14b80*/  STL [R1+0x2828], R223 ;  /* 0x002828df01007387 */ /* 0x000fe20000100800 */
[----:B------:R-:W-:Y:S01]  /*14b90*/  @!P6 IMAD.IADD R230, R230, 0x1, -R2 ;  /* 0x00000001e6e6e824 */ /* 0x000fe200078e0a02 */
[----:B---3--:R-:W-:Y:S01]  /*14ba0*/  MOV R221, R242 ;  /* 0x000000f200dd7202 */ /* 0x008fe20000000f00 */
[----:B------:R-:W-:Y:S01]  /*14bb0*/  IMAD.HI.U32 R242, R0, R239, RZ ;  /* 0x000000ef00f27227 */ /* 0x000fe200078e00ff */
[----:B------:R-:W-:Y:S01]  /*14bc0*/  STL [R1+0x2824], R224 ;  /* 0x002824e001007387 */ /* 0x000fe20000100800 */
[C---:B------:R-:W-:Y:S01]  /*14bd0*/  ISETP.GT.U32.AND P3, PT, R2.reuse, R229, PT ;  /* 0x000000e50200720c */ /* 0x040fe20003f64070 */
[----:B------:R-:W3:Y:S01]  /*14be0*/  LDCU.64 UR8, c[0x0][0x380] ;  /* 0x00007000ff0877ac */ /* 0x000ee20008000a00 */
[----:B------:R-:W-:Y:S01]  /*14bf0*/  IMAD.MOV R242, RZ, RZ, -R242 ;  /* 0x000000fffff27224 */ /* 0x000fe200078e0af2 */
[----:B------:R-:W-:Y:S01]  /*14c00*/  STL [R1+0x2820], R225 ;  /* 0x002820e101007387 */ /* 0x000fe20000100800 */
[C---:B------:R-:W-:Y:S01]  /*14c10*/  VIADD R218, R221.reuse, 0x1f0 ;  /* 0x000001f0ddda7836 */ /* 0x040fe20000000000 */
[C---:B------:R-:W-:Y:S01]  /*14c20*/  ISETP.GT.U32.AND P6, PT, R2.reuse, R233, PT ;  /* 0x000000e90200720c */ /* 0x040fe20003fc4070 */
[----:B------:R-:W-:Y:S01]  /*14c30*/  IMAD R239, R2, R242, R239 ;  /* 0x000000f202ef7224 */ /* 0x000fe200078e02ef */
[----:B------:R-:W-:Y:S01]  /*14c40*/  STL [R1+0x281c], R226 ;  /* 0x00281ce201007387 */ /* 0x000fe20000100800 */
[C---:B------:R-:W-:Y:S01]  /*14c50*/  VIADD R219, R221.reuse, 0x1f1 ;  /* 0x000001f1dddb7836 */ /* 0x040fe20000000000 */
[----:B------:R-:W-:Y:S01]  /*14c60*/  IABS R242, R218 ;  /* 0x000000da00f27213 */ /* 0x000fe20000000000 */
[----:B------:R-:W-:Y:S01]  /*14c70*/  VIADD R220, R221, 0x1f3 ;  /* 0x000001f3dddc7836 */ /* 0x000fe20000000000 */
[----:B------:R-:W-:Y:S01]  /*14c80*/  STL [R1+0x2818], R227 ;  /* 0x002818e301007387 */ /* 0x000fe20000100800 */
[----:B------:R-:W-:Y:S01]  /*14c90*/  @!P4 IMAD.IADD R231, R231, 0x1, -R2 ;  /* 0x00000001e7e7c824 */ /* 0x000fe200078e0a02 */
[----:B------:R-:W-:Y:S01]  /*14ca0*/  IABS R243, R219 ;  /* 0x000000db00f37213 */ /* 0x000fe20000000000 */
[----:B------:R-:W-:Y:S01]  /*14cb0*/  IMAD.HI.U32 R245, R0, R242, RZ ;  /* 0x000000f200f57227 */ /* 0x000fe200078e00ff */
[----:B------:R5:W-:Y:S01]  /*14cc0*/  STL [R1+0x2814], R238 ;  /* 0x002814ee01007387 */ /* 0x000be20000100800 */
[----:B------:R-:W-:Y:S01]  /*14cd0*/  ISETP.GT.U32.AND P4, PT, R2, R232, PT ;  /* 0x000000e80200720c */ /* 0x000fe20003f84070 */
[----:B------:R-:W1:Y:S01]  /*14ce0*/  LDCU UR10, c[0x0][0x3b0] ;  /* 0x00007600ff0a77ac */ /* 0x000e620008000800 */
[----:B------:R-:W-:Y:S01]  /*14cf0*/  IMAD.MOV R245, RZ, RZ, -R245 ;  /* 0x000000fffff57224 */ /* 0x000fe200078e0af5 */
[----:B------:R2:W-:Y:S01]  /*14d00*/  STL [R1+0x2034], R218 ;  /* 0x002034da01007387 */ /* 0x0005e20000100800 */
[----:B------:R-:W-:Y:S01]  /*14d10*/  IMAD.HI.U32 R246, R0, R243, RZ ;  /* 0x000000f300f67227 */ /* 0x000fe200078e00ff */
[-C--:B------:R-:W-:Y:S01]  /*14d20*/  @!P3 IADD3 R229, PT, PT, R229, -R2.reuse, RZ ;  /* 0x80000002e5e5b210 */ /* 0x080fe20007ffe0ff */
[----:B------:R-:W1:Y:S01]  /*14d30*/  LDCU UR11, c[0x0][0x3b0] ;  /* 0x00007600ff0b77ac */ /* 0x000e620008000800 */
[----:B------:R3:W-:Y:S01]  /*14d40*/  STL [R1+0x2030], R219 ;  /* 0x002030db01007387 */ /* 0x0007e20000100800 */
[C---:B------:R-:W-:Y:S01]  /*14d50*/  IMAD R242, R2.reuse, R245, R242 ;  /* 0x000000f502f27224 */ /* 0x040fe200078e02f2 */
[C---:B------:R-:W-:Y:S01]  /*14d60*/  ISETP.GT.U32.AND P3, PT, R2.reuse, R231, PT ;  /* 0x000000e70200720c */ /* 0x040fe20003f64070 */
[----:B------:R-:W-:Y:S01]  /*14d70*/  IMAD.MOV R246, RZ, RZ, -R246 ;  /* 0x000000fffff67224 */ /* 0x000fe200078e0af6 */
[----:B------:R-:W-:Y:S01]  /*14d80*/  @!P6 IADD3 R233, PT, PT, R233, -R2, RZ ;  /* 0x80000002e9e9e210 */ /* 0x000fe20007ffe0ff */
[C---:B-----5:R-:W-:Y:S01]  /*14d90*/  VIADD R238, R221.reuse, 0x1fe ;  /* 0x000001feddee7836 */ /* 0x060fe20000000000 */
[C---:B--2---:R-:W-:Y:S01]  /*14da0*/  IADD3 R218, PT, PT, R221.reuse, 0x1f2, RZ ;  /* 0x000001f2ddda7810 */ /* 0x044fe20007ffe0ff */
[C---:B------:R-:W-:Y:S01]  /*14db0*/  IMAD R243, R2.reuse, R246, R243 ;  /* 0x000000f602f37224 */ /* 0x040fe200078e02f3 */
[----:B------:R-:W-:Y:S01]  /*14dc0*/  ISETP.GT.U32.AND P6, PT, R2, R233, PT ;  /* 0x000000e90200720c */ /* 0x000fe20003fc4070 */
[--C-:B------:R-:W-:Y:S01]  /*14dd0*/  @!P4 IMAD.IADD R232, R232, 0x1, -R2.reuse ;  /* 0x00000001e8e8c824 */ /* 0x100fe200078e0a02 */
[----:B------:R-:W-:Y:S01]  /*14de0*/  IABS R244, R218 ;  /* 0x000000da00f47213 */ /* 0x000fe20000000000 */
[----:B---3--:R-:W-:Y:S01]  /*14df0*/  VIADD R219, R221, 0x1f4 ;  /* 0x000001f4dddb7836 */ /* 0x008fe20000000000 */
[----:B------:R2:W-:Y:S01]  /*14e00*/  STL [R1+0x202c], R218 ;  /* 0x00202cda01007387 */ /* 0x0005e20000100800 */
[----:B------:R-:W-:Y:S01]  /*14e10*/  ISETP.GT.U32.AND P4, PT, R2, R234, PT ;  /* 0x000000ea0200720c */ /* 0x000fe20003f84070 */
[----:B------:R-:W-:Y:S01]  /*14e20*/  @!P1 IMAD.MOV R3, RZ, RZ, -R3 ;  /* 0x000000ffff039224 */ /* 0x000fe200078e0a03 */
[----:B------:R-:W3:Y:S01]  /*14e30*/  LDCU UR12, c[0x0][0x3b0] ;  /* 0x00007600ff0c77ac */ /* 0x000ee20008000800 */
[C---:B------:R-:W-:Y:S01]  /*14e40*/  IMAD.HI.U32 R245, R0.reuse, R244, RZ ;  /* 0x000000f400f57227 */ /* 0x040fe200078e00ff */
[----:B------:R-:W-:Y:S01]  /*14e50*/  IABS R246, R219 ;  /* 0x000000db00f67213 */ /* 0x000fe20000000000 */
[----:B------:R5:W-:Y:S01]  /*14e60*/  STL [R1+0x1f4c], R220 ;  /* 0x001f4cdc01007387 */ /* 0x000be20000100800 */
[----:B------:R-:W1:Y:S01]  /*14e70*/  LDCU UR13, c[0x0][0x3b0] ;  /* 0x00007600ff0d77ac */ /* 0x000e620008000800 */
[----:B------:R-:W-:Y:S01]  /*14e80*/  @!P3 IMAD.IADD R231, R231, 0x1, -R2 ;  /* 0x00000001e7e7b824 */ /* 0x000fe200078e0a02 */
[----:B------:R-:W-:Y:S01]  /*14e90*/  IADD3 R245, PT, PT, -R245, RZ, RZ ;  /* 0x000000fff5f57210 */ /* 0x000fe20007ffe1ff */
[----:B------:R-:W-:Y:S01]  /*14ea0*/  IMAD.HI.U32 R249, R0, R246, RZ ;  /* 0x000000f600f97227 */ /* 0x000fe200078e00ff */
[C---:B--2---:R-:W-:Y:S01]  /*14eb0*/  IADD3 R218, PT, PT, R221.reuse, 0x1f5, RZ ;  /* 0x000001f5ddda7810 */ /* 0x044fe20007ffe0ff */
[----:B------:R2:W-:Y:S01]  /*14ec0*/  STL [R1+0x2028], R219 ;  /* 0x002028db01007387 */ /* 0x0005e20000100800 */
[C---:B------:R-:W-:Y:S01]  /*14ed0*/  ISETP.GT.U32.AND P3, PT, R2.reuse, R232, PT ;  /* 0x000000e80200720c */ /* 0x040fe20003f64070 */
[----:B------:R-:W-:Y:S01]  /*14ee0*/  IMAD R244, R2, R245, R244 ;  /* 0x000000f502f47224 */ /* 0x000fe200078e02f4 */
[----:B------:R-:W-:Y:S01]  /*14ef0*/  IABS R245, R220 ;  /* 0x000000dc00f57213 */ /* 0x000fe20000000000 */
[----:B------:R1:W-:Y:S01]  /*14f00*/  STL [R1+0x2024], R218 ;  /* 0x002024da01007387 */ /* 0x0003e20000100800 */
[----:B------:R-:W-:Y:S01]  /*14f10*/  IABS R247, R218 ;  /* 0x000000da00f77213 */ /* 0x000fe20000000000 */
[----:B------:R-:W-:Y:S01]  /*14f20*/  IMAD.MOV R249, RZ, RZ, -R249 ;  /* 0x000000fffff97224 */ /* 0x000fe200078e0af9 */
[C---:B-----5:R-:W-:Y:S01]  /*14f30*/  IADD3 R220, PT, PT, R221.reuse, 0x1f9, RZ ;  /* 0x000001f9dddc7810 */ /* 0x060fe20007ffe0ff */
[C---:B------:R-:W-:Y:S01]  /*14f40*/  IMAD.HI.U32 R248, R0.reuse, R245, RZ ;  /* 0x000000f500f87227 */ /* 0x040fe200078e00ff */
[----:B------:R-:W5:Y:S03]  /*14f50*/  LDCU UR14, c[0x0][0x3b0] ;  /* 0x00007600ff0e77ac */ /* 0x000f660008000800 */
[C---:B--2---:R-:W-:Y:S01]  /*14f60*/  VIADD R219, R221.reuse, 0x1f6 ;  /* 0x000001f6dddb7836 */ /* 0x044fe20000000000 */
[----:B------:R-:W2:Y:S01]  /*14f70*/  LDCU UR15, c[0x0][0x3b0] ;  /* 0x00007600ff0f77ac */ /* 0x000ea20008000800 */
[----:B------:R-:W-:Y:S01]  /*14f80*/  IMAD.HI.U32 R250, R0, R247, RZ ;  /* 0x000000f700fa7227 */ /* 0x000fe200078e00ff */
[----:B-1----:R-:W-:-:S02]  /*14f90*/  IADD3 R218, PT, PT, R221, 0x1f7, RZ ;  /* 0x000001f7ddda7810 */ /* 0x002fc40007ffe0ff */
[----:B------:R1:W-:Y:S01]  /*14fa0*/  STL [R1+0x2020], R219 ;  /* 0x002020db01007387 */ /* 0x0003e20000100800 */
[----:B------:R-:W-:Y:S01]  /*14fb0*/  IMAD.MOV R248, RZ, RZ, -R248 ;  /* 0x000000fffff87224 */ /* 0x000fe200078e0af8 */
[----:B------:R-:W-:Y:S01]  /*14fc0*/  IADD3 R250, PT, PT, -R250, RZ, RZ ;  /* 0x000000fffafa7210 */ /* 0x000fe20007ffe1ff */
[C---:B------:R-:W-:Y:S01]  /*14fd0*/  IMAD R246, R2.reuse, R249, R246 ;  /* 0x000000f902f67224 */ /* 0x040fe200078e02f6 */
[----:B------:R2:W-:Y:S01]  /*14fe0*/  STL [R1+0x201c], R218 ;  /* 0x00201cda01007387 */ /* 0x0005e20000100800 */
[----:B------:R-:W-:Y:S01]  /*14ff0*/  IABS R249, R218 ;  /* 0x000000da00f97213 */ /* 0x000fe20000000000 */
[C---:B------:R-:W-:Y:S01]  /*15000*/  IMAD R245, R2.reuse, R248, R245 ;  /* 0x000000f802f57224 */ /* 0x040fe200078e02f5 */
[----:B------:R-:W-:Y:S01]  /*15010*/  IABS R248, R219 ;  /* 0x000000db00f87213 */ /* 0x000fe20000000000 */
[----:B------:R-:W-:Y:S01]  /*15020*/  IMAD R247, R2, R250, R247 ;  /* 0x000000fa02f77224 */ /* 0x000fe200078e02f7 */
[----:B------:R-:W3:Y:S01]  /*15030*/  LDCU UR16, c[0x0][0x3b0] ;  /* 0x00007600ff1077ac */ /* 0x000ee20008000800 */
[----:B-1----:R-:W-:Y:S01]  /*15040*/  IMAD.HI.U32 R219, R0, R249, RZ ;  /* 0x000000f900db7227 */ /* 0x002fe200078e00ff */
[----:B------:R-:W1:Y:S03]  /*15050*/  LDCU UR17, c[0x0][0x3b0] ;  /* 0x00007600ff1177ac */ /* 0x000e660008000800 */
[----:B--2---:R-:W-:-:S02]  /*15060*/  VIADD R218, R221, 0x1f8 ;  /* 0x000001f8ddda7836 */ /* 0x004fc40000000000 */
[----:B------:R-:W-:Y:S01]  /*15070*/  IMAD.MOV R219, RZ, RZ, -R219 ;  /* 0x000000ffffdb7224 */ /* 0x000fe200078e0adb */
[----:B------:R-:W2:Y:S01]  /*15080*/  LDCU UR18, c[0x0][0x3b0] ;  /* 0x00007600ff1277ac */ /* 0x000ea20008000800 */
[--C-:B------:R-:W-:Y:S01]  /*15090*/  @!P4 IMAD.IADD R234, R234, 0x1, -R2.reuse ;  /* 0x00000001eaeac824 */ /* 0x100fe200078e0a02 */
[----:B------:R1:W-:Y:S01]  /*150a0*/  STL [R1+0x2018], R218 ;  /* 0x002018da01007387 */ /* 0x0003e20000100800 */
[----:B------:R-:W-:Y:S01]  /*150b0*/  IABS R250, R218 ;  /* 0x000000da00fa7213 */ /* 0x000fe20000000000 */
[C---:B------:R-:W-:Y:S01]  /*150c0*/  IMAD R249, R2.reuse, R219, R249 ;  /* 0x000000db02f97224 */ /* 0x040fe200078e02f9 */
[----:B------:R-:W-:Y:S01]  /*150d0*/  ISETP.GT.U32.AND P4, PT, R2, R235, PT ;  /* 0x000000eb0200720c */ /* 0x000fe20003f84070 */
[----:B------:R3:W-:Y:S01]  /*150e0*/  STL [R1+0x2014], R220 ;  /* 0x002014dc01007387 */ /* 0x0007e20000100800 */
[--C-:B------:R-:W-:Y:S01]  /*150f0*/  @!P3 IMAD.IADD R232, R232, 0x1, -R2.reuse ;  /* 0x00000001e8e8b824 */ /* 0x100fe200078e0a02 */
[C---:B------:R-:W-:Y:S01]  /*15100*/  ISETP.GT.U32.AND P3, PT, R2.reuse, R234, PT ;  /* 0x000000ea0200720c */ /* 0x040fe20003f64070 */
[----:B------:R-:W-:Y:S01]  /*15110*/  @!P6 IMAD.IADD R233, R233, 0x1, -R2 ;  /* 0x00000001e9e9e824 */ /* 0x000fe200078e0a02 */
[----:B------:R-:W-:Y:S01]  /*15120*/  ISETP.GT.U32.AND P6, PT, R2, R236, PT ;  /* 0x000000ec0200720c */ /* 0x000fe20003fc4070 */
[----:B------:R-:W2:Y:S01]  /*15130*/  LDCU UR19, c[0x0][0x3b0] ;  /* 0x00007600ff1377ac */ /* 0x000ea20008000800 */
[----:B-1----:R-:W-:-:S02]  /*15140*/  IMAD.MOV.U32 R218, RZ, RZ, R251 ;  /* 0x000000ffffda7224 */ /* 0x002fc400078e00fb */
[----:B------:R-:W-:Y:S01]  /*15150*/  IMAD.HI.U32 R251, R0, R248, RZ ;  /* 0x000000f800fb7227 */ /* 0x000fe200078e00ff */
[----:B------:R-:W1:Y:S01]  /*15160*/  LDCU UR20, c[0x0][0x3b0] ;  /* 0x00007600ff1477ac */ /* 0x000e620008000800 */
[----:B---3--:R-:W-:Y:S02]  /*15170*/  IABS R220, R220 ;  /* 0x000000dc00dc7213 */ /* 0x008fe40000000000 */
[--C-:B------:R-:W-:Y:S01]  /*15180*/  @!P4 IMAD.IADD R235, R235, 0x1, -R2.reuse ;  /* 0x00000001ebebc824 */ /* 0x100fe200078e0a02 */
[----:B------:R-:W-:Y:S01]  /*15190*/  IADD3 R251, PT, PT, -R251, RZ, RZ ;  /* 0x000000fffbfb7210 */ /* 0x000fe20007ffe1ff */
[----:B------:R-:W3:Y:S01]  /*151a0*/  LDCU UR21, c[0x0][0x3b0] ;  /* 0x00007600ff1577ac */ /* 0x000ee20008000800 */
[----:B------:R-:W-:Y:S01]  /*151b0*/  ISETP.GT.U32.AND P4, PT, R2, R237, PT ;  /* 0x000000ed0200720c */ /* 0x000fe20003f84070 */
[----:B------:R-:W-:Y:S01]  /*151c0*/  @!P3 IMAD.IADD R234, R234, 0x1, -R2 ;  /* 0x00000001eaeab824 */ /* 0x000fe200078e0a02 */
[C---:B------:R-:W-:Y:S01]  /*151d0*/  ISETP.GT.U32.AND P3, PT, R2.reuse, R235, PT ;  /* 0x000000eb0200720c */ /* 0x040fe20003f64070 */
[----:B------:R-:W-:Y:S01]  /*151e0*/  IMAD R248, R2, R251, R248 ;  /* 0x000000fb02f87224 */ /* 0x000fe200078e02f8 */
[----:B------:R-:W1:Y:S01]  /*151f0*/  LDCU UR22, c[0x0][0x3b0] ;  /* 0x00007600ff1677ac */ /* 0x000e620008000800 */
[----:B------:R-:W-:-:S02]  /*15200*/  IMAD.MOV.U32 R251, RZ, RZ, R220 ;  /* 0x000000fffffb7224 */ /* 0x000fc400078e00dc */
[C---:B------:R-:W-:Y:S01]  /*15210*/  IMAD.HI.U32 R220, R0.reuse, R250, RZ ;  /* 0x000000fa00dc7227 */ /* 0x040fe200078e00ff */
[----:B------:R-:W1:Y:S03]  /*15220*/  LDCU UR23, c[0x0][0x3b0] ;  /* 0x00007600ff1777ac */ /* 0x000e660008000800 */
[----:B------:R-:W-:Y:S01]  /*15230*/  IMAD.HI.U32 R219, R0, R251, RZ ;  /* 0x000000fb00db7227 */ /* 0x000fe200078e00ff */
[----:B------:R-:W1:Y:S01]  /*15240*/  LDCU UR24, c[0x0][0x3b0] ;  /* 0x00007600ff1877ac */ /* 0x000e620008000800 */
[----:B------:R-:W-:Y:S02]  /*15250*/  @!P4 IADD3 R237, PT, PT, R237, -R2, RZ ;  /* 0x80000002ededc210 */ /* 0x000fe40007ffe0ff */
[----:B------:R-:W-:Y:S01]  /*15260*/  IMAD.MOV R220, RZ, RZ, -R220 ;  /* 0x000000ffffdc7224 */ /* 0x000fe200078e0adc */
[C---:B------:R-:W-:Y:S01]  /*15270*/  ISETP.GT.U32.AND P4, PT, R2.reuse, R239, PT ;  /* 0x000000ef0200720c */ /* 0x040fe20003f84070 */
[----:B------:R-:W-:Y:S01]  /*15280*/  IMAD.MOV R219, RZ, RZ, -R219 ;  /* 0x000000ffffdb7224 */ /* 0x000fe200078e0adb */
[----:B------:R-:W1:Y:S01]  /*15290*/  LDCU UR25, c[0x0][0x3b0] ;  /* 0x00007600ff1977ac */ /* 0x000e620008000800 */
[----:B------:R-:W-:-:S02]  /*152a0*/  IMAD R250, R2, R220, R250 ;  /* 0x000000dc02fa7224 */ /* 0x000fc400078e02fa */
[C---:B------:R-:W-:Y:S01]  /*152b0*/  IMAD R251, R2.reuse, R219, R251 ;  /* 0x000000db02fb7224 */ /* 0x040fe200078e02fb */
[----:B------:R-:W1:Y:S01]  /*152c0*/  LDCU UR26, c[0x0][0x3b0] ;  /* 0x00007600ff1a77ac */ /* 0x000e620008000800 */
[C---:B------:R-:W-:Y:S02]  /*152d0*/  VIADD R220, R221.reuse, 0x1fa ;  /* 0x000001fadddc7836 */ /* 0x040fe40000000000 */
[----:B------:R-:W-:Y:S01]  /*152e0*/  IMAD.MOV.U32 R219, RZ, RZ, R218 ;  /* 0x000000ffffdb7224 */ /* 0x000fe200078e00da */
[----:B------:R-:W1:Y:S01]  /*152f0*/  LDCU UR27, c[0x0][0x3b0] ;  /* 0x00007600ff1b77ac */ /* 0x000e620008000800 */
[----:B------:R-:W-:Y:S01]  /*15300*/  VIADD R218, R221, 0x1fb ;  /* 0x000001fbddda7836 */ /* 0x000fe20000000000 */
[----:B------:R2:W-:Y:S01]  /*15310*/  STL [R1+0x2010], R220 ;  /* 0x002010dc01007387 */ /* 0x0005e20000100800 */
[----:B------:R-:W-:Y:S01]  /*15320*/  IABS R222, R220 ;  /* 0x000000dc00de7213 */ /* 0x000fe20000000000 */
[--C-:B------:R-:W-:Y:S01]  /*15330*/  @!P3 IMAD.IADD R235, R235, 0x1, -R2.reuse ;  /* 0x00000001ebebb824 */ /* 0x100fe200078e0a02 */
[C---:B------:R-:W-:Y:S01]  /*15340*/  ISETP.GT.U32.AND P3, PT, R2.reuse, R237, PT ;  /* 0x000000ed0200720c */ /* 0x040fe20003f64070 */
[----:B------:R3:W-:Y:S01]  /*15350*/  STL [R1+0x200c], R218 ;  /* 0x00200cda01007387 */ /* 0x0007e20000100800 */
[----:B------:R-:W-:Y:S01]  /*15360*/  MOV R225, R222 ;  /* 0x000000de00e17202 */ /* 0x000fe20000000f00 */
[--C-:B------:R-:W-:Y:S01]  /*15370*/  @!P4 IMAD.IADD R239, R239, 0x1, -R2.reuse ;  /* 0x00000001efefc824 */ /* 0x100fe200078e0a02 */
[----:B------:R-:W-:Y:S01]  /*15380*/  ISETP.GT.U32.AND P4, PT, R2, R241, PT ;  /* 0x000000f10200720c */ /* 0x000fe20003f84070 */
[----:B------:R-:W-:Y:S01]  /*15390*/  @!P6 IMAD.IADD R236, R236, 0x1, -R2 ;  /* 0x00000001ecece824 */ /* 0x000fe200078e0a02 */
[----:B------:R-:W1:Y:S01]  /*153a0*/  LDCU UR28, c[0x0][0x3b0] ;  /* 0x00007600ff1c77ac */ /* 0x000e620008000800 */
[----:B--2---:R-:W-:-:S03]  /*153b0*/  IABS R220, R218 ;  /* 0x000000da00dc7213 */ /* 0x004fc60000000000 */
[----:B------:R-:W-:Y:S01]  /*153c0*/  ISETP.GT.U32.AND P6, PT, R2, R236, PT ;  /* 0x000000ec0200720c */ /* 0x000fe20003fc4070 */
[C---:B---3--:R-:W-:Y:S01]  /*153d0*/  VIADD R218, R221.reuse, 0x1fc ;  /* 0x000001fcddda7836 */ /* 0x048fe20000000000 */
[----:B------:R-:W2:Y:S01]  /*153e0*/  LDCU UR29, c[0x0][0x3b0] ;  /* 0x00007600ff1d77ac */ /* 0x000ea20008000800 */
[----:B------:R-:W-:Y:S02]  /*153f0*/  IMAD.MOV.U32 R224, RZ, RZ, R220 ;  /* 0x000000ffffe07224 */ /* 0x000fe400078e00dc */
[----:B------:R-:W-:Y:S01]  /*15400*/  VIADD R220, R221, 0x1fd ;  /* 0x000001fddddc7836 */ /* 0x000fe20000000000 */
[----:B------:R-:W-:Y:S01]  /*15410*/  IABS R222, R218 ;  /* 0x000000da00de7213 */ /* 0x000fe20000000000 */
[----:B------:R-:W-:Y:S01]  /*15420*/  IMAD.HI.U32 R223, R0, R224, RZ ;  /* 0x000000e000df7227 */ /* 0x000fe200078e00ff */
[----:B------:R3:W-:Y:S01]  /*15430*/  STL [R1+0x2008], R218 ;  /* 0x002008da01007387 */ /* 0x0007e20000100800 */
[----:B------:R-:W1:Y:S02]  /*15440*/  LDCU UR30, c[0x0][0x3b0] ;  /* 0x00007600ff1e77ac */ /* 0x000e640008000800 */
[----:B------:R-:W-:Y:S01]  /*15450*/  IMAD.MOV R223, RZ, RZ, -R223 ;  /* 0x000000ffffdf7224 */ /* 0x000fe200078e0adf */
[----:B------:R2:W-:Y:S01]  /*15460*/  STL [R1+0x2004], R220 ;  /* 0x002004dc01007387 */ /* 0x0005e20000100800 */
[----:B------:R-:W-:Y:S01]  /*15470*/  @!P3 IMAD.IADD R237, R237, 0x1, -R2 ;  /* 0x00000001ededb824 */ /* 0x000fe200078e0a02 */
[C---:B------:R-:W-:Y:S01]  /*15480*/  ISETP.GT.U32.AND P3, PT, R2.reuse, R239, PT ;  /* 0x000000ef0200720c */ /* 0x040fe20003f64070 */
[C---:B------:R-:W-:Y:S01]  /*15490*/  IMAD R227, R2.reuse, R223, R224 ;  /* 0x000000df02e37224 */ /* 0x040fe200078e02e0 */
[----:B------:R-:W-:Y:S01]  /*154a0*/  IABS R223, R220 ;  /* 0x000000dc00df7213 */ /* 0x000fe20000000000 */
[----:B------:R-:W-:Y:S01]  /*154b0*/  STL [R1+0x2000], R238 ;  /* 0x002000ee01007387 */ /* 0x000fe20000100800 */
[----:B------:R-:W-:Y:S01]  /*154c0*/  @!P4 IMAD.IADD R241, R241, 0x1, -R2 ;  /* 0x00000001f1f1c824 */ /* 0x000fe200078e0a02 */
[----:B------:R-:W-:Y:S01]  /*154d0*/  ISETP.GT.U32.AND P4, PT, R2, R242, PT ;  /* 0x000000f20200720c */ /* 0x000fe20003f84070 */
[----:B---3--:R-:W-:Y:S01]  /*154e0*/  IMAD.HI.U32 R218, R0, R225, RZ ;  /* 0x000000e100da7227 */ /* 0x008fe200078e00ff */
[----:B------:R-:W3:Y:S01]  /*154f0*/  LDCU UR31, c[0x0][0x3b0] ;  /* 0x00007600ff1f77ac */ /* 0x000ee20008000800 */
[----:B--2---:R-:W-:-:S02]  /*15500*/  MOV R220, R219 ;  /* 0x000000db00dc7202 */ /* 0x004fc40000000f00 */
[----:B------:R-:W-:Y:S01]  /*15510*/  IMAD.HI.U32 R219, R0, R222, RZ ;  /* 0x000000de00db7227 */ /* 0x000fe200078e00ff */
[----:B------:R-:W2:Y:S03]  /*15520*/  LDCU UR32, c[0x0][0x3b0] ;  /* 0x00007600ff2077ac */ /* 0x000ea60008000800 */
[----:B------:R-:W-:Y:S01]  /*15530*/  @!P3 IMAD.IADD R239, R239, 0x1, -R2 ;  /* 0x00000001efefb824 */ /* 0x000fe200078e0a02 */
[----:B------:R-:W-:Y:S01]  /*15540*/  IADD3 R219, PT, PT, -R219, RZ, RZ ;  /* 0x000000ffdbdb7210 */ /* 0x000fe20007ffe1ff */
[----:B------:R-:W-:Y:S01]  /*15550*/  IMAD.MOV.U32 R226, RZ, RZ, R223 ;  /* 0x000000ffffe27224 */ /* 0x000fe200078e00df */
[----:B------:R-:W-:Y:S01]  /*15560*/  ISETP.GT.U32.AND P3, PT, R2, R241, PT ;  /* 0x000000f10200720c */ /* 0x000fe20003f64070 */
[----:B------:R-:W-:Y:S01]  /*15570*/  IMAD.MOV R218, RZ, RZ, -R218 ;  /* 0x000000ffffda7224 */ /* 0x000fe200078e0ada */
[----:B------:R-:W-:Y:S01]  /*15580*/  @!P4 IADD3 R242, PT, PT, R242, -R2, RZ ;  /* 0x80000002f2f2c210 */ /* 0x000fe20007ffe0ff */
[C---:B------:R-:W-:Y:S01]  /*15590*/  IMAD R222, R2.reuse, R219, R222 ;  /* 0x000000db02de7224 */ /* 0x040fe200078e02de */
[C---:B------:R-:W-:Y:S01]  /*155a0*/  ISETP.GT.U32.AND P4, PT, R2.reuse, R244, PT ;  /* 0x000000f40200720c */ /* 0x040fe20003f84070 */
[----:B------:R-:W2:Y:S01]  /*155b0*/  LDL.LU R219, [R1] ;  /* 0x0000000001db7983 */ /* 0x000ea20000300800 */
[----:B------:R-:W-:Y:S01]  /*155c0*/  IMAD R218, R2, R218, R225 ;  /* 0x000000da02da7224 */ /* 0x000fe200078e02e1 */
[----:B------:R-:W1:Y:S01]  /*155d0*/  LDCU UR33, c[0x0][0x3b0] ;  /* 0x00007600ff2177ac */ /* 0x000e620008000800 */
[--C-:B------:R-:W-:Y:S01]  /*155e0*/  @!P6 IMAD.IADD R236, R236, 0x1, -R2.reuse ;  /* 0x00000001ecece824 */ /* 0x100fe200078e0a02 */
[----:B------:R-:W3:Y:S01]  /*155f0*/  LDL.LU R223, [R1+0x428] ;  /* 0x0004280001df7983 */ /* 0x000ee20000300800 */
[C---:B------:R-:W-:Y:S01]  /*15600*/  ISETP.GT.U32.AND P6, PT, R2.reuse, R240, PT ;  /* 0x000000f00200720c */ /* 0x040fe20003fc4070 */
[----:B------:R-:W1:Y:S02]  /*15610*/  LDCU UR34, c[0x0][0x3b0] ;  /* 0x00007600ff2277ac */ /* 0x000e640008000800 */
[--C-:B------:R-:W-:Y:S01]  /*15620*/  @!P3 IMAD.IADD R241, R241, 0x1, -R2.reuse ;  /* 0x00000001f1f1b824 */ /* 0x100fe200078e0a02 */
[----:B------:R-:W-:Y:S01]  /*15630*/  ISETP.GT.U32.AND P3, PT, R2, R242, PT ;  /* 0x000000f20200720c */ /* 0x000fe20003f64070 */
[----:B------:R-:W1:Y:S02]  /*15640*/  LDCU UR35, c[0x0][0x3b0] ;  /* 0x00007600ff2377ac */ /* 0x000e640008000800 */
[----:B------:R-:W-:Y:S01]  /*15650*/  @!P4 IADD3 R244, PT, PT, R244, -R2, RZ ;  /* 0x80000002f4f4c210 */ /* 0x000fe20007ffe0ff */
[----:B------:R-:W1:Y:S05]  /*15660*/  LDCU UR36, c[0x0][0x3b0] ;  /* 0x00007600ff2477ac */ /* 0x000e6a0008000800 */
[--C-:B------:R-:W-:Y:S01]  /*15670*/  @!P6 IMAD.IADD R240, R240, 0x1, -R2.reuse ;  /* 0x00000001f0f0e824 */ /* 0x100fe200078e0a02 */
[----:B------:R-:W1:Y:S03]  /*15680*/  LDCU UR37, c[0x0][0x3b0] ;  /* 0x00007600ff2577ac */ /* 0x000e660008000800 */
[----:B------:R-:W-:Y:S01]  /*15690*/  @!P3 IMAD.IADD R242, R242, 0x1, -R2 ;  /* 0x00000001f2f2b824 */ /* 0x000fe200078e0a02 */
[----:B------:R-:W-:-:S02]  /*156a0*/  ISETP.GT.U32.AND P3, PT, R2, R244, PT ;  /* 0x000000f40200720c */ /* 0x000fc40003f64070 */
[----:B------:R-:W-:-:S11]  /*156b0*/  ISETP.GT.U32.AND P6, PT, R2, R240, PT ;  /* 0x000000f00200720c */ /* 0x000fd60003fc4070 */
[----:B------:R-:W-:Y:S02]  /*156c0*/  @!P3 IADD3 R244, PT, PT, R244, -R2, RZ ;  /* 0x80000002f4f4b210 */ /* 0x000fe40007ffe0ff */
[----:B------:R-:W-:Y:S01]  /*156d0*/  ISETP.GT.U32.AND P3, PT, R2, R247, PT ;  /* 0x000000f70200720c */ /* 0x000fe20003f64070 */
[----:B------:R-:W-:Y:S01]  /*156e0*/  @!P6 IMAD.IADD R240, R240, 0x1, -R2 ;  /* 0x00000001f0f0e824 */ /* 0x000fe200078e0a02 */
[----:B------:R-:W-:-:S11]  /*156f0*/  ISETP.GT.U32.AND P6, PT, R2, R243, PT ;  /* 0x000000f30200720c */ /* 0x000fd60003fc4070 */
[----:B------:R-:W-:Y:S01]  /*15700*/  @!P3 IMAD.IADD R247, R247, 0x1, -R2 ;  /* 0x00000001f7f7b824 */ /* 0x000fe200078e0a02 */
[----:B------:R-:W-:Y:S01]  /*15710*/  ISETP.GE.AND P3, PT, R221, RZ, PT ;  /* 0x000000ffdd00720c */ /* 0x000fe20003f66270 */
[----:B------:R-:W-:Y:S01]  /*15720*/  IMAD.HI.U32 R221, R0, R226, RZ ;  /* 0x000000e200dd7227 */ /* 0x000fe200078e00ff */
[----:B------:R-:W-:Y:S02]  /*15730*/  @!P6 IADD3 R243, PT, PT, R243, -R2, RZ ;  /* 0x80000002f3f3e210 */ /* 0x000fe40007ffe0ff */
[C---:B------:R-:W-:Y:S01]  /*15740*/  ISETP.GT.U32.AND P6, PT, R2.reuse, R245, PT ;  /* 0x000000f50200720c */ /* 0x040fe20003fc4070 */
[----:B------:R-:W-:Y:S01]  /*15750*/  IMAD.MOV R225, RZ, RZ, -R221 ;  /* 0x000000ffffe17224 */ /* 0x000fe200078e0add */
[----:B------:R-:W-:Y:S01]  /*15760*/  IABS R224, R238 ;  /* 0x000000ee00e07213 */ /* 0x000fe20000000000 */
[----:B------:R-:W4:Y:S01]  /*15770*/  LDL.LU R221, [R1+0x42c] ;  /* 0x00042c0001dd7983 */ /* 0x000f220000300800 */
[----:B------:R-:W-:-:S09]  /*15780*/  ISETP.GT.U32.AND P4, PT, R2, R243, PT ;  /* 0x000000f30200720c */ /* 0x000fd20003f84070 */
[----:B------:R-:W-:-:S04]  /*15790*/  @!P6 IMAD.IADD R245, R245, 0x1, -R2 ;  /* 0x00000001f5f5e824 */ /* 0x000fc800078e0a02 */
[----:B------:R-:W-:Y:S01]  /*157a0*/  @!P4 IMAD.IADD R243, R243, 0x1, -R2 ;  /* 0x00000001f3f3c824 */ /* 0x000fe200078e0a02 */
[C---:B------:R-:W-:Y:S02]  /*157b0*/  ISETP.GT.U32.AND P6, PT, R2.reuse, R245, PT ;  /* 0x000000f50200720c */ /* 0x040fe40003fc4070 */
[----:B------:R-:W-:-:S11]  /*157c0*/  ISETP.GT.U32.AND P4, PT, R2, R246, PT ;  /* 0x000000f60200720c */ /* 0x000fd60003f84070 */
[--C-:B------:R-:W-:Y:S01]  /*157d0*/  @!P6 IMAD.IADD R245, R245, 0x1, -R2.reuse ;  /* 0x00000001f5f5e824 */ /* 0x100fe200078e0a02 */
[----:B------:R-:W-:Y:S01]  /*157e0*/  ISETP.GT.U32.AND P6, PT, R2, R248, PT ;  /* 0x000000f80200720c */ /* 0x000fe20003fc4070 */
[----:B------:R-:W-:Y:S01]  /*157f0*/  @!P4 IMAD.IADD R246, R246, 0x1, -R2 ;  /* 0x00000001f6f6c824 */ /* 0x000fe200078e0a02 */
[----:B------:R-:W-:-:S11]  /*15800*/  ISETP.GT.U32.AND P4, PT, R2, R249, PT ;  /* 0x000000f90200720c */ /* 0x000fd60003f84070 */
[----:B------:R-:W-:Y:S01]  /*15810*/  @!P6 IMAD.IADD R248, R248, 0x1, -R2 ;  /* 0x00000001f8f8e824 */ /* 0x000fe200078e0a02 */
[----:B------:R-:W-:Y:S01]  /*15820*/  ISETP.GT.U32.AND P6, PT, R2, R250, PT ;  /* 0x000000fa0200720c */ /* 0x000fe20003fc4070 */
[----:B--2---:R-:W-:-:S05]  /*15830*/  @!P3 IMAD.MOV R219, RZ, RZ, -R219 ;  /* 0x000000ffffdbb224 */ /* 0x004fca00078e0adb */
[----:B------:R2:W-:Y:S02]  /*15840*/  STL [R1+0x420], R219 ;  /* 0x000420db01007387 */ /* 0x0005e40000100800 */
[----:B--2---:R-:W-:-:S05]  /*15850*/  IMAD.MOV.U32 R219, RZ, RZ, R252 ;  /* 0x000000ffffdb7224 */ /* 0x004fca00078e00fc */
[----:B------:R-:W-:-:S05]  /*15860*/  @!P0 IADD3 R219, PT, PT, -R219, RZ, RZ ;  /* 0x000000ffdbdb8210 */ /* 0x000fca0007ffe1ff */
[----:B------:R2:W-:Y:S04]  /*15870*/  STL [R1+0x41c], R219 ;  /* 0x00041cdb01007387 */ /* 0x0005e80000100800 */
[----:B--2---:R-:W2:Y:S01]  /*15880*/  LDL.LU R219, [R1+0x430] ;  /* 0x0004300001db7983 */ /* 0x004ea20000300800 */
[----:B------:R-:W-:Y:S01]  /*15890*/  ISETP.GT.U32.AND P0, PT, R2, R248, PT ;  /* 0x000000f80200720c */ /* 0x000fe20003f04070 */
[----:B------:R-:W-:-:S05]  /*158a0*/  @!P6 IMAD.IADD R250, R250, 0x1, -R2 ;  /* 0x00000001fafae824 */ /* 0x000fca00078e0a02 */
[----:B------:R-:W-:-:S07]  /*158b0*/  ISETP.GT.U32.AND P6, PT, R2, R250, PT ;  /* 0x000000fa0200720c */ /* 0x000fce0003fc4070 */
[--C-:B------:R-:W-:Y:S01]  /*158c0*/  @!P0 IMAD.IADD R248, R248, 0x1, -R2.reuse ;  /* 0x00000001f8f88824 */ /* 0x100fe200078e0a02 */
[----:B------:R-:W-:Y:S01]  /*158d0*/  ISETP.GT.U32.AND P0, PT, R2, R227, PT ;  /* 0x000000e30200720c */ /* 0x000fe20003f04070 */
[----:B------:R1:W-:Y:S04]  /*158e0*/  STL [R1+0x418], R3 ;  /* 0x0004180301007387 */ /* 0x0003e80000100800 */
[----:B------:R-:W-:Y:S01]  /*158f0*/  @!P6 IMAD.IADD R250, R250, 0x1, -R2 ;  /* 0x00000001fafae824 */ /* 0x000fe200078e0a02 */
[----:B---3--:R-:W-:Y:S02]  /*15900*/  ISETP.GE.AND P6, PT, R223, RZ, PT ;  /* 0x000000ffdf00720c */ /* 0x008fe40003fc6270 */
[----:B------:R-:W3:Y:S01]  /*15910*/  LDL.LU R223, [R1+0x444] ;  /* 0x0004440001df7983 */ /* 0x000ee20000300800 */
[----:B------:R-:W-:-:S02]  /*15920*/  IMAD.MOV.U32 R252, RZ, RZ, R224 ;  /* 0x000000fffffc7224 */ /* 0x000fc400078e00e0 */
[C---:B-1----:R-:W-:Y:S02]  /*15930*/  IMAD R3, R2.reuse, R225, R226 ;  /* 0x000000e102037224 */ /* 0x042fe400078e02e2 */
[----:B------:R-:W-:Y:S01]  /*15940*/  @!P0 IMAD.IADD R227, R227, 0x1, -R2 ;  /* 0x00000001e3e38824 */ /* 0x000fe200078e0a02 */
[----:B------:R-:W3:Y:S01]  /*15950*/  LDL.LU R225, [R1+0x440] ;  /* 0x0004400001e17983 */ /* 0x000ee20000300800 */
[----:B------:R-:W-:Y:S02]  /*15960*/  ISETP.GT.U32.AND P3, PT, R2, R247, PT ;  /* 0x000000f70200720c */ /* 0x000fe40003f64070 */
[----:B--2---:R-:W-:Y:S02]  /*15970*/  ISETP.GE.AND P0, PT, R219, RZ, PT ;  /* 0x000000ffdb00720c */ /* 0x004fe40003f06270 */
[----:B------:R-:W2:Y:S04]  /*15980*/  LDL.LU R219, [R1+0x43c] ;  /* 0x00043c0001db7983 */ /* 0x000ea80000300800 */
[----:B------:R-:W2:Y:S05]  /*15990*/  LDL.LU R224, [R1+0x40c] ;  /* 0x00040c0001e07983 */ /* 0x000eaa0000300800 */
[----:B------:R-:W-:-:S02]  /*159a0*/  @!P3 IADD3 R247, PT, PT, R247, -R2, RZ ;  /* 0x80000002f7f7b210 */ /* 0x000fc40007ffe0ff */
[----:B------:R-:W-:-:S13]  /*159b0*/  ISETP.GT.U32.AND P3, PT, R2, R218, PT ;  /* 0x000000da0200720c */ /* 0x000fda0003f64070 */
[----:B------:R-:W-:Y:S01]  /*159c0*/  @!P3 IMAD.IADD R218, R218, 0x1, -R2 ;  /* 0x00000001dadab824 */ /* 0x000fe200078e0a02 */
[----:B----4-:R-:W-:Y:S01]  /*159d0*/  ISETP.GE.AND P3, PT, R221, RZ, PT ;  /* 0x000000ffdd00720c */ /* 0x010fe20003f66270 */
[----:B------:R-:W-:Y:S02]  /*159e0*/  IMAD.MOV.U32 R221, RZ, RZ, R220 ;  /* 0x000000ffffdd7224 */ /* 0x000fe400078e00dc */
[----:B------:R-:W4:Y:S02]  /*159f0*/  LDL.LU R220, [R1+0x438] ;  /* 0x0004380001dc7983 */ /* 0x000f240000300800 */
[----:B------:R-:W-:-:S05]  /*15a00*/  @!P2 IMAD.MOV R221, RZ, RZ, -R221 ;  /* 0x000000ffffdda224 */ /* 0x000fca00078e0add */
[----:B------:R1:W-:Y:S04]  /*15a10*/  STL [R1+0x414], R221 ;  /* 0x000414dd01007387 */ /* 0x0003e80000100800 */
[----:B-1----:R-:W3:Y:S01]  /*15a20*/  LDL.LU R221, [R1+0x434] ;  /* 0x0004340001dd7983 */ /* 0x002ee20000300800 */
[----:B------:R-:W-:Y:S02]  /*15a30*/  @!P4 IADD3 R249, PT, PT, R249, -R2, RZ ;  /* 0x80000002f9f9c210 */ /* 0x000fe40007ffe0ff */
[----:B------:R-:W-:Y:S02]  /*15a40*/  ISETP.GT.U32.AND P4, PT, R2, R246, PT ;  /* 0x000000f60200720c */ /* 0x000fe40003f84070 */
[----:B--2---:R-:W-:-:S05]  /*15a50*/  @!P6 IADD3 R224, PT, PT, -R224, RZ, RZ ;  /* 0x000000ffe0e0e210 */ /* 0x004fca0007ffe1ff */
[----:B------:R1:W-:Y:S04]  /*15a60*/  STL [R1+0x410], R224 ;  /* 0x000410e001007387 */ /* 0x0003e80000100800 */
[----:B-1----:R-:W2:Y:S04]  /*15a70*/  LDL.LU R224, [R1+0x408] ;  /* 0x0004080001e07983 */ /* 0x002ea80000300800 */
[----:B------:R-:W5:Y:S01]  /*15a80*/  LDL.LU R226, [R1+0x404] ;  /* 0x0004040001e27983 */ /* 0x000f620000300800 */
[----:B------:R-:W-:Y:S01]  /*15a90*/  ISETP.GT.U32.AND P1, PT, R2, R249, PT ;  /* 0x000000f90200720c */ /* 0x000fe20003f24070 */
[----:B------:R-:W-:Y:S01]  /*15aa0*/  @!P4 IMAD.IADD R246, R246, 0x1, -R2 ;  /* 0x00000001f6f6c824 */ /* 0x000fe200078e0a02 */
[----:B------:R-:W-:Y:S01]  /*15ab0*/  ISETP.GT.U32.AND P4, PT, R2, R251, PT ;  /* 0x000000fb0200720c */ /* 0x000fe20003f84070 */
[----:B------:R-:W-:-:S05]  /*15ac0*/  IMAD.HI.U32 R0, R0, R252, RZ ;  /* 0x000000fc00007227 */ /* 0x000fca00078e00ff */
[----:B------:R-:W-:-:S05]  /*15ad0*/  IADD3 R0, PT, PT, -R0, RZ, RZ ;  /* 0x000000ff00007210 */ /* 0x000fca0007ffe1ff */
[----:B------:R-:W-:Y:S01]  /*15ae0*/  @!P1 IMAD.IADD R249, R249, 0x1, -R2 ;  /* 0x00000001f9f99824 */ /* 0x000fe200078e0a02 */
[C---:B------:R-:W-:Y:S01]  /*15af0*/  ISETP.GT.U32.AND P1, PT, R2.reuse, R222, PT ;  /* 0x000000de0200720c */ /* 0x040fe20003f24070 */
[C---:B------:R-:W-:Y:S02]  /*15b00*/  IMAD R0, R2.reuse, R0, R252 ;  /* 0x0000000002007224 */ /* 0x040fe400078e02fc */
[----:B------:R-:W-:Y:S01]  /*15b10*/  @!P4 IMAD.IADD R251, R251, 0x1, -R2 ;  /* 0x00000001fbfbc824 */ /* 0x000fe200078e0a02 */
[----:B------:R-:W-:-:S09]  /*15b20*/  ISETP.GT.U32.AND P4, PT, R2, R3, PT ;  /* 0x000000030200720c */ /* 0x000fd20003f84070 */
[----:B------:R-:W-:Y:S02]  /*15b30*/  @!P1 IADD3 R222, PT, PT, R222, -R2, RZ ;  /* 0x80000002dede9210 */ /* 0x000fe40007ffe0ff */
[C---:B------:R-:W-:Y:S02]  /*15b40*/  ISETP.GT.U32.AND P1, PT, R2.reuse, R0, PT ;  /* 0x000000000200720c */ /* 0x040fe40003f24070 */
[C---:B------:R-:W-:Y:S01]  /*15b50*/  ISETP.GT.U32.AND P6, PT, R2.reuse, R218, PT ;  /* 0x000000da0200720c */ /* 0x040fe20003fc4070 */
[----:B------:R-:W-:Y:S01]  /*15b60*/  @!P4 IMAD.IADD R3, R3, 0x1, -R2 ;  /* 0x000000010303c824 */ /* 0x000fe200078e0a02 */
[C---:B------:R-:W-:Y:S02]  /*15b70*/  ISETP.GT.U32.AND P2, PT, R2.reuse, R251, PT ;  /* 0x000000fb0200720c */ /* 0x040fe40003f44070 */
[----:B------:R-:W-:-:S07]  /*15b80*/  ISETP.GT.U32.AND P4, PT, R2, R227, PT ;  /* 0x000000e30200720c */ /* 0x000fce0003f84070 */
[--C-:B------:R-:W-:Y:S01]  /*15b90*/  @!P1 IMAD.IADD R0, R0, 0x1, -R2.reuse ;  /* 0x0000000100009824 */ /* 0x100fe200078e0a02 */
[----:B------:R-:W-:Y:S01]  /*15ba0*/  ISETP.GT.U32.AND P1, PT, R2, R222, PT ;  /* 0x000000de0200720c */ /* 0x000fe20003f24070 */
[--C-:B------:R-:W-:Y:S02]  /*15bb0*/  @!P6 IMAD.IADD R218, R218, 0x1, -R2.reuse ;  /* 0x00000001dadae824 */ /* 0x100fe400078e0a02 */
[----:B------:R-:W-:Y:S02]  /*15bc0*/  @!P2 IADD3 R251, PT, PT, R251, -R2, RZ ;  /* 0x80000002fbfba210 */ /* 0x000fe40007ffe0ff */
[----:B---3--:R-:W-:Y:S01]  /*15bd0*/  ISETP.GE.AND P2, PT, R223, RZ, PT ;  /* 0x000000ffdf00720c */ /* 0x008fe20003f46270 */
[----:B------:R-:W-:Y:S01]  /*15be0*/  @!P4 IMAD.IADD R227, R227, 0x1, -R2 ;  /* 0x00000001e3e3c824 */ /* 0x000fe200078e0a02 */
[----:B------:R-:W-:Y:S02]  /*15bf0*/  ISETP.GE.AND P6, PT, R225, RZ, PT ;  /* 0x000000ffe100720c */ /* 0x000fe40003fc6270 */
[----:B------:R-:W-:-:S04]  /*15c00*/  ISETP.GE.AND P4, PT, R219, RZ, PT ;  /* 0x000000ffdb00720c */ /* 0x000fc80003f86270 */
[----:B------:R-:W-:Y:S01]  /*15c10*/  @!P1 IMAD.IADD R222, R222, 0x1, -R2 ;  /* 0x00000001dede9824 */ /* 0x000fe200078e0a02 */
[----:B----4-:R-:W-:Y:S01]  /*15c20*/  ISETP.GE.AND P1, PT, R220, RZ, PT ;  /* 0x000000ffdc00720c */ /* 0x010fe20003f26270 */
[----:B--2---:R-:W-:Y:S01]  /*15c30*/  @!P3 IMAD.MOV R224, RZ, RZ, -R224 ;  /* 0x000000ffffe0b224 */ /* 0x004fe200078e0ae0 */
[----:B------:R-:W-:Y:S01]  /*15c40*/  ISETP.GT.U32.AND P3, PT, R2, R3, PT ;  /* 0x000000030200720c */ /* 0x000fe20003f64070 */
[----:B-----5:R-:W-:-:S03]  /*15c50*/  @!P0 IMAD.MOV R226, RZ, RZ, -R226 ;  /* 0x000000ffffe28224 */ /* 0x020fc600078e0ae2 */
[----:B------:R1:W-:Y:S04]  /*15c60*/  STL [R1+0x40c], R224 ;  /* 0x00040ce001007387 */ /* 0x0003e80000100800 */
[----:B-1----:R-:W2:Y:S04]  /*15c70*/  LDL R224, [R1+0x1f50] ;  /* 0x001f500001e07983 */ /* 0x002ea80000100800 */
[----:B------:R1:W-:Y:S04]  /*15c80*/  STL [R1+0x408], R226 ;  /* 0x000408e201007387 */ /* 0x0003e80000100800 */
[----:B------:R-:W3:Y:S01]  /*15c90*/  LDL R223, [R1+0x1f58] ;  /* 0x001f580001df7983 */ /* 0x000ee20000100800 */
[----:B------:R-:W-:-:S03]  /*15ca0*/  @!P3 IADD3 R3, PT, PT, R3, -R2, RZ ;  /* 0x800000020303b210 */ /* 0x000fc60007ffe0ff */
[----:B-1----:R-:W4:Y:S04]  /*15cb0*/  LDL R226, [R1+0x1f54] ;  /* 0x001f540001e27983 */ /* 0x002f280000100800 */
[----:B------:R1:W-:Y:S01]  /*15cc0*/  STL [R1+0x2fc], R218 ;  /* 0x0002fcda01007387 */ /* 0x0003e20000100800 */
[----:B------:R-:W-:-:S03]  /*15cd0*/  ISETP.GE.AND P3, PT, R221, RZ, PT ;  /* 0x000000ffdd00720c */ /* 0x000fc60003f66270 */
[----:B-1----:R-:W5:Y:S04]  /*15ce0*/  LDL.LU R218, [R1+0x283c] ;  /* 0x00283c0001da7983 */ /* 0x002f680000300800 */
[----:B------:R-:W3:Y:S04]  /*15cf0*/  LDL R225, [R1+0x1f5c] ;  /* 0x001f5c0001e17983 */ /* 0x000ee80000100800 */
[----:B------:R-:W3:Y:S04]  /*15d00*/  LDL R219, [R1+0x1f60] ;  /* 0x001f600001db7983 */ /* 0x000ee80000100800 */
[----:B------:R1:W-:Y:S04]  /*15d10*/  STL [R1+0x2f8], R227 ;  /* 0x0002f8e301007387 */ /* 0x0003e80000100800 */
[----:B------:R-:W3:Y:S04]  /*15d20*/  LDL R220, [R1+0x1f64] ;  /* 0x001f640001dc7983 */ /* 0x000ee80000100800 */
[----:B------:R1:W-:Y:S04]  /*15d30*/  STL [R1+0x2f4], R222 ;  /* 0x0002f4de01007387 */ /* 0x0003e80000100800 */
[----:B------:R-:W3:Y:S04]  /*15d40*/  LDL R221, [R1+0x1f68] ;  /* 0x001f680001dd7983 */ /* 0x000ee80000100800 */
[----:B-1----:R-:W3:Y:S01]  /*15d50*/  LDL.LU R227, [R1+0x400] ;  /* 0x0004000001e37983 */ /* 0x002ee20000300800 */
[----:B------:R-:W-:-:S03]  /*15d60*/  ISETP.GT.U32.AND P0, PT, R2, R0, PT ;  /* 0x000000000200720c */ /* 0x000fc60003f04070 */
[----:B------:R-:W4:Y:S10]  /*15d70*/  LDL R222, [R1+0x1f6c] ;  /* 0x001f6c0001de7983 */ /* 0x000f340000100800 */
[----:B------:R-:W-:-:S02]  /*15d80*/  @!P0 IMAD.IADD R0, R0, 0x1, -R2 ;  /* 0x0000000100008824 */ /* 0x000fc400078e0a02 */
[----:B------:R-:W4:Y:S01]  /*15d90*/  LDL.LU R2, [R1+0x3fc] ;  /* 0x0003fc0001027983 */ /* 0x000f220000300800 */
[----:B--2---:R-:W-:-:S03]  /*15da0*/  ISETP.GE.AND P0, PT, R224, RZ, PT ;  /* 0x000000ffe000720c */ /* 0x004fc60003f06270 */
[----:B------:R-:W2:Y:S01]  /*15db0*/  LDL R224, [R1+0x1f70] ;  /* 0x001f700001e07983 */ /* 0x000ea20000100800 */
[----:B---3--:R-:W-:-:S05]  /*15dc0*/  @!P2 IMAD.MOV R227, RZ, RZ, -R227 ;  /* 0x000000ffffe3a224 */ /* 0x008fca00078e0ae3 */
[----:B------:R1:W-:Y:S04]  /*15dd0*/  STL [R1+0x404], R227 ;  /* 0x000404e301007387 */ /* 0x0003e80000100800 */
[----:B-1----:R-:W3:Y:S01]  /*15de0*/  LDL.LU R227, [R1+0x3f8] ;  /* 0x0003f80001e37983 */ /* 0x002ee20000300800 */
[----:B----4-:R-:W-:Y:S01]  /*15df0*/  @!P6 IMAD.MOV R2, RZ, RZ, -R2 ;  /* 0x000000ffff02e224 */ /* 0x010fe200078e0a02 */
[----:B------:R-:W-:Y:S02]  /*15e00*/  ISETP.GE.AND P2, PT, R226, RZ, PT ;  /* 0x000000ffe200720c */ /* 0x000fe40003f46270 */
[----:B------:R-:W4:Y:S04]  /*15e10*/  LDL R226, [R1+0x1f74] ;  /* 0x001f740001e27983 */ /* 0x000f280000100800 */
[----:B------:R1:W-:Y:S04]  /*15e20*/  STL [R1+0x400], R2 ;  /* 0x0004000201007387 */ /* 0x0003e80000100800 */
[----:B-1----:R-:W2:Y:S01]  /*15e30*/  LDL.LU R2, [R1+0x3f4] ;  /* 0x0003f40001027983 */ /* 0x002ea20000300800 */
[----:B---3--:R-:W-:-:S02]  /*15e40*/  @!P4 IADD3 R227, PT, PT, -R227, RZ, RZ ;  /* 0x000000ffe3e3c210 */ /* 0x008fc40007ffe1ff */
[----:B------:R-:W-:Y:S02]  /*15e50*/  ISETP.GE.AND P4, PT, R223, RZ, PT ;  /* 0x000000ffdf00720c */ /* 0x000fe40003f86270 */
[----:B------:R-:W3:Y:S04]  /*15e60*/  LDL R223, [R1+0x1f78] ;  /* 0x001f780001df7983 */ /* 0x000ee80000100800 */
[----:B------:R1:W-:Y:S04]  /*15e70*/  STL [R1+0x3fc], R227 ;  /* 0x0003fce301007387 */ /* 0x0003e80000100800 */
[----:B-1----:R-:W3:Y:S01]  /*15e80*/  LDL.LU R227, [R1+0x3f0] ;  /* 0x0003f00001e37983 */ /* 0x002ee20000300800 */
[----:B--2---:R-:W-:Y:S01]  /*15e90*/  @!P1 IMAD.MOV R2, RZ, RZ, -R2 ;  /* 0x000000ffff029224 */ /* 0x004fe200078e0a02 */
[----:B------:R-:W-:-:S02]  /*15ea0*/  ISETP.GE.AND P1, PT, R225, RZ, PT ;  /* 0x000000ffe100720c */ /* 0x000fc40003f26270 */
[----:B------:R-:W2:Y:S04]  /*15eb0*/  LDL R225, [R1+0x1f7c] ;  /* 0x001f7c0001e17983 */ /* 0x000ea80000100800 */
[----:B------:R1:W-:Y:S04]  /*15ec0*/  STL [R1+0x3f8], R2 ;  /* 0x0003f80201007387 */ /* 0x0003e80000100800 */
[----:B-1----:R-:W2:Y:S01]  /*15ed0*/  LDL.LU R2, [R1+0x3ec] ;  /* 0x0003ec0001027983 */ /* 0x002ea20000300800 */
[----:B---3--:R-:W-:Y:S01]  /*15ee0*/  @!P3 IMAD.MOV R227, RZ, RZ, -R227 ;  /* 0x000000ffffe3b224 */ /* 0x008fe200078e0ae3 */
[----:B------:R-:W-:-:S02]  /*15ef0*/  ISETP.GE.AND P3, PT, R219, RZ, PT ;  /* 0x000000ffdb00720c */ /* 0x000fc40003f66270 */
        /* <DEDUP_REMOVED lines=8> */
[----:B---3--:R-:W-:Y:S02]  /*15f80*/  @!P2 IADD3 R227, PT, PT, -R227, RZ, RZ ;  /* 0x000000ffe3e3a210 */ /* 0x008fe40007ffe1ff */
        /* <DEDUP_REMOVED lines=15> */
[----:B----4-:R-:W-:-:S02]  /*16080*/  ISETP.GE.AND P3, PT, R226, RZ, PT ;  /* 0x000000ffe200720c */ /* 0x010fc40003f66270 */
[----:B------:R-:W2:Y:S04]  /*16090*/  LDL R226, [R1+0x1f94] ;  /* 0x001f940001e27983 */ /* 0x000ea80000100800 */
[----:B------:R1:W-:Y:S04]  /*160a0*/  STL [R1+0x3e0], R2 ;  /* 0x0003e00201007387 */ /* 0x0003e80000100800 */
[----:B-1----:R-:W4:Y:S01]  /*160b0*/  LDL.LU R2, [R1+0x3d4] ;  /* 0x0003d40001027983 */ /* 0x002f220000300800 */
[----:B---3--:R-:W-:Y:S02]  /*160c0*/  @!P0 IADD3 R227, PT, PT, -R227, RZ, RZ ;  /* 0x000000ffe3e38210 */ /* 0x008fe40007ffe1ff */
[----:B------:R-:W-:-:S02]  /*160d0*/  ISETP.GE.AND P0, PT, R223, RZ, PT ;  /* 0x000000ffdf00720c */ /* 0x000fc40003f06270 */
[----:B------:R-:W3:Y:S04]  /*160e0*/  LDL R223, [R1+0x1f98] ;  /* 0x001f980001df7983 */ /* 0x000ee80000100800 */
[----:B------:R1:W-:Y:S04]  /*160f0*/  STL [R1+0x3dc], R227 ;  /* 0x0003dce301007387 */ /* 0x0003e80000100800 */
[----:B-1----:R-:W2:Y:S01]  /*16100*/  LDL.LU R227, [R1+0x3d0] ;  /* 0x0003d00001e37983 */ /* 0x002ea20000300800 */
[----:B----4-:R-:W-:Y:S01]  /*16110*/  @!P2 IMAD.MOV R2, RZ, RZ, -R2 ;  /* 0x000000ffff02a224 */ /* 0x010fe200078e0a02 */
[----:B------:R-:W-:-:S02]  /*16120*/  ISETP.GE.AND P2, PT, R225, RZ, PT ;  /* 0x000000ffe100720c */ /* 0x000fc40003f46270 */
[----:B------:R-:W4:Y:S04]  /*16130*/  LDL R225, [R1+0x1f9c] ;  /* 0x001f9c0001e17983 */ /* 0x000f280000100800 */
        /* <DEDUP_REMOVED lines=12> */
[----:B--2---:R-:W-:Y:S02]  /*16200*/  @!P3 IADD3 R227, PT, PT, -R227, RZ, RZ ;  /* 0x000000ffe3e3b210 */ /* 0x004fe40007ffe1ff */
        /* <DEDUP_REMOVED lines=25> */
[----:B----4-:R-:W-:-:S02]  /*163a0*/  ISETP.GE.AND P3, PT, R225, RZ, PT ;  /* 0x000000ffe100720c */ /* 0x010fc40003f66270 */
[----:B------:R-:W3:Y:S04]  /*163b0*/  LDL R225, [R1+0x1fbc] ;  /* 0x001fbc0001e17983 */ /* 0x000ee80000100800 */
[----:B------:R1:W-:Y:S04]  /*163c0*/  STL [R1+0x3b8], R2 ;  /* 0x0003b80201007387 */ /* 0x0003e80000100800 */
[----:B-1----:R-:W4:Y:S01]  /*163d0*/  LDL.LU R2, [R1+0x3ac] ;  /* 0x0003ac0001027983 */ /* 0x002f220000300800 */
[----:B--2---:R-:W-:Y:S01]  /*163e0*/  @!P0 IMAD.MOV R227, RZ, RZ, -R227 ;  /* 0x000000ffffe38224 */ /* 0x004fe200078e0ae3 */
[----:B------:R-:W-:-:S02]  /*163f0*/  ISETP.GE.AND P0, PT, R219, RZ, PT ;  /* 0x000000ffdb00720c */ /* 0x000fc40003f06270 */
[----:B------:R-:W2:Y:S04]  /*16400*/  LDL R219, [R1+0x1fc0] ;  /* 0x001fc00001db7983 */ /* 0x000ea80000100800 */
[----:B------:R1:W-:Y:S04]  /*16410*/  STL [R1+0x3b4], R227 ;  /* 0x0003b4e301007387 */ /* 0x0003e80000100800 */
[----:B-1----:R-:W2:Y:S01]  /*16420*/  LDL.LU R227, [R1+0x3a8] ;  /* 0x0003a80001e37983 */ /* 0x002ea20000300800 */
[----:B----4-:R-:W-:Y:S01]  /*16430*/  @!P2 IMAD.MOV R2, RZ, RZ, -R2 ;  /* 0x000000ffff02a224 */ /* 0x010fe200078e0a02 */
[----:B------:R-:W-:-:S02]  /*16440*/  ISETP.GE.AND P2, PT, R220, RZ, PT ;  /* 0x000000ffdc00720c */ /* 0x000fc40003f46270 */
[----:B------:R-:W4:Y:S04]  /*16450*/  LDL R220, [R1+0x1fc4] ;  /* 0x001fc40001dc7983 */ /* 0x000f280000100800 */
        /* <DEDUP_REMOVED lines=42> */
[----:B--2---:R-:W-:Y:S02]  /*16700*/  @!P0 IADD3 R227, PT, PT, -R227, RZ, RZ ;  /* 0x000000ffe3e38210 */ /* 0x004fe40007ffe1ff */
        /* <DEDUP_REMOVED lines=1009> */
[----:B--2---:R-:W-:-:S05]  /*1a620*/  @!P4 IMAD.MOV R227, RZ, RZ, -R227 ;  /* 0x000000ffffe3c224 */ /* 0x004fca00078e0ae3 */
[----:B------:R1:W-:Y:S04]  /*1a630*/  STL [R1+0x58], R227 ;  /* 0x000058e301007387 */ /* 0x0003e80000100800 */
[----:B-1----:R-:W2:Y:S01]  /*1a640*/  LDL.LU R227, [R1+0x4c] ;  /* 0x00004c0001e37983 */ /* 0x002ea20000300800 */
[----:B---3--:R-:W-:Y:S01]  /*1a650*/  @!P1 IMAD.MOV R2, RZ, RZ, -R2 ;  /* 0x000000ffff029224 */ /* 0x008fe200078e0a02 */
[----:B------:R-:W-:Y:S02]  /*1a660*/  ISETP.GE.AND P4, PT, R224, RZ, PT ;  /* 0x000000ffe000720c */ /* 0x000fe40003f86270 */
[----:B------:R-:W3:Y:S01]  /*1a670*/  LDL R224, [R1+0x2410] ;  /* 0x0024100001e07983 */ /* 0x000ee20000100800 */
[----:B------:R-:W-:-:S03]  /*1a680*/  ISETP.GE.AND P1, PT, R226, RZ, PT ;  /* 0x000000ffe200720c */ /* 0x000fc60003f26270 */
[----:B------:R1:W-:Y:S04]  /*1a690*/  STL [R1+0x54], R2 ;  /* 0x0000540201007387 */ /* 0x0003e80000100800 */
[----:B-1----:R-:W3:Y:S04]  /*1a6a0*/  LDL.LU R2, [R1+0x48] ;  /* 0x0000480001027983 */ /* 0x002ee80000300800 */
[----:B------:R-:W4:Y:S01]  /*1a6b0*/  LDL R226, [R1+0x240c] ;  /* 0x00240c0001e27983 */ /* 0x000f220000100800 */
[----:B--2---:R-:W-:Y:S02]  /*1a6c0*/  @!P3 IADD3 R227, PT, PT, -R227, RZ, RZ ;  /* 0x000000ffe3e3b210 */ /* 0x004fe40007ffe1ff */
[----:B------:R-:W-:-:S02]  /*1a6d0*/  ISETP.GE.AND P3, PT, R223, RZ, PT ;  /* 0x000000ffdf00720c */ /* 0x000fc40003f66270 */
[----:B------:R-:W2:Y:S04]  /*1a6e0*/  LDL.LU R223, [R1+0x44] ;  /* 0x0000440001df7983 */ /* 0x000ea80000300800 */
[----:B------:R-:W-:Y:S04]  /*1a6f0*/  STL [R1+0x50], R227 ;  /* 0x000050e301007387 */ /* 0x000fe80000100800 */
[----:B------:R-:W4:Y:S01]  /*1a700*/  LDL R252, [R1+0x2408] ;  /* 0x0024080001fc7983 */ /* 0x000f220000100800 */
[----:B---3--:R-:W-:-:S05]  /*1a710*/  @!P0 IMAD.MOV R2, RZ, RZ, -R2 ;  /* 0x000000ffff028224 */ /* 0x008fca00078e0a02 */
[----:B------:R1:W-:Y:S04]  /*1a720*/  STL [R1+0x4c], R2 ;  /* 0x00004c0201007387 */ /* 0x0003e80000100800 */
[----:B-1----:R-:W3:Y:S04]  /*1a730*/  LDL.LU R2, [R1+0x40] ;  /* 0x0000400001027983 */ /* 0x002ee80000300800 */
[----:B------:R-:W4:Y:S01]  /*1a740*/  LDL R227, [R1+0x2404] ;  /* 0x0024040001e37983 */ /* 0x000f220000100800 */
[----:B--2---:R-:W-:-:S05]  /*1a750*/  @!P2 IMAD.MOV R223, RZ, RZ, -R223 ;  /* 0x000000ffffdfa224 */ /* 0x004fca00078e0adf */
[----:B------:R1:W-:Y:S04]  /*1a760*/  STL [R1+0x48], R223 ;  /* 0x000048df01007387 */ /* 0x0003e80000100800 */
[----:B-1----:R-:W2:Y:S01]  /*1a770*/  LDL.LU R223, [R1+0x3c] ;  /* 0x00003c0001df7983 */ /* 0x002ea20000300800 */
[----:B------:R-:W-:-:S03]  /*1a780*/  ISETP.GE.AND P2, PT, R219, RZ, PT ;  /* 0x000000ffdb00720c */ /* 0x000fc60003f46270 */
[----:B------:R-:W4:Y:S01]  /*1a790*/  LDL R219, [R1+0x2400] ;  /* 0x0024000001db7983 */ /* 0x000f220000100800 */
[----:B---3--:R-:W-:Y:S01]  /*1a7a0*/  @!P4 IMAD.MOV R2, RZ, RZ, -R2 ;  /* 0x000000ffff02c224 */ /* 0x008fe200078e0a02 */
[----:B------:R-:W-:-:S04]  /*1a7b0*/  ISETP.GE.AND P4, PT, R220, RZ, PT ;  /* 0x000000ffdc00720c */ /* 0x000fc80003f86270 */
[----:B------:R1:W-:Y:S04]  /*1a7c0*/  STL [R1+0x44], R2 ;  /* 0x0000440201007387 */ /* 0x0003e80000100800 */
[----:B-1----:R-:W3:Y:S04]  /*1a7d0*/  LDL.LU R2, [R1+0x38] ;  /* 0x0000380001027983 */ /* 0x002ee80000300800 */
[----:B------:R-:W5:Y:S01]  /*1a7e0*/  LDL R220, [R1+0x23fc] ;  /* 0x0023fc0001dc7983 */ /* 0x000f620000100800 */
[----:B--2---:R-:W-:-:S05]  /*1a7f0*/  @!P1 IADD3 R223, PT, PT, -R223, RZ, RZ ;  /* 0x000000ffdfdf9210 */ /* 0x004fca0007ffe1ff */
[----:B------:R1:W-:Y:S04]  /*1a800*/  STL [R1+0x40], R223 ;  /* 0x000040df01007387 */ /* 0x0003e80000100800 */
[----:B-1----:R-:W2:Y:S01]  /*1a810*/  LDL.LU R223, [R1+0x34] ;  /* 0x0000340001df7983 */ /* 0x002ea20000300800 */
[----:B------:R-:W-:Y:S02]  /*1a820*/  ISETP.GE.AND P0, PT, R225, RZ, PT ;  /* 0x000000ffe100720c */ /* 0x000fe40003f06270 */
[----:B------:R-:W-:Y:S02]  /*1a830*/  ISETP.GE.AND P1, PT, R221, RZ, PT ;  /* 0x000000ffdd00720c */ /* 0x000fe40003f26270 */
[----:B------:R-:W5:Y:S01]  /*1a840*/  LDL R221, [R1+0x23f8] ;  /* 0x0023f80001dd7983 */ /* 0x000f620000100800 */
[----:B---3--:R-:W-:Y:S01]  /*1a850*/  @!P3 IMAD.MOV R2, RZ, RZ, -R2 ;  /* 0x000000ffff02b224 */ /* 0x008fe200078e0a02 */
[----:B----4-:R-:W-:-:S02]  /*1a860*/  ISETP.GE.AND P3, PT, R222, RZ, PT ;  /* 0x000000ffde00720c */ /* 0x010fc40003f66270 */
[----:B------:R-:W3:Y:S04]  /*1a870*/  LDL R222, [R1+0x23f4] ;  /* 0x0023f40001de7983 */ /* 0x000ee80000100800 */
[----:B------:R1:W-:Y:S04]  /*1a880*/  STL [R1+0x3c], R2 ;  /* 0x00003c0201007387 */ /* 0x0003e80000100800 */
[----:B-1----:R-:W4:Y:S01]  /*1a890*/  LDL.LU R2, [R1+0x30] ;  /* 0x0000300001027983 */ /* 0x002f220000300800 */
[----:B--2---:R-:W-:-:S05]  /*1a8a0*/  @!P0 IMAD.MOV R223, RZ, RZ, -R223 ;  /* 0x000000ffffdf8224 */ /* 0x004fca00078e0adf */
[----:B------:R1:W-:Y:S04]  /*1a8b0*/  STL [R1+0x38], R223 ;  /* 0x000038df01007387 */ /* 0x0003e80000100800 */
[----:B-1----:R-:W2:Y:S04]  /*1a8c0*/  LDL R223, [R1+0x23f0] ;  /* 0x0023f00001df7983 */ /* 0x002ea80000100800 */
[----:B------:R-:W2:Y:S01]  /*1a8d0*/  LDL.LU R225, [R1+0x2c] ;  /* 0x00002c0001e17983 */ /* 0x000ea20000300800 */
[----:B------:R-:W-:-:S03]  /*1a8e0*/  ISETP.GE.AND P0, PT, R224, RZ, PT ;  /* 0x000000ffe000720c */ /* 0x000fc60003f06270 */
[----:B------:R-:W3:Y:S01]  /*1a8f0*/  LDL R224, [R1+0x23ec] ;  /* 0x0023ec0001e07983 */ /* 0x000ee20000100800 */
[----:B----4-:R-:W-:Y:S01]  /*1a900*/  @!P2 IMAD.MOV R2, RZ, RZ, -R2 ;  /* 0x000000ffff02a224 */ /* 0x010fe200078e0a02 */
[----:B------:R-:W-:-:S04]  /*1a910*/  ISETP.GE.AND P2, PT, R226, RZ, PT ;  /* 0x000000ffe200720c */ /* 0x000fc80003f46270 */
[----:B------:R1:W-:Y:S04]  /*1a920*/  STL [R1+0x34], R2 ;  /* 0x0000340201007387 */ /* 0x0003e80000100800 */
[----:B-1----:R-:W4:Y:S04]  /*1a930*/  LDL R2, [R1+0x23e8] ;  /* 0x0023e80001027983 */ /* 0x002f280000100800 */
[----:B------:R-:W3:Y:S01]  /*1a940*/  LDL.LU R226, [R1+0x28] ;  /* 0x0000280001e27983 */ /* 0x000ee20000300800 */
[----:B--2---:R-:W-:Y:S02]  /*1a950*/  @!P4 IADD3 R225, PT, PT, -R225, RZ, RZ ;  /* 0x000000ffe1e1c210 */ /* 0x004fe40007ffe1ff */
[----:B------:R-:W-:-:S03]  /*1a960*/  ISETP.GE.AND P4, PT, R252, RZ, PT ;  /* 0x000000fffc00720c */ /* 0x000fc60003f86270 */
[----:B------:R1:W-:Y:S04]  /*1a970*/  STL [R1+0x30], R225 ;  /* 0x000030e101007387 */ /* 0x0003e80000100800 */
[----:B-1----:R-:W2:Y:S04]  /*1a980*/  LDL R225, [R1+0x23e4] ;  /* 0x0023e40001e17983 */ /* 0x002ea80000100800 */
[----:B------:R-:W2:Y:S01]  /*1a990*/  LDL.LU R252, [R1+0x24] ;  /* 0x0000240001fc7983 */ /* 0x000ea20000300800 */
[----:B---3--:R-:W-:Y:S01]  /*1a9a0*/  @!P1 IMAD.MOV R226, RZ, RZ, -R226 ;  /* 0x000000ffffe29224 */ /* 0x008fe200078e0ae2 */
[----:B------:R-:W-:-:S04]  /*1a9b0*/  ISETP.GE.AND P1, PT, R227, RZ, PT ;  /* 0x000000ffe300720c */ /* 0x000fc80003f26270 */
[----:B------:R1:W-:Y:S04]  /*1a9c0*/  STL [R1+0x2c], R226 ;  /* 0x00002ce201007387 */ /* 0x0003e80000100800 */
[----:B-1----:R-:W3:Y:S04]  /*1a9d0*/  LDL R226, [R1+0x23e0] ;  /* 0x0023e00001e27983 */ /* 0x002ee80000100800 */
[----:B------:R-:W3:Y:S01]  /*1a9e0*/  LDL.LU R227, [R1+0x20] ;  /* 0x0000200001e37983 */ /* 0x000ee20000300800 */
[----:B--2---:R-:W-:Y:S01]  /*1a9f0*/  @!P3 IMAD.MOV R252, RZ, RZ, -R252 ;  /* 0x000000fffffcb224 */ /* 0x004fe200078e0afc */
[----:B------:R-:W-:-:S04]  /*1aa00*/  ISETP.GE.AND P3, PT, R219, RZ, PT ;  /* 0x000000ffdb00720c */ /* 0x000fc80003f66270 */
[----:B------:R1:W-:Y:S04]  /*1aa10*/  STL [R1+0x28], R252 ;  /* 0x000028fc01007387 */ /* 0x0003e80000100800 */
[----:B-1----:R-:W2:Y:S04]  /*1aa20*/  LDL R252, [R1+0x23dc] ;  /* 0x0023dc0001fc7983 */ /* 0x002ea80000100800 */
[----:B------:R-:W2:Y:S01]  /*1aa30*/  LDL.LU R219, [R1+0x1c] ;  /* 0x00001c0001db7983 */ /* 0x000ea20000300800 */
[----:B---3--:R-:W-:Y:S01]  /*1aa40*/  @!P0 IMAD.MOV R227, RZ, RZ, -R227 ;  /* 0x000000ffffe38224 */ /* 0x008fe200078e0ae3 */
[----:B-----5:R-:W-:-:S04]  /*1aa50*/  ISETP.GE.AND P0, PT, R220, RZ, PT ;  /* 0x000000ffdc00720c */ /* 0x020fc80003f06270 */
[----:B------:R1:W-:Y:S04]  /*1aa60*/  STL [R1+0x24], R227 ;  /* 0x000024e301007387 */ /* 0x0003e80000100800 */
[----:B-1----:R-:W3:Y:S04]  /*1aa70*/  LDL R227, [R1+0x23cc] ;  /* 0x0023cc0001e37983 */ /* 0x002ee80000100800 */
[----:B------:R-:W5:Y:S01]  /*1aa80*/  LDL.LU R220, [R1+0x18] ;  /* 0x0000180001dc7983 */ /* 0x000f620000300800 */
[----:B--2---:R-:W-:Y:S02]  /*1aa90*/  @!P2 IADD3 R219, PT, PT, -R219, RZ, RZ ;  /* 0x000000ffdbdba210 */ /* 0x004fe40007ffe1ff */
[----:B------:R-:W-:-:S03]  /*1aaa0*/  ISETP.GE.AND P2, PT, R221, RZ, PT ;  /* 0x000000ffdd00720c */ /* 0x000fc60003f46270 */
[----:B------:R1:W-:Y:S04]  /*1aab0*/  STL [R1+0x20], R219 ;  /* 0x000020db01007387 */ /* 0x0003e80000100800 */
[----:B-1----:R-:W2:Y:S04]  /*1aac0*/  LDL.LU R219, [R1+0x2838] ;  /* 0x0028380001db7983 */ /* 0x002ea80000300800 */
[----:B------:R-:W2:Y:S01]  /*1aad0*/  LDL.LU R221, [R1+0x14] ;  /* 0x0000140001dd7983 */ /* 0x000ea20000300800 */
[----:B-----5:R-:W-:Y:S01]  /*1aae0*/  @!P4 IMAD.MOV R220, RZ, RZ, -R220 ;  /* 0x000000ffffdcc224 */ /* 0x020fe200078e0adc */
[----:B------:R-:W-:-:S04]  /*1aaf0*/  ISETP.GE.AND P4, PT, R222, RZ, PT ;  /* 0x000000ffde00720c */ /* 0x000fc80003f86270 */
[----:B------:R1:W-:Y:S04]  /*1ab00*/  STL [R1+0x1c], R220 ;  /* 0x00001cdc01007387 */ /* 0x0003e80000100800 */
[----:B-1----:R-:W5:Y:S04]  /*1ab10*/  LDL.LU R220, [R1+0x2834] ;  /* 0x0028340001dc7983 */ /* 0x002f680000300800 */
[----:B------:R-:W3:Y:S01]  /*1ab20*/  LDL.LU R222, [R1+0x10] ;  /* 0x0000100001de7983 */ /* 0x000ee20000300800 */
[----:B--2---:R-:W-:Y:S01]  /*1ab30*/  @!P1 IMAD.MOV R221, RZ, RZ, -R221 ;  /* 0x000000ffffdd9224 */ /* 0x004fe200078e0add */
[----:B------:R-:W-:-:S04]  /*1ab40*/  ISETP.GE.AND P1, PT, R223, RZ, PT ;  /* 0x000000ffdf00720c */ /* 0x000fc80003f26270 */
[----:B------:R1:W-:Y:S04]  /*1ab50*/  STL [R1+0x18], R221 ;  /* 0x000018dd01007387 */ /* 0x0003e80000100800 */
[----:B-1----:R-:W2:Y:S04]  /*1ab60*/  LDL.LU R221, [R1+0x2830] ;  /* 0x0028300001dd7983 */ /* 0x002ea80000300800 */
[----:B------:R-:W2:Y:S01]  /*1ab70*/  LDL.LU R223, [R1+0xc] ;  /* 0x00000c0001df7983 */ /* 0x000ea20000300800 */
[----:B---3--:R-:W-:Y:S01]  /*1ab80*/  @!P3 IMAD.MOV R222, RZ, RZ, -R222 ;  /* 0x000000ffffdeb224 */ /* 0x008fe200078e0ade */
[----:B------:R-:W-:-:S04]  /*1ab90*/  ISETP.GE.AND P3, PT, R224, RZ, PT ;  /* 0x000000ffe000720c */ /* 0x000fc80003f66270 */
[----:B------:R1:W-:Y:S04]  /*1aba0*/  STL [R1+0x14], R222 ;  /* 0x000014de01007387 */ /* 0x0003e80000100800 */
[----:B-1----:R-:W3:Y:S04]  /*1abb0*/  LDL.LU R222, [R1+0x282c] ;  /* 0x00282c0001de7983 */ /* 0x002ee80000300800 */
[----:B------:R-:W3:Y:S01]  /*1abc0*/  LDL.LU R224, [R1+0x8] ;  /* 0x0000080001e07983 */ /* 0x000ee20000300800 */
[----:B--2---:R-:W-:Y:S02]  /*1abd0*/  @!P0 IADD3 R223, PT, PT, -R223, RZ, RZ ;  /* 0x000000ffdfdf8210 */ /* 0x004fe40007ffe1ff */
[----:B----4-:R-:W-:-:S03]  /*1abe0*/  ISETP.GE.AND P0, PT, R2, RZ, PT ;  /* 0x000000ff0200720c */ /* 0x010fc60003f06270 */
[----:B------:R1:W-:Y:S04]  /*1abf0*/  STL [R1+0x10], R223 ;  /* 0x000010df01007387 */ /* 0x0003e80000100800 */
[----:B-1----:R-:W2:Y:S04]  /*1ac00*/  LDL.LU R223, [R1+0x2828] ;  /* 0x0028280001df7983 */ /* 0x002ea80000300800 */
[----:B------:R-:W4:Y:S01]  /*1ac10*/  LDL.LU R2, [R1+0x4] ;  /* 0x0000040001027983 */ /* 0x000f220000300800 */
[----:B---3--:R-:W-:Y:S01]  /*1ac20*/  @!P2 IMAD.MOV R224, RZ, RZ, -R224 ;  /* 0x000000ffffe0a224 */ /* 0x008fe200078e0ae0 */
[----:B------:R-:W-:Y:S01]  /*1ac30*/  ISETP.GE.AND P2, PT, R225, RZ, PT ;  /* 0x000000ffe100720c */ /* 0x000fe20003f46270 */
[----:B------:R-:W-:-:S03]  /*1ac40*/  IMAD.MOV.U32 R225, RZ, RZ, R4 ;  /* 0x000000ffffe17224 */ /* 0x000fc600078e0004 */
[----:B------:R1:W-:Y:S01]  /*1ac50*/  STL [R1+0xc], R224 ;  /* 0x00000ce001007387 */ /* 0x0003e20000100800 */
[----:B------:R-:W-:Y:S01]  /*1ac60*/  @!P1 IMAD.MOV R225, RZ, RZ, -R225 ;  /* 0x000000ffffe19224 */ /* 0x000fe200078e0ae1 */
[----:B------:R-:W-:Y:S01]  /*1ac70*/  ISETP.GE.AND P1, PT, R252, RZ, PT ;  /* 0x000000fffc00720c */ /* 0x000fe20003f26270 */
[----:B------:R-:W-:Y:S01]  /*1ac80*/  IMAD.MOV.U32 R252, RZ, RZ, R6 ;  /* 0x000000fffffc7224 */ /* 0x000fe200078e0006 */
[----:B-1----:R-:W3:Y:S04]  /*1ac90*/  LDL.LU R224, [R1+0x2824] ;  /* 0x0028240001e07983 */ /* 0x002ee80000300800 */
[----:B------:R-:W2:Y:S01]  /*1aca0*/  LDL R4, [R1+0x23c8] ;  /* 0x0023c80001047983 */ /* 0x000ea20000100800 */
[----:B------:R-:W-:Y:S01]  /*1acb0*/  @!P0 IADD3 R252, PT, PT, -R252, RZ, RZ ;  /* 0x000000fffcfc8210 */ /* 0x000fe20007ffe1ff */
[----:B----4-:R-:W-:Y:S01]  /*1acc0*/  @!P4 IMAD.MOV R2, RZ, RZ, -R2 ;  /* 0x000000ffff02c224 */ /* 0x010fe200078e0a02 */
[----:B------:R-:W-:-:S02]  /*1acd0*/  ISETP.GE.AND P4, PT, R226, RZ, PT ;  /* 0x000000ffe200720c */ /* 0x000fc40003f86270 */
[----:B------:R-:W-:Y:S02]  /*1ace0*/  MOV R226, R5 ;  /* 0x0000000500e27202 */ /* 0x000fe40000000f00 */
[----:B------:R1:W-:Y:S03]  /*1acf0*/  STL [R1+0x8], R2 ;  /* 0x0000080201007387 */ /* 0x0003e60000100800 */
[----:B------:R-:W-:Y:S01]  /*1ad00*/  @!P3 IMAD.MOV R226, RZ, RZ, -R226 ;  /* 0x000000ffffe2b224 */ /* 0x000fe200078e0ae2 */
[----:B------:R-:W4:Y:S01]  /*1ad10*/  LDL R5, [R1+0x23d0] ;  /* 0x0023d00001057983 */ /* 0x000f220000100800 */
[----:B------:R-:W-:-:S03]  /*1ad20*/  ISETP.GE.AND P3, PT, R227, RZ, PT ;  /* 0x000000ffe300720c */ /* 0x000fc60003f66270 */
[----:B-1----:R-:W2:Y:S04]  /*1ad30*/  LDL R2, [R1+0x23c4] ;  /* 0x0023c40001027983 */ /* 0x002ea80000100800 */
[----:B------:R1:W-:Y:S04]  /*1ad40*/  STL [R1+0x4], R225 ;  /* 0x000004e101007387 */ /* 0x0003e80000100800 */
[----:B-1----:R-:W2:Y:S04]  /*1ad50*/  LDL.LU R225, [R1+0x2820] ;  /* 0x0028200001e17983 */ /* 0x002ea80000300800 */
[----:B------:R-:W2:Y:S04]  /*1ad60*/  LDL R6, [R1+0x23d4] ;  /* 0x0023d40001067983 */ /* 0x000ea80000100800 */
[----:B------:R1:W-:Y:S04]  /*1ad70*/  STL [R1], R226 ;  /* 0x000000e201007387 */ /* 0x0003e80000100800 */
[----:B-1----:R-:W3:Y:S04]  /*1ad80*/  LDL.LU R226, [R1+0x281c] ;  /* 0x00281c0001e27983 */ /* 0x002ee80000300800 */
[----:B------:R-:W3:Y:S04]  /*1ad90*/  LDL.LU R227, [R1+0x2818] ;  /* 0x0028180001e37983 */ /* 0x000ee80000300800 */
[----:B------:R1:W-:Y:S04]  /*1ada0*/  STL [R1+0x279c], R252 ;  /* 0x00279cfc01007387 */ /* 0x0003e80000100800 */
[----:B-1----:R-:W3:Y:S01]  /*1adb0*/  LDL R252, [R1+0x23d8] ;  /* 0x0023d80001fc7983 */ /* 0x002ee20000100800 */
[----:B------:R-:W-:-:S02]  /*1adc0*/  @!P2 IMAD.MOV R7, RZ, RZ, -R7 ;  /* 0x000000ffff07a224 */ /* 0x000fc400078e0a07 */
[----:B------:R-:W-:Y:S01]  /*1add0*/  @!P4 IMAD.MOV R8, RZ, RZ, -R8 ;  /* 0x000000ffff08c224 */ /* 0x000fe200078e0a08 */
[----:B--2---:R-:W-:Y:S02]  /*1ade0*/  ISETP.GE.AND P2, PT, R6, RZ, PT ;  /* 0x000000ff0600720c */ /* 0x004fe40003f46270 */
[----:B---3--:R-:W-:Y:S02]  /*1adf0*/  ISETP.GE.AND P0, PT, R252, RZ, PT ;  /* 0x000000fffc00720c */ /* 0x008fe40003f06270 */
[----:B------:R-:W2:Y:S04]  /*1ae00*/  LDL R252, [R1+0x23b8] ;  /* 0x0023b80001fc7983 */ /* 0x000ea80000100800 */
[----:B------:R1:W-:Y:S04]  /*1ae10*/  STL [R1+0x27a0], R7 ;  /* 0x0027a00701007387 */ /* 0x0003e80000100800 */
[----:B------:R-:W3:Y:S04]  /*1ae20*/  LDL R6, [R1+0x23b4] ;  /* 0x0023b40001067983 */ /* 0x000ee80000100800 */
[----:B-1----:R-:W5:Y:S04]  /*1ae30*/  LDL R7, [R1+0x23bc] ;  /* 0x0023bc0001077983 */ /* 0x002f680000100800 */
[----:B------:R1:W-:Y:S04]  /*1ae40*/  STL [R1+0x27a4], R8 ;  /* 0x0027a40801007387 */ /* 0x0003e80000100800 */
[----:B-1----:R-:W5:Y:S01]  /*1ae50*/  LDL R8, [R1+0x23c0] ;  /* 0x0023c00001087983 */ /* 0x002f620000100800 */
[----:B------:R-:W-:Y:S01]  /*1ae60*/  @!P1 IMAD.MOV R9, RZ, RZ, -R9 ;  /* 0x000000ffff099224 */ /* 0x000fe200078e0a09 */
[----:B----4-:R-:W-:-:S02]  /*1ae70*/  ISETP.GE.AND P4, PT, R5, RZ, PT ;  /* 0x000000ff0500720c */ /* 0x010fc40003f86270 */
[----:B------:R-:W4:Y:S01]  /*1ae80*/  LDL R5, [R1+0x23b0] ;  /* 0x0023b00001057983 */ /* 0x000f220000100800 */
[----:B------:R-:W-:-:S03]  /*1ae90*/  ISETP.GE.AND P1, PT, R4, RZ, PT ;  /* 0x000000ff0400720c */ /* 0x000fc60003f26270 */
[----:B------:R1:W-:Y:S04]  /*1aea0*/  STL [R1+0x27a8], R9 ;  /* 0x0027a80901007387 */ /* 0x0003e80000100800 */
[----:B------:R-:W4:Y:S01]  /*1aeb0*/  LDL R4, [R1+0x23ac] ;  /* 0x0023ac0001047983 */ /* 0x000f220000100800 */
[----:B------:R-:W-:Y:S02]  /*1aec0*/  @!P3 IADD3 R11, PT, PT, -R11, RZ, RZ ;  /* 0x000000ff0b0bb210 */ /* 0x000fe40007ffe1ff */
[----:B------:R-:W-:-:S03]  /*1aed0*/  ISETP.GE.AND P3, PT, R2, RZ, PT ;  /* 0x000000ff0200720c */ /* 0x000fc60003f66270 */
[----:B------:R1:W-:Y:S04]  /*1aee0*/  STL [R1+0x27ac], R11 ;  /* 0x0027ac0b01007387 */ /* 0x0003e80000100800 */
[----:B------:R-:W4:Y:S01]  /*1aef0*/  LDL R2, [R1+0x23a8] ;  /* 0x0023a80001027983 */ /* 0x000f220000100800 */
[----:B------:R-:W-:Y:S02]  /*1af00*/  @!P0 IMAD.MOV R10, RZ, RZ, -R10 ;  /* 0x000000ffff0a8224 */ /* 0x000fe400078e0a0a */
[----:B------:R-:W-:Y:S02]  /*1af10*/  @!P2 IMAD.MOV R12, RZ, RZ, -R12 ;  /* 0x000000ffff0ca224 */ /* 0x000fe400078e0a0c */
[----:B------:R-:W-:Y:S01]  /*1af20*/  @!P4 IMAD.MOV R13, RZ, RZ, -R13 ;  /* 0x000000ffff0dc224 */ /* 0x000fe200078e0a0d */
[----:B------:R-:W-:Y:S01]  /*1af30*/  STL [R1+0x27b0], R10 ;  /* 0x0027b00a01007387 */ /* 0x000fe20000100800 */
[----:B------:R-:W-:-:S02]  /*1af40*/  @!P1 IADD3 R14, PT, PT, -R14, RZ, RZ ;  /* 0x000000ff0e0e9210 */ /* 0x000fc40007ffe1ff */
[----:B--2---:R-:W-:Y:S02]  /*1af50*/  ISETP.GE.AND P4, PT, R252, RZ, PT ;  /* 0x000000fffc00720c */ /* 0x004fe40003f86270 */
[----:B---3--:R-:W-:Y:S02]  /*1af60*/  ISETP.GE.AND P1, PT, R6, RZ, PT ;  /* 0x000000ff0600720c */ /* 0x008fe40003f26270 */
[----:B-----5:R-:W-:Y:S02]  /*1af70*/  ISETP.GE.AND P2, PT, R7, RZ, PT ;  /* 0x000000ff0700720c */ /* 0x020fe40003f46270 */
[----:B------:R-:W-:Y:S02]  /*1af80*/  ISETP.GE.AND P0, PT, R8, RZ, PT ;  /* 0x000000ff0800720c */ /* 0x000fe40003f06270 */
[----:B------:R-:W2:Y:S04]  /*1af90*/  LDL R8, [R1+0x23a4] ;  /* 0x0023a40001087983 */ /* 0x000ea80000100800 */
[----:B------:R3:W-:Y:S04]  /*1afa0*/  STL [R1+0x27b4], R12 ;  /* 0x0027b40c01007387 */ /* 0x0007e80000100800 */
[----:B------:R-:W5:Y:S04]  /*1afb0*/  LDL R7, [R1+0x23a0] ;  /* 0x0023a00001077983 */ /* 0x000f680000100800 */
[----:B------:R-:W-:Y:S04]  /*1afc0*/  STL [R1+0x27b8], R13 ;  /* 0x0027b80d01007387 */ /* 0x000fe80000100800 */
[----:B------:R-:W3:Y:S04]  /*1afd0*/  LDL R252, [R1+0x239c] ;  /* 0x00239c0001fc7983 */ /* 0x000ee80000100800 */
[----:B------:R-:W-:Y:S04]  /*1afe0*/  STL [R1+0x27bc], R14 ;  /* 0x0027bc0e01007387 */ /* 0x000fe80000100800 */
[----:B------:R-:W3:Y:S01]  /*1aff0*/  LDL R6, [R1+0x2398] ;  /* 0x0023980001067983 */ /* 0x000ee20000100800 */
[----:B------:R-:W-:-:S02]  /*1b000*/  @!P3 IMAD.MOV R15, RZ, RZ, -R15 ;  /* 0x000000ffff0fb224 */ /* 0x000fc400078e0a0f */
[----:B------:R-:W-:Y:S01]  /*1b010*/  @!P0 IMAD.MOV R16, RZ, RZ, -R16 ;  /* 0x000000ffff108224 */ /* 0x000fe200078e0a10 */
[----:B----4-:R-:W-:Y:S02]  /*1b020*/  ISETP.GE.AND P3, PT, R5, RZ, PT ;  /* 0x000000ff0500720c */ /* 0x010fe40003f66270 */
[----:B------:R-:W-:Y:S01]  /*1b030*/  STL [R1+0x27c0], R15 ;  /* 0x0027c00f01007387 */ /* 0x000fe20000100800 */
[----:B------:R-:W-:-:S03]  /*1b040*/  ISETP.GE.AND P0, PT, R4, RZ, PT ;  /* 0x000000ff0400720c */ /* 0x000fc60003f06270 */
[----:B------:R-:W4:Y:S04]  /*1b050*/  LDL R5, [R1+0x2394] ;  /* 0x0023940001057983 */ /* 0x000f280000100800 */
[----:B------:R-:W-:Y:S04]  /*1b060*/  STL [R1+0x27c4], R16 ;  /* 0x0027c41001007387 */ /* 0x000fe80000100800 */
[----:B------:R-:W4:Y:S01]  /*1b070*/  LDL R4, [R1+0x2390] ;  /* 0x0023900001047983 */ /* 0x000f220000100800 */
[----:B------:R-:W-:Y:S01]  /*1b080*/  @!P2 IMAD.MOV R17, RZ, RZ, -R17 ;  /* 0x000000ffff11a224 */ /* 0x000fe200078e0a11 */
[----:B------:R-:W-:-:S04]  /*1b090*/  ISETP.GE.AND P2, PT, R2, RZ, PT ;  /* 0x000000ff0200720c */ /* 0x000fc80003f46270 */
[----:B------:R-:W-:Y:S04]  /*1b0a0*/  STL [R1+0x27c8], R17 ;  /* 0x0027c81101007387 */ /* 0x000fe80000100800 */
[----:B------:R-:W4:Y:S01]  /*1b0b0*/  LDL R2, [R1+0x238c] ;  /* 0x00238c0001027983 */ /* 0x000f220000100800 */
[----:B------:R-:W-:Y:S01]  /*1b0c0*/  @!P4 IADD3 R18, PT, PT, -R18, RZ, RZ ;  /* 0x000000ff1212c210 */ /* 0x000fe20007ffe1ff */
[----:B------:R-:W-:Y:S02]  /*1b0d0*/  @!P1 IMAD.MOV R19, RZ, RZ, -R19 ;  /* 0x000000ffff139224 */ /* 0x000fe400078e0a13 */
[----:B------:R-:W-:Y:S02]  /*1b0e0*/  @!P3 IMAD.MOV R20, RZ, RZ, -R20 ;  /* 0x000000ffff14b224 */ /* 0x000fe400078e0a14 */
[----:B------:R-:W-:Y:S01]  /*1b0f0*/  STL [R1+0x27cc], R18 ;  /* 0x0027cc1201007387 */ /* 0x000fe20000100800 */
[----:B------:R-:W-:Y:S01]  /*1b100*/  @!P0 IMAD.MOV R21, RZ, RZ, -R21 ;  /* 0x000000ffff158224 */ /* 0x000fe200078e0a15 */
[----:B--2---:R-:W-:-:S02]  /*1b110*/  ISETP.GE.AND P4, PT, R8, RZ, PT ;  /* 0x000000ff0800720c */ /* 0x004fc40003f86270 */
[----:B------:R-:W2:Y:S04]  /*1b120*/  LDL R8, [R1+0x2388] ;  /* 0x0023880001087983 */ /* 0x000ea80000100800 */
[----:B------:R1:W-:Y:S01]  /*1b130*/  STL [R1+0x27d0], R19 ;  /* 0x0027d01301007387 */ /* 0x0003e20000100800 */
[----:B-----5:R-:W-:-:S03]  /*1b140*/  ISETP.GE.AND P1, PT, R7, RZ, PT ;  /* 0x000000ff0700720c */ /* 0x020fc60003f26270 */
[----:B------:R-:W5:Y:S04]  /*1b150*/  LDL R7, [R1+0x2384] ;  /* 0x0023840001077983 */ /* 0x000f680000100800 */
[----:B------:R-:W-:Y:S01]  /*1b160*/  STL [R1+0x27d4], R20 ;  /* 0x0027d41401007387 */ /* 0x000fe20000100800 */
[----:B---3--:R-:W-:-:S03]  /*1b170*/  ISETP.GE.AND P3, PT, R252, RZ, PT ;  /* 0x000000fffc00720c */ /* 0x008fc60003f66270 */
[----:B------:R-:W3:Y:S04]  /*1b180*/  LDL R252, [R1+0x2380] ;  /* 0x0023800001fc7983 */ /* 0x000ee80000100800 */
[----:B------:R-:W-:Y:S01]  /*1b190*/  STL [R1+0x27d8], R21 ;  /* 0x0027d81501007387 */ /* 0x000fe20000100800 */
[----:B------:R-:W-:-:S03]  /*1b1a0*/  ISETP.GE.AND P0, PT, R6, RZ, PT ;  /* 0x000000ff0600720c */ /* 0x000fc60003f06270 */
[----:B------:R-:W3:Y:S01]  /*1b1b0*/  LDL R6, [R1+0x237c] ;  /* 0x00237c0001067983 */ /* 0x000ee20000100800 */
[----:B------:R-:W-:Y:S01]  /*1b1c0*/  @!P2 IADD3 R22, PT, PT, -R22, RZ, RZ ;  /* 0x000000ff1616a210 */ /* 0x000fe20007ffe1ff */
[----:B------:R-:W-:-:S04]  /*1b1d0*/  @!P4 IMAD.MOV R23, RZ, RZ, -R23 ;  /* 0x000000ffff17c224 */ /* 0x000fc800078e0a17 */
[----:B------:R-:W-:Y:S01]  /*1b1e0*/  STL [R1+0x27dc], R22 ;  /* 0x0027dc1601007387 */ /* 0x000fe20000100800 */
[----:B----4-:R-:W-:-:S03]  /*1b1f0*/  ISETP.GE.AND P2, PT, R5, RZ, PT ;  /* 0x000000ff0500720c */ /* 0x010fc60003f46270 */
[----:B------:R-:W4:Y:S04]  /*1b200*/  LDL R5, [R1+0x2378] ;  /* 0x0023780001057983 */ /* 0x000f280000100800 */
[----:B------:R-:W-:Y:S01]  /*1b210*/  STL [R1+0x27e0], R23 ;  /* 0x0027e01701007387 */ /* 0x000fe20000100800 */
[----:B------:R-:W-:-:S03]  /*1b220*/  ISETP.GE.AND P4, PT, R4, RZ, PT ;  /* 0x000000ff0400720c */ /* 0x000fc60003f86270 */
[----:B------:R-:W4:Y:S01]  /*1b230*/  LDL R4, [R1+0x2374] ;  /* 0x0023740001047983 */ /* 0x000f220000100800 */
[----:B------:R-:W-:Y:S01]  /*1b240*/  @!P1 IMAD.MOV R24, RZ, RZ, -R24 ;  /* 0x000000ffff189224 */ /* 0x000fe200078e0a18 */
[----:B------:R-:W-:-:S04]  /*1b250*/  ISETP.GE.AND P1, PT, R2, RZ, PT ;  /* 0x000000ff0200720c */ /* 0x000fc80003f26270 */
[----:B------:R-:W-:Y:S01]  /*1b260*/  STL [R1+0x27e4], R24 ;  /* 0x0027e41801007387 */ /* 0x000fe20000100800 */
[----:B------:R-:W-:-:S03]  /*1b270*/  @!P3 IMAD.MOV R25, RZ, RZ, -R25 ;  /* 0x000000ffff19b224 */ /* 0x000fc600078e0a19 */
[----:B------:R-:W4:Y:S01]  /*1b280*/  LDL R2, [R1+0x2370] ;  /* 0x0023700001027983 */ /* 0x000f220000100800 */
[----:B------:R-:W-:Y:S01]  /*1b290*/  @!P0 IADD3 R26, PT, PT, -R26, RZ, RZ ;  /* 0x000000ff1a1a8210 */ /* 0x000fe20007ffe1ff */
[----:B------:R-:W-:Y:S02]  /*1b2a0*/  @!P2 IMAD.MOV R27, RZ, RZ, -R27 ;  /* 0x000000ffff1ba224 */ /* 0x000fe400078e0a1b */
[----:B------:R-:W-:Y:S01]  /*1b2b0*/  STL [R1+0x27e8], R25 ;  /* 0x0027e81901007387 */ /* 0x000fe20000100800 */
[----:B------:R-:W-:Y:S02]  /*1b2c0*/  @!P4 IMAD.MOV R28, RZ, RZ, -R28 ;  /* 0x000000ffff1cc224 */ /* 0x000fe400078e0a1c */
[----:B------:R-:W-:Y:S01]  /*1b2d0*/  @!P1 IMAD.MOV R29, RZ, RZ, -R29 ;  /* 0x000000ffff1d9224 */ /* 0x000fe200078e0a1d */
[----:B--2---:R-:W-:Y:S02]  /*1b2e0*/  ISETP.GE.AND P3, PT, R8, RZ, PT ;  /* 0x000000ff0800720c */ /* 0x004fe40003f66270 */
[----:B------:R-:W2:Y:S04]  /*1b2f0*/  LDL R8, [R1+0x236c] ;  /* 0x00236c0001087983 */ /* 0x000ea80000100800 */
[----:B------:R-:W-:Y:S01]  /*1b300*/  STL [R1+0x27ec], R26 ;  /* 0x0027ec1a01007387 */ /* 0x000fe20000100800 */
[----:B-----5:R-:W-:-:S03]  /*1b310*/  ISETP.GE.AND P0, PT, R7, RZ, PT ;  /* 0x000000ff0700720c */ /* 0x020fc60003f06270 */
[----:B------:R-:W-:Y:S04]  /*1b320*/  STL [R1+0x27f0], R27 ;  /* 0x0027f01b01007387 */ /* 0x000fe80000100800 */
[----:B------:R-:W5:Y:S01]  /*1b330*/  LDL R7, [R1+0x2368] ;  /* 0x0023680001077983 */ /* 0x000f620000100800 */
[----:B---3--:R-:W-:-:S03]  /*1b340*/  ISETP.GE.AND P2, PT, R252, RZ, PT ;  /* 0x000000fffc00720c */ /* 0x008fc60003f46270 */
[----:B------:R-:W-:Y:S04]  /*1b350*/  STL [R1+0x27f4], R28 ;  /* 0x0027f41c01007387 */ /* 0x000fe80000100800 */
[----:B------:R-:W3:Y:S01]  /*1b360*/  LDL R252, [R1+0x2364] ;  /* 0x0023640001fc7983 */ /* 0x000ee20000100800 */
[----:B------:R-:W-:-:S03]  /*1b370*/  ISETP.GE.AND P4, PT, R6, RZ, PT ;  /* 0x000000ff0600720c */ /* 0x000fc60003f86270 */
[----:B------:R-:W-:Y:S04]  /*1b380*/  STL [R1+0x27f8], R29 ;  /* 0x0027f81d01007387 */ /* 0x000fe80000100800 */
[----:B------:R-:W3:Y:S01]  /*1b390*/  LDL R6, [R1+0x2360] ;  /* 0x0023600001067983 */ /* 0x000ee20000100800 */
[----:B------:R-:W-:Y:S02]  /*1b3a0*/  @!P3 IADD3 R30, PT, PT, -R30, RZ, RZ ;  /* 0x000000ff1e1eb210 */ /* 0x000fe40007ffe1ff */
[----:B----4-:R-:W-:Y:S02]  /*1b3b0*/  ISETP.GE.AND P1, PT, R5, RZ, PT ;  /* 0x000000ff0500720c */ /* 0x010fe40003f26270 */
[----:B------:R-:W4:Y:S04]  /*1b3c0*/  LDL R5, [R1+0x235c] ;  /* 0x00235c0001057983 */ /* 0x000f280000100800 */
[----:B------:R-:W-:Y:S01]  /*1b3d0*/  STL [R1+0x27fc], R30 ;  /* 0x0027fc1e01007387 */ /* 0x000fe20000100800 */
[----:B------:R-:W-:-:S03]  /*1b3e0*/  ISETP.GE.AND P3, PT, R4, RZ, PT ;  /* 0x000000ff0400720c */ /* 0x000fc60003f66270 */
[----:B------:R-:W4:Y:S01]  /*1b3f0*/  LDL R4, [R1+0x2358] ;  /* 0x0023580001047983 */ /* 0x000f220000100800 */
[----:B------:R-:W-:Y:S02]  /*1b400*/  @!P0 IMAD.MOV R31, RZ, RZ, -R31 ;  /* 0x000000ffff1f8224 */ /* 0x000fe400078e0a1f */
[----:B------:R-:W-:-:S03]  /*1b410*/  @!P2 IMAD.MOV R32, RZ, RZ, -R32 ;  /* 0x000000ffff20a224 */ /* 0x000fc600078e0a20 */
[----:B------:R-:W-:Y:S01]  /*1b420*/  STL [R1+0x2800], R31 ;  /* 0x0028001f01007387 */ /* 0x000fe20000100800 */
[----:B------:R-:W-:-:S03]  /*1b430*/  ISETP.GE.AND P0, PT, R2, RZ, PT ;  /* 0x000000ff0200720c */ /* 0x000fc60003f06270 */
[----:B------:R-:W4:Y:S01]  /*1b440*/  LDL R2, [R1+0x2354] ;  /* 0x0023540001027983 */ /* 0x000f220000100800 */
[----:B------:R-:W-:Y:S01]  /*1b450*/  @!P4 IMAD.MOV R33, RZ, RZ, -R33 ;  /* 0x000000ffff21c224 */ /* 0x000fe200078e0a21 */
[----:B------:R-:W-:Y:S01]  /*1b460*/  @!P1 IADD3 R34, PT, PT, -R34, RZ, RZ ;  /* 0x000000ff22229210 */ /* 0x000fe20007ffe1ff */
[----:B------:R-:W-:Y:S01]  /*1b470*/  @!P3 IMAD.MOV R35, RZ, RZ, -R35 ;  /* 0x000000ffff23b224 */ /* 0x000fe200078e0a23 */
[----:B------:R-:W-:Y:S04]  /*1b480*/  STL [R1+0x2804], R32 ;  /* 0x0028042001007387 */ /* 0x000fe80000100800 */
[----:B-1----:R-:W4:Y:S01]  /*1b490*/  LDL R9, [R1+0x2350] ;  /* 0x0023500001097983 */ /* 0x002f220000100800 */
[----:B--2---:R-:W-:-:S03]  /*1b4a0*/  ISETP.GE.AND P2, PT, R8, RZ, PT ;  /* 0x000000ff0800720c */ /* 0x004fc60003f46270 */
[----:B------:R-:W2:Y:S04]  /*1b4b0*/  LDL R8, [R1+0x234c] ;  /* 0x00234c0001087983 */ /* 0x000ea80000100800 */
[----:B------:R-:W-:Y:S01]  /*1b4c0*/  STL [R1+0x2808], R33 ;  /* 0x0028082101007387 */ /* 0x000fe20000100800 */
        /* <DEDUP_REMOVED lines=8> */
[----:B------:R-:W-:Y:S02]  /*1b550*/  @!P2 IMAD.MOV R37, RZ, RZ, -R37 ;  /* 0x000000ffff25a224 */ /* 0x000fe400078e0a25 */
[----:B------:R-:W-:Y:S01]  /*1b560*/  @!P0 IMAD.MOV R36, RZ, RZ, -R36 ;  /* 0x000000ffff248224 */ /* 0x000fe200078e0a24 */
[----:B------:R-:W-:Y:S01]  /*1b570*/  @!P4 IADD3 R38, PT, PT, -R38, RZ, RZ ;  /* 0x000000ff2626c210 */ /* 0x000fe20007ffe1ff */
[----:B------:R-:W-:Y:S01]  /*1b580*/  @!P1 IMAD.MOV R39, RZ, RZ, -R39 ;  /* 0x000000ffff279224 */ /* 0x000fe200078e0a27 */
[----:B------:R-:W3:Y:S04]  /*1b590*/  LDL R11, [R1+0x2210] ;  /* 0x00221000010b7983 */ /* 0x000ee80000100800 */
[----:B------:R-:W3:Y:S01]  /*1b5a0*/  LDL R12, [R1+0x1f4c] ;  /* 0x001f4c00010c7983 */ /* 0x000ee20000100800 */
[----:B----4-:R-:W-:-:S03]  /*1b5b0*/  ISETP.GE.AND P2, PT, R4, RZ, PT ;  /* 0x000000ff0400720c */ /* 0x010fc60003f46270 */
[----:B------:R-:W4:Y:S01]  /*1b5c0*/  LDL R4, [R1+0x2338] ;  /* 0x0023380001047983 */ /* 0x000f220000100800 */
[----:B------:R-:W-:-:S03]  /*1b5d0*/  ISETP.GE.AND P0, PT, R5, RZ, PT ;  /* 0x000000ff0500720c */ /* 0x000fc60003f06270 */
[----:B------:R-:W4:Y:S04]  /*1b5e0*/  LDL R5, [R1+0x233c] ;  /* 0x00233c0001057983 */ /* 0x000f280000100800 */
[----:B------:R-:W4:Y:S01]  /*1b5f0*/  LDL R10, [R1+0x2028] ;  /* 0x00202800010a7983 */ /* 0x000f220000100800 */
[----:B------:R-:W-:-:S03]  /*1b600*/  ISETP.GE.AND P4, PT, R2, RZ, PT ;  /* 0x000000ff0200720c */ /* 0x000fc60003f86270 */
[----:B------:R-:W4:Y:S10]  /*1b610*/  LDL R2, [R1+0x2334] ;  /* 0x0023340001027983 */ /* 0x000f340000100800 */
[----:B------:R-:W-:Y:S01]  /*1b620*/  @!P4 IMAD.MOV R43, RZ, RZ, -R43 ;  /* 0x000000ffff2bc224 */ /* 0x000fe200078e0a2b */
[----:B------:R-:W-:Y:S01]  /*1b630*/  ISETP.GE.AND P1, PT, R9, RZ, PT ;  /* 0x000000ff0900720c */ /* 0x000fe20003f26270 */
[----:B------:R-:W-:Y:S01]  /*1b640*/  @!P3 IMAD.MOV R40, RZ, RZ, -R40 ;  /* 0x000000ffff28b224 */ /* 0x000fe200078e0a28 */
[----:B------:R-:W4:Y:S01]  /*1b650*/  LDL R9, [R1+0x2330] ;  /* 0x0023300001097983 */ /* 0x000f220000100800 */
[----:B------:R-:W-:Y:S01]  /*1b660*/  @!P0 IMAD.MOV R41, RZ, RZ, -R41 ;  /* 0x000000ffff298224 */ /* 0x000fe200078e0a29 */
[----:B------:R-:W-:-:S02]  /*1b670*/  @!P2 IADD3 R42, PT, PT, -R42, RZ, RZ ;  /* 0x000000ff2a2aa210 */ /* 0x000fc40007ffe1ff */
[----:B--2---:R-:W-:Y:S02]  /*1b680*/  ISETP.GE.AND P3, PT, R8, RZ, PT ;  /* 0x000000ff0800720c */ /* 0x004fe40003f66270 */
[----:B------:R-:W2:Y:S01]  /*1b690*/  LDL R8, [R1+0x232c] ;  /* 0x00232c0001087983 */ /* 0x000ea20000100800 */
[----:B-----5:R-:W-:-:S03]  /*1b6a0*/  ISETP.GE.AND P0, PT, R7, RZ, PT ;  /* 0x000000ff0700720c */ /* 0x020fc60003f06270 */
[----:B------:R-:W5:Y:S01]  /*1b6b0*/  LDL R7, [R1+0x2328] ;  /* 0x0023280001077983 */ /* 0x000f620000100800 */
[----:B---3--:R-:W-:-:S03]  /*1b6c0*/  ISETP.GE.AND P4, PT, R6, RZ, PT ;  /* 0x000000ff0600720c */ /* 0x008fc60003f86270 */
[----:B------:R-:W3:Y:S01]  /*1b6d0*/  LDL R6, [R1+0x2320] ;  /* 0x0023200001067983 */ /* 0x000ee20000100800 */
[----:B------:R-:W-:-:S03]  /*1b6e0*/  ISETP.GE.AND P2, PT, R252, RZ, PT ;  /* 0x000000fffc00720c */ /* 0x000fc60003f46270 */
[----:B------:R-:W3:Y:S01]  /*1b6f0*/  LDL R252, [R1+0x2324] ;  /* 0x0023240001fc7983 */ /* 0x000ee20000100800 */
[----:B------:R-:W-:Y:S01]  /*1b700*/  @!P3 IMAD.MOV R45, RZ, RZ, -R45 ;  /* 0x000000ffff2db224 */ /* 0x000fe200078e0a2d */
[----:B----4-:R-:W-:Y:S02]  /*1b710*/  ISETP.GE.AND P3, PT, R4, RZ, PT ;  /* 0x000000ff0400720c */ /* 0x010fe40003f66270 */
[----:B------:R-:W4:Y:S01]  /*1b720*/  LDL R4, [R1+0x2318] ;  /* 0x0023180001047983 */ /* 0x000f220000100800 */
[----:B------:R-:W-:Y:S01]  /*1b730*/  @!P1 IMAD.MOV R44, RZ, RZ, -R44 ;  /* 0x000000ffff2c9224 */ /* 0x000fe200078e0a2c */
[----:B------:R-:W-:Y:S02]  /*1b740*/  ISETP.GE.AND P1, PT, R5, RZ, PT ;  /* 0x000000ff0500720c */ /* 0x000fe40003f26270 */
[----:B------:R-:W4:Y:S01]  /*1b750*/  LDL R5, [R1+0x231c] ;  /* 0x00231c0001057983 */ /* 0x000f220000100800 */
[----:B------:R-:W-:Y:S02]  /*1b760*/  @!P0 IADD3 R46, PT, PT, -R46, RZ, RZ ;  /* 0x000000ff2e2e8210 */ /* 0x000fe40007ffe1ff */
[----:B------:R-:W-:-:S02]  /*1b770*/  ISETP.GE.AND P0, PT, R2, RZ, PT ;  /* 0x000000ff0200720c */ /* 0x000fc40003f06270 */
[----:B------:R-:W4:Y:S11]  /*1b780*/  LDL R2, [R1+0x2314] ;  /* 0x0023140001027983 */ /* 0x000f360000100800 */
[----:B------:R-:W-:-:S02]  /*1b790*/  @!P0 IMAD.MOV R51, RZ, RZ, -R51 ;  /* 0x000000ffff338224 */ /* 0x000fc400078e0a33 */
[----:B------:R-:W-:Y:S01]  /*1b7a0*/  @!P2 IMAD.MOV R47, RZ, RZ, -R47 ;  /* 0x000000ffff2fa224 */ /* 0x000fe200078e0a2f */
[----:B------:R-:W-:Y:S01]  /*1b7b0*/  ISETP.GE.AND P2, PT, R9, RZ, PT ;  /* 0x000000ff0900720c */ /* 0x000fe20003f46270 */
[----:B------:R-:W-:Y:S01]  /*1b7c0*/  @!P4 IMAD.MOV R48, RZ, RZ, -R48 ;  /* 0x000000ffff30c224 */ /* 0x000fe200078e0a30 */
[----:B------:R-:W4:Y:S01]  /*1b7d0*/  LDL R9, [R1+0x2310] ;  /* 0x0023100001097983 */ /* 0x000f220000100800 */
[----:B------:R-:W-:Y:S01]  /*1b7e0*/  @!P1 IMAD.MOV R49, RZ, RZ, -R49 ;  /* 0x000000ffff319224 */ /* 0x000fe200078e0a31 */
[----:B------:R-:W-:Y:S02]  /*1b7f0*/  @!P3 IADD3 R50, PT, PT, -R50, RZ, RZ ;  /* 0x000000ff3232b210 */ /* 0x000fe40007ffe1ff */
        /* <DEDUP_REMOVED lines=207> */
[----:B------:R-:W-:Y:S01]  /*1c4f0*/  ISETP.GE.AND P4, PT, R2, RZ, PT ;  /* 0x000000ff0200720c */ /* 0x000fe20003f86270 */
[----:B------:R-:W-:Y:S01]  /*1c500*/  @!P1 IMAD.MOV R119, RZ, RZ, -R119 ;  /* 0x000000ffff779224 */ /* 0x000fe200078e0a77 */
[----:B------:R-:W-:-:S02]  /*1c510*/  ISETP.GE.AND P1, PT, R11, RZ, PT ;  /* 0x000000ff0b00720c */ /* 0x000fc40003f26270 */
[----:B------:R-:W4:Y:S01]  /*1c520*/  LDL R11, [R1+0x21f0] ;  /* 0x0021f000010b7983 */ /* 0x000f220000100800 */
[----:B------:R-:W-:-:S08]  /*1c530*/  IMAD.MOV.U32 R2, RZ, RZ, R120 ;  /* 0x000000ffff027224 */ /* 0x000fd000078e0078 */
[----:B------:R-:W-:Y:S01]  /*1c540*/  @!P4 IMAD.MOV R123, RZ, RZ, -R123 ;  /* 0x000000ffff7bc224 */ /* 0x000fe200078e0a7b */
[----:B------:R-:W-:Y:S01]  /*1c550*/  @!P0 IADD3 R121, PT, PT, -R121, RZ, RZ ;  /* 0x000000ff79798210 */ /* 0x000fe20007ffe1ff */
[----:B------:R-:W-:Y:S01]  /*1c560*/  @!P3 IMAD.MOV R2, RZ, RZ, -R2 ;  /* 0x000000ffff02b224 */ /* 0x000fe200078e0a02 */
[----:B------:R-:W-:Y:S01]  /*1c570*/  ISETP.GE.AND P3, PT, R9, RZ, PT ;  /* 0x000000ff0900720c */ /* 0x000fe20003f66270 */
[----:B------:R-:W-:Y:S01]  /*1c580*/  @!P2 IMAD.MOV R122, RZ, RZ, -R122 ;  /* 0x000000ffff7aa224 */ /* 0x000fe200078e0a7a */
[----:B------:R-:W4:Y:S01]  /*1c590*/  LDL R9, [R1+0x21ec] ;  /* 0x0021ec0001097983 */ /* 0x000f220000100800 */
[----:B------:R-:W-:Y:S01]  /*1c5a0*/  @!P1 IMAD.MOV R124, RZ, RZ, -R124 ;  /* 0x000000ffff7c9224 */ /* 0x000fe200078e0a7c */
        /* <DEDUP_REMOVED lines=11> */
[----:B------:R-:W-:Y:S02]  /*1c660*/  @!P3 IADD3 R125, PT, PT, -R125, RZ, RZ ;  /* 0x000000ff7d7db210 */ /* 0x000fe40007ffe1ff */
[----:B------:R-:W-:Y:S02]  /*1c670*/  ISETP.GE.AND P3, PT, R5, RZ, PT ;  /* 0x000000ff0500720c */ /* 0x000fe40003f66270 */
[----:B------:R-:W4:Y:S01]  /*1c680*/  LDL R5, [R1+0x21d8] ;  /* 0x0021d80001057983 */ /* 0x000f220000100800 */
[----:B------:R-:W-:-:S05]  /*1c690*/  @!P2 IMAD.MOV R127, RZ, RZ, -R127 ;  /* 0x000000ffff7fa224 */ /* 0x000fca00078e0a7f */
[----:B------:R-:W-:Y:S01]  /*1c6a0*/  @!P0 IMAD.MOV R131, RZ, RZ, -R131 ;  /* 0x000000ffff838224 */ /* 0x000fe200078e0a83 */
[----:B------:R-:W-:Y:S02]  /*1c6b0*/  ISETP.GE.AND P2, PT, R11, RZ, PT ;  /* 0x000000ff0b00720c */ /* 0x000fe40003f46270 */
[----:B------:R-:W4:Y:S01]  /*1c6c0*/  LDL R11, [R1+0x21d0] ;  /* 0x0021d000010b7983 */ /* 0x000f220000100800 */
[----:B------:R-:W-:Y:S01]  /*1c6d0*/  @!P4 IMAD.MOV R128, RZ, RZ, -R128 ;  /* 0x000000ffff80c224 */ /* 0x000fe200078e0a80 */
[----:B------:R-:W-:Y:S01]  /*1c6e0*/  @!P1 IADD3 R129, PT, PT, -R129, RZ, RZ ;  /* 0x000000ff81819210 */ /* 0x000fe20007ffe1ff */
[----:B------:R-:W-:Y:S01]  /*1c6f0*/  @!P3 IMAD.MOV R130, RZ, RZ, -R130 ;  /* 0x000000ffff82b224 */ /* 0x000fe200078e0a82 */
[----:B------:R-:W-:-:S07]  /*1c700*/  ISETP.GE.AND P4, PT, R9, RZ, PT ;  /* 0x000000ff0900720c */ /* 0x000fce0003f86270 */
[----:B------:R-:W-:Y:S01]  /*1c710*/  @!P2 IMAD.MOV R132, RZ, RZ, -R132 ;  /* 0x000000ffff84a224 */ /* 0x000fe200078e0a84 */
[----:B------:R-:W4:Y:S01]  /*1c720*/  LDL R9, [R1+0x21cc] ;  /* 0x0021cc0001097983 */ /* 0x000f220000100800 */
[----:B--2---:R-:W-:-:S03]  /*1c730*/  ISETP.GE.AND P1, PT, R8, RZ, PT ;  /* 0x000000ff0800720c */ /* 0x004fc60003f26270 */
        /* <DEDUP_REMOVED lines=325> */
[----:B------:R-:W-:Y:S01]  /*1db90*/  @!P1 IMAD.MOV R240, RZ, RZ, -R240 ;  /* 0x000000fffff09224 */ /* 0x000fe200078e0af0 */
[----:B------:R-:W-:Y:S01]  /*1dba0*/  ISETP.GE.AND P1, PT, R12, RZ, PT ;  /* 0x000000ff0c00720c */ /* 0x000fe20003f26270 */
[----:B------:R-:W-:Y:S01]  /*1dbb0*/  @!P3 IMAD.MOV R241, RZ, RZ, -R241 ;  /* 0x000000fffff1b224 */ /* 0x000fe200078e0af1 */
[----:B------:R-:W-:-:S02]  /*1dbc0*/  ISETP.GE.AND P3, PT, R10, RZ, PT ;  /* 0x000000ff0a00720c */ /* 0x000fc40003f66270 */
[----:B------:R-:W-:Y:S02]  /*1dbd0*/  @!P0 IADD3 R242, PT, PT, -R242, RZ, RZ ;  /* 0x000000fff2f28210 */ /* 0x000fe40007ffe1ff */
[----:B------:R-:W-:-:S07]  /*1dbe0*/  ISETP.GE.AND P0, PT, R11, RZ, PT ;  /* 0x000000ff0b00720c */ /* 0x000fce0003f06270 */
[----:B------:R-:W-:Y:S02]  /*1dbf0*/  @!P1 IMAD.MOV R245, RZ, RZ, -R245 ;  /* 0x000000fffff59224 */ /* 0x000fe400078e0af5 */
[----:B------:R-:W-:Y:S01]  /*1dc00*/  @!P2 IMAD.MOV R243, RZ, RZ, -R243 ;  /* 0x000000fffff3a224 */ /* 0x000fe200078e0af3 */
[----:B------:R-:W-:Y:S01]  /*1dc10*/  @!P3 IADD3 R246, PT, PT, -R246, RZ, RZ ;  /* 0x000000fff6f6b210 */ /* 0x000fe20007ffe1ff */
[----:B------:R-:W-:Y:S01]  /*1dc20*/  @!P4 IMAD.MOV R244, RZ, RZ, -R244 ;  /* 0x000000fffff4c224 */ /* 0x000fe200078e0af4 */
[----:B------:R-:W-:Y:S01]  /*1dc30*/  ISETP.GE.AND P2, PT, R9, RZ, PT ;  /* 0x000000ff0900720c */ /* 0x000fe20003f46270 */
[----:B------:R-:W-:Y:S01]  /*1dc40*/  @!P0 IMAD.MOV R247, RZ, RZ, -R247 ;  /* 0x000000fffff78224 */ /* 0x000fe200078e0af7 */
[----:B------:R-:W-:Y:S02]  /*1dc50*/  ISETP.GE.AND P6, PT, R238, RZ, PT ;  /* 0x000000ffee00720c */ /* 0x000fe40003fc6270 */
[----:B--2---:R-:W-:Y:S02]  /*1dc60*/  ISETP.GE.AND P4, PT, R8, RZ, PT ;  /* 0x000000ff0800720c */ /* 0x004fe40003f86270 */
[----:B-----5:R-:W-:-:S02]  /*1dc70*/  ISETP.GE.AND P3, PT, R7, RZ, PT ;  /* 0x000000ff0700720c */ /* 0x020fc40003f66270 */
[----:B---3--:R-:W-:Y:S02]  /*1dc80*/  ISETP.GE.AND P1, PT, R6, RZ, PT ;  /* 0x000000ff0600720c */ /* 0x008fe40003f26270 */
[----:B------:R-:W2:Y:S04]  /*1dc90*/  LDL R6, [R1+0x2004] ;  /* 0x0020040001067983 */ /* 0x000ea80000100800 */
[----:B------:R-:W3:Y:S04]  /*1dca0*/  LDL.LU R19, [R1+0x420] ;  /* 0x0004200001137983 */ /* 0x000ee80000300800 */
[----:B------:R-:W5:Y:S04]  /*1dcb0*/  LDL.LU R18, [R1+0x41c] ;  /* 0x00041c0001127983 */ /* 0x000f680000300800 */
[----:B------:R-:W3:Y:S04]  /*1dcc0*/  LDL.LU R17, [R1+0x418] ;  /* 0x0004180001117983 */ /* 0x000ee80000300800 */
[----:B------:R-:W3:Y:S04]  /*1dcd0*/  LDL.LU R16, [R1+0x414] ;  /* 0x0004140001107983 */ /* 0x000ee80000300800 */
[----:B------:R-:W3:Y:S04]  /*1dce0*/  LDL.LU R15, [R1+0x410] ;  /* 0x00041000010f7983 */ /* 0x000ee80000300800 */
[----:B------:R-:W3:Y:S04]  /*1dcf0*/  LDL.LU R14, [R1+0x40c] ;  /* 0x00040c00010e7983 */ /* 0x000ee80000300800 */
[----:B------:R-:W3:Y:S04]  /*1dd00*/  LDL.LU R13, [R1+0x408] ;  /* 0x00040800010d7983 */ /* 0x000ee80000300800 */
[----:B------:R-:W3:Y:S04]  /*1dd10*/  LDL.LU R12, [R1+0x404] ;  /* 0x00040400010c7983 */ /* 0x000ee80000300800 */
[----:B------:R-:W3:Y:S01]  /*1dd20*/  LDL.LU R10, [R1+0x400] ;  /* 0x00040000010a7983 */ /* 0x000ee20000300800 */
[----:B------:R-:W-:-:S03]  /*1dd30*/  ISETP.GE.AND P0, PT, R252, RZ, PT ;  /* 0x000000fffc00720c */ /* 0x000fc60003f06270 */
[----:B------:R-:W3:Y:S04]  /*1dd40*/  LDL.LU R11, [R1+0x3fc] ;  /* 0x0003fc00010b7983 */ /* 0x000ee80000300800 */
[----:B------:R-:W3:Y:S04]  /*1dd50*/  LDL.LU R9, [R1+0x3f8] ;  /* 0x0003f80001097983 */ /* 0x000ee80000300800 */
[----:B------:R-:W3:Y:S04]  /*1dd60*/  LDL.LU R8, [R1+0x3f4] ;  /* 0x0003f40001087983 */ /* 0x000ee80000300800 */
[----:B------:R-:W3:Y:S04]  /*1dd70*/  LDL.LU R7, [R1+0x3f0] ;  /* 0x0003f00001077983 */ /* 0x000ee80000300800 */
[----:B------:R-:W3:Y:S04]  /*1dd80*/  LDL.LU R252, [R1+0x3ec] ;  /* 0x0003ec0001fc7983 */ /* 0x000ee80000300800 */
[----:B------:R-:W3:Y:S01]  /*1dd90*/  LDL.LU R238, [R1+0x2814] ;  /* 0x0028140001ee7983 */ /* 0x000ee20000300800 */
[----:B------:R-:W-:Y:S01]  /*1dda0*/  @!P4 IMAD.MOV R249, RZ, RZ, -R249 ;  /* 0x000000fffff9c224 */ /* 0x000fe200078e0af9 */
[----:B----4-:R-:W-:-:S02]  /*1ddb0*/  ISETP.GE.AND P4, PT, R4, RZ, PT ;  /* 0x000000ff0400720c */ /* 0x010fc40003f86270 */
[----:B------:R-:W1:Y:S01]  /*1ddc0*/  S2R R4, SR_TID.X ;  /* 0x0000000000047919 */ /* 0x000e620000002100 */
[----:B------:R-:W-:Y:S01]  /*1ddd0*/  @!P2 IMAD.MOV R248, RZ, RZ, -R248 ;  /* 0x000000fffff8a224 */ /* 0x000fe200078e0af8 */
[----:B------:R-:W-:Y:S02]  /*1dde0*/  ISETP.GE.AND P2, PT, R5, RZ, PT ;  /* 0x000000ff0500720c */ /* 0x000fe40003f46270 */
[----:B------:R-:W4:Y:S01]  /*1ddf0*/  LDC R5, c[0x0][0x3ac] ;  /* 0x0000eb00ff057b82 */ /* 0x000f220000000800 */
[----:B------:R-:W-:Y:S01]  /*1de00*/  @!P3 IMAD.MOV R251, RZ, RZ, -R251 ;  /* 0x000000fffffbb224 */ /* 0x000fe200078e0afb */
[----:B------:R-:W-:Y:S02]  /*1de10*/  @!P1 IADD3 R250, PT, PT, -R250, RZ, RZ ;  /* 0x000000fffafa9210 */ /* 0x000fe40007ffe1ff */
[----:B-1----:R-:W-:-:S05]  /*1de20*/  LOP3.LUT R4, R4, 0x3f, RZ, 0xc0, !PT ;  /* 0x0000003f04047812 */ /* 0x002fca00078ec0ff */
[----:B----4-:R-:W-:-:S05]  /*1de30*/  IMAD R4, R4, R5, RZ ;  /* 0x0000000504047224 */ /* 0x010fca00078e02ff */
[----:B------:R-:W-:Y:S01]  /*1de40*/  LEA R120, P3, R4, UR4, 0x2 ;  /* 0x0000000404787c11 */ /* 0x000fe2000f8610ff */
[----:B------:R-:W-:Y:S01]  /*1de50*/  @!P6 IMAD.MOV R0, RZ, RZ, -R0 ;  /* 0x000000ffff00e224 */ /* 0x000fe200078e0a00 */
[----:B------:R-:W1:Y:S03]  /*1de60*/  LDCU UR4, c[0x0][0x3b0] ;  /* 0x00007600ff0477ac */ /* 0x000e660008000800 */
[----:B------:R-:W-:Y:S04]  /*1de70*/  STL [R1+0x271c], R120 ;  /* 0x00271c7801007387 */ /* 0x000fe80000100800 */
[----:B------:R-:W4:Y:S01]  /*1de80*/  LDL.LU R4, [R1+0x2fc] ;  /* 0x0002fc0001047983 */ /* 0x000f220000300800 */
[----:B--2---:R-:W-:-:S03]  /*1de90*/  ISETP.GE.AND P1, PT, R6, RZ, PT ;  /* 0x000000ff0600720c */ /* 0x004fc60003f26270 */
[----:B------:R-:W2:Y:S04]  /*1dea0*/  LDL.LU R6, [R1+0x2f8] ;  /* 0x0002f80001067983 */ /* 0x000ea80000300800 */
[----:B------:R-:W2:Y:S01]  /*1deb0*/  LDL.LU R5, [R1+0x2f4] ;  /* 0x0002f40001057983 */ /* 0x000ea20000300800 */
[----:B---3--:R-:W-:-:S05]  /*1dec0*/  SEL R19, R238, R19, !P5 ;  /* 0x00000013ee137207 */ /* 0x008fca0006800000 */
[----:B------:R5:W-:Y:S01]  /*1ded0*/  STL [R1+0x420], R19 ;  /* 0x0004201301007387 */ /* 0x000be20000100800 */
[C---:B------:R-:W-:Y:S02]  /*1dee0*/  SEL R11, R238.reuse, R11, !P5 ;  /* 0x0000000bee0b7207 */ /* 0x040fe40006800000 */
[C---:B-----5:R-:W-:Y:S02]  /*1def0*/  SEL R19, R238.reuse, R18, !P5 ;  /* 0x00000012ee137207 */ /* 0x060fe40006800000 */
[C---:B------:R-:W-:Y:S02]  /*1df00*/  SEL R18, R238.reuse, R17, !P5 ;  /* 0x00000011ee127207 */ /* 0x040fe40006800000 */
[C---:B------:R-:W-:Y:S02]  /*1df10*/  SEL R17, R238.reuse, R16, !P5 ;  /* 0x00000010ee117207 */ /* 0x040fe40006800000 */
[C---:B------:R-:W-:Y:S01]  /*1df20*/  SEL R16, R238.reuse, R15, !P5 ;  /* 0x0000000fee107207 */ /* 0x040fe20006800000 */
[----:B------:R3:W-:Y:S01]  /*1df30*/  STL [R1+0x444], R19 ;  /* 0x0004441301007387 */ /* 0x0007e20000100800 */
[----:B------:R-:W-:-:S02]  /*1df40*/  SEL R15, R238, R14, !P5 ;  /* 0x0000000eee0f7207 */ /* 0x000fc40006800000 */
[C---:B------:R-:W-:Y:S01]  /*1df50*/  SEL R14, R238.reuse, R13, !P5 ;  /* 0x0000000dee0e7207 */ /* 0x040fe20006800000 */
[----:B------:R5:W-:Y:S01]  /*1df60*/  STL [R1+0x440], R18 ;  /* 0x0004401201007387 */ /* 0x000be20000100800 */
[C---:B------:R-:W-:Y:S02]  /*1df70*/  SEL R13, R238.reuse, R12, !P5 ;  /* 0x0000000cee0d7207 */ /* 0x040fe40006800000 */
[C---:B------:R-:W-:Y:S01]  /*1df80*/  SEL R12, R238.reuse, R10, !P5 ;  /* 0x0000000aee0c7207 */ /* 0x040fe20006800000 */
[----:B------:R1:W-:Y:S01]  /*1df90*/  STL [R1+0x43c], R17 ;  /* 0x00043c1101007387 */ /* 0x0003e20000100800 */
[----:B------:R-:W-:-:S03]  /*1dfa0*/  SEL R10, R238, R9, !P5 ;  /* 0x00000009ee0a7207 */ /* 0x000fc60006800000 */
[----:B------:R1:W-:Y:S01]  /*1dfb0*/  STL [R1+0x438], R16 ;  /* 0x0004381001007387 */ /* 0x0003e20000100800 */
[----:B------:R-:W-:-:S03]  /*1dfc0*/  SEL R9, R238, R8, !P5 ;  /* 0x00000008ee097207 */ /* 0x000fc60006800000 */
[----:B------:R1:W-:Y:S04]  /*1dfd0*/  STL [R1+0x434], R15 ;  /* 0x0004340f01007387 */ /* 0x0003e80000100800 */
[----:B------:R1:W-:Y:S04]  /*1dfe0*/  STL [R1+0x430], R14 ;  /* 0x0004300e01007387 */ /* 0x0003e80000100800 */
[----:B------:R1:W-:Y:S01]  /*1dff0*/  STL [R1+0x42c], R13 ;  /* 0x00042c0d01007387 */ /* 0x0003e20000100800 */
[----:B------:R-:W-:-:S03]  /*1e000*/  SEL R8, R238, R7, !P5 ;  /* 0x00000007ee087207 */ /* 0x000fc60006800000 */
[----:B------:R1:W-:Y:S04]  /*1e010*/  STL [R1+0x400], R12 ;  /* 0x0004000c01007387 */ /* 0x0003e80000100800 */
[----:B------:R-:W-:Y:S01]  /*1e020*/  STL [R1+0x428], R11 ;  /* 0x0004280b01007387 */ /* 0x000fe20000100800 */
[----:B------:R-:W-:-:S03]  /*1e030*/  SEL R7, R238, R252, !P5 ;  /* 0x000000fcee077207 */ /* 0x000fc60006800000 */
[----:B------:R1:W-:Y:S04]  /*1e040*/  STL [R1+0x424], R10 ;  /* 0x0004240a01007387 */ /* 0x0003e80000100800 */
[----:B------:R1:W-:Y:S04]  /*1e050*/  STL [R1+0x41c], R9 ;  /* 0x00041c0901007387 */ /* 0x0003e80000100800 */
[----:B------:R-:W2:Y:S04]  /*1e060*/  LDL.LU R120, [R1+0x3e8] ;  /* 0x0003e80001787983 */ /* 0x000ea80000300800 */
[----:B------:R1:W-:Y:S04]  /*1e070*/  STL [R1+0x418], R8 ;  /* 0x0004180801007387 */ /* 0x0003e80000100800 */
[----:B------:R-:W4:Y:S04]  /*1e080*/  LDL.LU R35, [R1+0x3e4] ;  /* 0x0003e40001237983 */ /* 0x000f280000300800 */
[----:B------:R1:W-:Y:S04]  /*1e090*/  STL [R1+0x414], R7 ;  /* 0x0004140701007387 */ /* 0x0003e80000100800 */
[----:B------:R-:W4:Y:S04]  /*1e0a0*/  LDL.LU R34, [R1+0x3e0] ;  /* 0x0003e00001227983 */ /* 0x000f280000300800 */
        /* <DEDUP_REMOVED lines=14> */
[----:B---3--:R-:W3:Y:S04]  /*1e190*/  LDL.LU R19, [R1+0x3a4] ;  /* 0x0003a40001137983 */ /* 0x008ee80000300800 */
[----:B-----5:R-:W5:Y:S04]  /*1e1a0*/  LDL.LU R18, [R1+0x3a0] ;  /* 0x0003a00001127983 */ /* 0x020f680000300800 */
[----:B-1----:R-:W5:Y:S04]  /*1e1b0*/  LDL.LU R17, [R1+0x39c] ;  /* 0x00039c0001117983 */ /* 0x002f680000300800 */
[----:B------:R-:W5:Y:S04]  /*1e1c0*/  LDL.LU R16, [R1+0x398] ;  /* 0x0003980001107983 */ /* 0x000f680000300800 */
        /* <DEDUP_REMOVED lines=9> */
[----:B------:R-:W5:Y:S01]  /*1e260*/  LDL.LU R252, [R1+0x370] ;  /* 0x0003700001fc7983 */ /* 0x000f620000300800 */
[----:B--2---:R-:W-:-:S05]  /*1e270*/  SEL R120, R238, R120, !P5 ;  /* 0x00000078ee787207 */ /* 0x004fca0006800000 */
[----:B------:R4:W-:Y:S02]  /*1e280*/  STL [R1+0x410], R120 ;  /* 0x0004107801007387 */ /* 0x0009e40000100800 */
[C---:B----4-:R-:W-:Y:S02]  /*1e290*/  SEL R120, R238.reuse, R35, !P5 ;  /* 0x00000023ee787207 */ /* 0x050fe40006800000 */
[C---:B------:R-:W-:Y:S02]  /*1e2a0*/  SEL R35, R238.reuse, R34, !P5 ;  /* 0x00000022ee237207 */ /* 0x040fe40006800000 */
[C---:B------:R-:W-:Y:S01]  /*1e2b0*/  SEL R34, R238.reuse, R33, !P5 ;  /* 0x00000021ee227207 */ /* 0x040fe20006800000 */
[----:B------:R1:W-:Y:S01]  /*1e2c0*/  STL [R1+0x40c], R120 ;  /* 0x00040c7801007387 */ /* 0x0003e20000100800 */
[----:B------:R-:W-:-:S03]  /*1e2d0*/  SEL R33, R238, R32, !P5 ;  /* 0x00000020ee217207 */ /* 0x000fc60006800000 */
        /* <DEDUP_REMOVED lines=25> */
[----:B---3--:R-:W-:-:S03]  /*1e470*/  SEL R20, R238, R19, !P5 ;  /* 0x00000013ee147207 */ /* 0x008fc60006800000 */
[----:B------:R3:W-:Y:S01]  /*1e480*/  STL [R1+0x3d4], R22 ;  /* 0x0003d41601007387 */ /* 0x0007e20000100800 */
[----:B-----5:R-:W-:-:S03]  /*1e490*/  SEL R19, R238, R18, !P5 ;  /* 0x00000012ee137207 */ /* 0x020fc60006800000 */
        /* <DEDUP_REMOVED lines=20> */
[----:B------:R-:W-:Y:S01]  /*1e5e0*/  STL [R1+0x380], R11 ;  /* 0x0003800b01007387 */ /* 0x000fe20000100800 */
[----:B------:R-:W-:-:S03]  /*1e5f0*/  SEL R8, R238, R7, !P5 ;  /* 0x00000007ee087207 */ /* 0x000fc60006800000 */
[----:B------:R2:W-:Y:S04]  /*1e600*/  STL [R1+0x3a8], R10 ;  /* 0x0003a80a01007387 */ /* 0x0005e80000100800 */
[----:B------:R2:W-:Y:S01]  /*1e610*/  STL [R1+0x3a4], R9 ;  /* 0x0003a40901007387 */ /* 0x0005e20000100800 */
[----:B------:R-:W-:-:S03]  /*1e620*/  SEL R7, R238, R252, !P5 ;  /* 0x000000fcee077207 */ /* 0x000fc60006800000 */
[----:B-1----:R-:W5:Y:S04]  /*1e630*/  LDL.LU R120, [R1+0x36c] ;  /* 0x00036c0001787983 */ /* 0x002f680000300800 */
[----:B------:R1:W-:Y:S04]  /*1e640*/  STL [R1+0x39c], R8 ;  /* 0x00039c0801007387 */ /* 0x0003e80000100800 */
[----:B--2---:R-:W2:Y:S04]  /*1e650*/  LDL.LU R35, [R1+0x368] ;  /* 0x0003680001237983 */ /* 0x004ea80000300800 */
[----:B------:R1:W-:Y:S04]  /*1e660*/  STL [R1+0x398], R7 ;  /* 0x0003980701007387 */ /* 0x0003e80000100800 */
[----:B----4-:R-:W4:Y:S04]  /*1e670*/  LDL.LU R34, [R1+0x364] ;  /* 0x0003640001227983 */ /* 0x010f280000300800 */
        /* <DEDUP_REMOVED lines=25> */
[----:B-1----:R-:W5:Y:S04]  /*1e810*/  LDL.LU R8, [R1+0x2f0] ;  /* 0x0002f00001087983 */ /* 0x002f680000300800 */
[----:B------:R-:W5:Y:S04]  /*1e820*/  LDL.LU R7, [R1+0x2ec] ;  /* 0x0002ec0001077983 */ /* 0x000f680000300800 */
[----:B------:R-:W5:Y:S01]  /*1e830*/  LDL.LU R252, [R1+0x2e8] ;  /* 0x0002e80001fc7983 */ /* 0x000f620000300800 */
[----:B------:R-:W-:-:S05]  /*1e840*/  SEL R120, R238, R120, !P5 ;  /* 0x00000078ee787207 */ /* 0x000fca0006800000 */
[----:B------:R2:W-:Y:S02]  /*1e850*/  STL [R1+0x394], R120 ;  /* 0x0003947801007387 */ /* 0x0005e40000100800 */
[C---:B--2---:R-:W-:Y:S02]  /*1e860*/  SEL R120, R238.reuse, R35, !P5 ;  /* 0x00000023ee787207 */ /* 0x044fe40006800000 */
[C---:B----4-:R-:W-:Y:S02]  /*1e870*/  SEL R35, R238.reuse, R34, !P5 ;  /* 0x00000022ee237207 */ /* 0x050fe40006800000 */
        /* <DEDUP_REMOVED lines=339> */
[----:B---3--:R-:W3:Y:S04]  /*1fdb0*/  LDL.LU R34, [R1+0x168] ;  /* 0x0001680001227983 */ /* 0x008ee80000300800 */
[----:B----4-:R-:W4:Y:S04]  /*1fdc0*/  LDL.LU R33, [R1+0x164] ;  /* 0x0001640001217983 */ /* 0x010f280000300800 */
        /* <DEDUP_REMOVED lines=30> */
[C---:B---3--:R-:W-:Y:S02]  /*1ffb0*/  SEL R35, R238.reuse, R34, !P5 ;  /* 0x00000022ee237207 */ /* 0x048fe40006800000 */
[C---:B----4-:R-:W-:Y:S01]  /*1ffc0*/  SEL R34, R238.reuse, R33, !P5 ;  /* 0x00000021ee227207 */ /* 0x050fe20006800000 */
        /* <DEDUP_REMOVED lines=93> */
[----:B------:R-:W-:Y:S01]  /*205a0*/  STL [R1+0x128], R120 ;  /* 0x0001287801007387 */ /* 0x000fe20000100800 */
        /* <DEDUP_REMOVED lines=51> */
[----:B------:R2:W-:Y:S01]  /*208e0*/  STL [R1+0xc0], R10 ;  /* 0x0000c00a01007387 */ /* 0x0005e20000100800 */
[----:B------:R-:W-:-:S03]  /*208f0*/  SEL R7, R238, R252, !P5 ;  /* 0x000000fcee077207 */ /* 0x000fc60006800000 */
[----:B------:R2:W-:Y:S04]  /*20900*/  STL [R1+0xbc], R9 ;  /* 0x0000bc0901007387 */ /* 0x0005e80000100800 */
        /* <DEDUP_REMOVED lines=31> */
[----:B------:R-:W5:Y:S04]  /*20b00*/  LDL.LU R252, [R1+0x4] ;  /* 0x0000040001fc7983 */ /* 0x000f680000300800 */
[----:B------:R-:W5:Y:S01]  /*20b10*/  LDL.LU R120, [R1] ;  /* 0x0000000001787983 */ /* 0x000f620000300800 */
[----:B------:R-:W-:-:S05]  /*20b20*/  SEL R35, R238, R35, !P5 ;  /* 0x00000023ee237207 */ /* 0x000fca0006800000 */
[----:B------:R1:W-:Y:S01]  /*20b30*/  STL [R1+0xac], R35 ;  /* 0x0000ac2301007387 */ /* 0x0003e20000100800 */
[----:B--2---:R-:W-:-:S03]  /*20b40*/  SEL R34, R238, R34, !P5 ;  /* 0x00000022ee227207 */ /* 0x004fc60006800000 */
[----:B-1----:R-:W2:Y:S01]  /*20b50*/  LDL.LU R35, [R1+0x2810] ;  /* 0x0028100001237983 */ /* 0x002ea20000300800 */
[----:B---3--:R-:W-:-:S03]  /*20b60*/  SEL R33, R238, R33, !P5 ;  /* 0x00000021ee217207 */ /* 0x008fc60006800000 */
[----:B------:R1:W-:Y:S01]  /*20b70*/  STL [R1+0x74], R34 ;  /* 0x0000742201007387 */ /* 0x0003e20000100800 */
[C---:B----4-:R-:W-:Y:S02]  /*20b80*/  SEL R32, R238.reuse, R32, !P5 ;  /* 0x00000020ee207207 */ /* 0x050fe40006800000 */
[C---:B-----5:R-:W-:Y:S01]  /*20b90*/  SEL R31, R238.reuse, R31, !P5 ;  /* 0x0000001fee1f7207 */ /* 0x060fe20006800000 */
[----:B-1----:R-:W3:Y:S01]  /*20ba0*/  LDL.LU R34, [R1+0x280c] ;  /* 0x00280c0001227983 */ /* 0x002ee20000300800 */
[----:B------:R-:W-:-:S03]  /*20bb0*/  SEL R30, R238, R30, !P5 ;  /* 0x0000001eee1e7207 */ /* 0x000fc60006800000 */
[----:B------:R1:W-:Y:S01]  /*20bc0*/  STL [R1+0xa8], R33 ;  /* 0x0000a82101007387 */ /* 0x0003e20000100800 */
[C---:B------:R-:W-:Y:S02]  /*20bd0*/  SEL R29, R238.reuse, R29, !P5 ;  /* 0x0000001dee1d7207 */ /* 0x040fe40006800000 */
[C---:B------:R-:W-:Y:S01]  /*20be0*/  SEL R28, R238.reuse, R28, !P5 ;  /* 0x0000001cee1c7207 */ /* 0x040fe20006800000 */
[----:B-1----:R-:W4:Y:S04]  /*20bf0*/  LDL.LU R33, [R1+0x2808] ;  /* 0x0028080001217983 */ /* 0x002f280000300800 */
[----:B------:R1:W-:Y:S01]  /*20c00*/  STL [R1+0xa4], R32 ;  /* 0x0000a42001007387 */ /* 0x0003e20000100800 */
[C---:B------:R-:W-:Y:S02]  /*20c10*/  SEL R27, R238.reuse, R27, !P5 ;  /* 0x0000001bee1b7207 */ /* 0x040fe40006800000 */
[C---:B------:R-:W-:Y:S01]  /*20c20*/  SEL R26, R238.reuse, R26, !P5 ;  /* 0x0000001aee1a7207 */ /* 0x040fe20006800000 */
[----:B-1----:R-:W5:Y:S04]  /*20c30*/  LDL.LU R32, [R1+0x2804] ;  /* 0x0028040001207983 */ /* 0x002f680000300800 */
[----:B------:R1:W-:Y:S01]  /*20c40*/  STL [R1+0xa0], R31 ;  /* 0x0000a01f01007387 */ /* 0x0003e20000100800 */
[----:B------:R-:W-:-:S03]  /*20c50*/  SEL R25, R238, R25, !P5 ;  /* 0x00000019ee197207 */ /* 0x000fc60006800000 */
[----:B-1----:R-:W2:Y:S04]  /*20c60*/  LDL.LU R31, [R1+0x2800] ;  /* 0x00280000011f7983 */ /* 0x002ea80000300800 */
        /* <DEDUP_REMOVED lines=14> */
[----:B-1----:R-:W3:Y:S04]  /*20d50*/  LDL.LU R26, [R1+0x27ec] ;  /* 0x0027ec00011a7983 */ /* 0x002ee80000300800 */
[----:B------:R1:W-:Y:S01]  /*20d60*/  STL [R1+0x84], R25 ;  /* 0x0000841901007387 */ /* 0x0003e20000100800 */
[----:B------:R-:W-:-:S03]  /*20d70*/  SEL R19, R238, R19, !P5 ;  /* 0x00000013ee137207 */ /* 0x000fc60006800000 */
[----:B-1----:R-:W4:Y:S04]  /*20d80*/  LDL.LU R25, [R1+0x27e8] ;  /* 0x0027e80001197983 */ /* 0x002f280000300800 */
        /* <DEDUP_REMOVED lines=39> */
[----:B------:R1:W-:Y:S04]  /*21000*/  STL [R1+0x4c], R10 ;  /* 0x00004c0a01007387 */ /* 0x0003e80000100800 */
        /* <DEDUP_REMOVED lines=10> */
[----:B-1----:R-:W4:Y:S01]  /*210b0*/  LDL.LU R252, [R1+0x279c] ;  /* 0x00279c0001fc7983 */ /* 0x002f220000300800 */
[----:B------:R-:W-:-:S05]  /*210c0*/  SEL R120, R238, R120, !P5 ;  /* 0x00000078ee787207 */ /* 0x000fca0006800000 */
[----:B------:R1:W-:Y:S01]  /*210d0*/  STL [R1+0x38], R120 ;  /* 0x0000387801007387 */ /* 0x0003e20000100800 */
[C---:B--2---:R-:W-:Y:S02]  /*210e0*/  SEL R27, R238.reuse, R27, !P5 ;  /* 0x0000001bee1b7207 */ /* 0x044fe40006800000 */
[C---:B------:R-:W-:Y:S02]  /*210f0*/  SEL R28, R238.reuse, R28, !P5 ;  /* 0x0000001cee1c7207 */ /* 0x040fe40006800000 */
[C---:B------:R-:W-:Y:S02]  /*21100*/  SEL R29, R238.reuse, R29, !P5 ;  /* 0x0000001dee1d7207 */ /* 0x040fe40006800000 */
[C---:B------:R-:W-:Y:S02]  /*21110*/  SEL R30, R238.reuse, R30, !P5 ;  /* 0x0000001eee1e7207 */ /* 0x040fe40006800000 */
[C---:B------:R-:W-:Y:S02]  /*21120*/  SEL R31, R238.reuse, R31, !P5 ;  /* 0x0000001fee1f7207 */ /* 0x040fe40006800000 */
[----:B---3--:R-:W-:-:S02]  /*21130*/  SEL R26, R238, R26, !P5 ;  /* 0x0000001aee1a7207 */ /* 0x008fc40006800000 */
[C---:B-----5:R-:W-:Y:S02]  /*21140*/  SEL R32, R238.reuse, R32, !P5 ;  /* 0x00000020ee207207 */ /* 0x060fe40006800000 */
[C---:B----4-:R-:W-:Y:S02]  /*21150*/  SEL R33, R238.reuse, R33, !P5 ;  /* 0x00000021ee217207 */ /* 0x050fe40006800000 */
[C---:B------:R-:W-:Y:S02]  /*21160*/  SEL R25, R238.reuse, R25, !P5 ;  /* 0x00000019ee197207 */ /* 0x040fe40006800000 */
[C---:B------:R-:W-:Y:S02]  /*21170*/  SEL R34, R238.reuse, R34, !P5 ;  /* 0x00000022ee227207 */ /* 0x040fe40006800000 */
[C---:B------:R-:W-:Y:S02]  /*21180*/  SEL R24, R238.reuse, R24, !P5 ;  /* 0x00000018ee187207 */ /* 0x040fe40006800000 */
[----:B------:R-:W-:-:S02]  /*21190*/  SEL R35, R238, R35, !P5 ;  /* 0x00000023ee237207 */ /* 0x000fc40006800000 */
[C---:B------:R-:W-:Y:S02]  /*211a0*/  SEL R23, R238.reuse, R23, !P5 ;  /* 0x00000017ee177207 */ /* 0x040fe40006800000 */
[C---:B------:R-:W-:Y:S02]  /*211b0*/  SEL R22, R238.reuse, R22, !P5 ;  /* 0x00000016ee167207 */ /* 0x040fe40006800000 */
        /* <DEDUP_REMOVED lines=16> */
[C---:B-1----:R-:W-:Y:S02]  /*212c0*/  SEL R120, R238.reuse, R7, !P5 ;  /* 0x00000007ee787207 */ /* 0x042fe40006800000 */
[C---:B------:R-:W-:Y:S02]  /*212d0*/  SEL R7, R238.reuse, R8, !P5 ;  /* 0x00000008ee077207 */ /* 0x040fe40006800000 */
[C---:B------:R-:W-:Y:S02]  /*212e0*/  SEL R8, R238.reuse, R11, !P5 ;  /* 0x0000000bee087207 */ /* 0x040fe40006800000 */
[----:B------:R-:W-:-:S05]  /*212f0*/  SEL R252, R238, R252, !P5 ;  /* 0x000000fceefc7207 */ /* 0x000fca0006800000 */
[----:B------:R-:W-:Y:S04]  /*21300*/  STL [R1+0x30], R252 ;  /* 0x000030fc01007387 */ /* 0x000fe80000100800 */
[----:B------:R-:W-:Y:S04]  /*21310*/  STL [R1+0x2c], R120 ;  /* 0x00002c7801007387 */ /* 0x000fe80000100800 */
[----:B------:R1:W-:Y:S04]  /*21320*/  STL [R1+0x28], R7 ;  /* 0x0000280701007387 */ /* 0x0003e80000100800 */
[----:B------:R2:W-:Y:S01]  /*21330*/  STL [R1+0x24], R9 ;  /* 0x0000240901007387 */ /* 0x0005e20000100800 */
[----:B-1----:R-:W-:-:S03]  /*21340*/  SEL R7, R238, R10, !P5 ;  /* 0x0000000aee077207 */ /* 0x002fc60006800000 */
[----:B------:R1:W-:Y:S01]  /*21350*/  STL [R1+0x4d8], R8 ;  /* 0x0004d80801007387 */ /* 0x0003e20000100800 */
[----:B--2---:R-:W-:-:S03]  /*21360*/  SEL R9, R238, R12, !P5 ;  /* 0x0000000cee097207 */ /* 0x004fc60006800000 */
[----:B------:R2:W-:Y:S01]  /*21370*/  STL [R1+0x20], R7 ;  /* 0x0000200701007387 */ /* 0x0005e20000100800 */
[----:B-1----:R-:W-:-:S03]  /*21380*/  SEL R8, R238, R13, !P5 ;  /* 0x0000000dee087207 */ /* 0x002fc60006800000 */
[----:B------:R1:W-:Y:S01]  /*21390*/  STL [R1+0x1c], R9 ;  /* 0x00001c0901007387 */ /* 0x0003e20000100800 */
[----:B--2---:R-:W-:-:S03]  /*213a0*/  SEL R7, R238, R14, !P5 ;  /* 0x0000000eee077207 */ /* 0x004fc60006800000 */
[----:B------:R2:W-:Y:S01]  /*213b0*/  STL [R1+0x18], R8 ;  /* 0x0000180801007387 */ /* 0x0005e20000100800 */
[----:B------:R-:W-:-:S03]  /*213c0*/  SEL R120, R238, R18, !P5 ;  /* 0x00000012ee787207 */ /* 0x000fc60006800000 */
[----:B------:R3:W-:Y:S01]  /*213d0*/  STL [R1+0x10], R7 ;  /* 0x0000100701007387 */ /* 0x0007e20000100800 */
[C---:B-1----:R-:W-:Y:S02]  /*213e0*/  SEL R9, R238.reuse, R15, !P5 ;  /* 0x0000000fee097207 */ /* 0x042fe40006800000 */
[----:B--2---:R-:W-:-:S03]  /*213f0*/  SEL R8, R238, R16, !P5 ;  /* 0x00000010ee087207 */ /* 0x004fc60006800000 */
[----:B------:R-:W-:Y:S01]  /*21400*/  STL [R1+0xc], R9 ;  /* 0x00000c0901007387 */ /* 0x000fe20000100800 */
[C---:B------:R-:W-:Y:S02]  /*21410*/  SEL R252, R238.reuse, R19, !P5 ;  /* 0x00000013eefc7207 */ /* 0x040fe40006800000 */
[C---:B---3--:R-:W-:Y:S01]  /*21420*/  SEL R7, R238.reuse, R17, !P5 ;  /* 0x00000011ee077207 */ /* 0x048fe20006800000 */
[----:B------:R-:W-:Y:S04]  /*21430*/  STL [R1+0x8], R8 ;  /* 0x0000080801007387 */ /* 0x000fe80000100800 */
[----:B------:R-:W-:Y:S04]  /*21440*/  STL [R1+0x2720], R120 ;  /* 0x0027207801007387 */ /* 0x000fe80000100800 */
[----:B------:R-:W-:Y:S04]  /*21450*/  STL [R1+0x4], R7 ;  /* 0x0000040701007387 */ /* 0x000fe80000100800 */
[----:B------:R-:W-:Y:S04]  /*21460*/  STL [R1+0x2724], R252 ;  /* 0x002724fc01007387 */ /* 0x000fe80000100800 */
[----:B------:R-:W-:Y:S04]  /*21470*/  STL [R1+0x2728], R20 ;  /* 0x0027281401007387 */ /* 0x000fe80000100800 */
[----:B------:R1:W-:Y:S04]  /*21480*/  STL [R1+0x272c], R21 ;  /* 0x00272c1501007387 */ /* 0x0003e80000100800 */
[----:B------:R2:W-:Y:S04]  /*21490*/  STL [R1+0x2730], R22 ;  /* 0x0027301601007387 */ /* 0x0005e80000100800 */
[----:B------:R-:W-:Y:S04]  /*214a0*/  STL [R1+0x2734], R23 ;  /* 0x0027341701007387 */ /* 0x000fe80000100800 */
        /* <DEDUP_REMOVED lines=16> */
[----:B------:R-:W-:Y:S01]  /*215b0*/  STL [R1+0x2778], R40 ;  /* 0x0027782801007387 */ /* 0x000fe20000100800 */
[----:B-1----:R-:W-:-:S03]  /*215c0*/  SEL R21, R238, R81, !P5 ;  /* 0x00000051ee157207 */ /* 0x002fc60006800000 */
[----:B------:R-:W-:Y:S04]  /*215d0*/  STL [R1+0x277c], R41 ;  /* 0x00277c2901007387 */ /* 0x000fe80000100800 */
[----:B------:R-:W-:Y:S04]  /*215e0*/  STL [R1+0x2780], R42 ;  /* 0x0027802a01007387 */ /* 0x000fe80000100800 */
[----:B------:R1:W-:Y:S04]  /*215f0*/  STL [R1+0x2784], R43 ;  /* 0x0027842b01007387 */ /* 0x0003e80000100800 */
[----:B------:R-:W-:Y:S01]  /*21600*/  STL [R1+0x2788], R44 ;  /* 0x0027882c01007387 */ /* 0x000fe20000100800 */
[----:B--2---:R-:W-:-:S03]  /*21610*/  SEL R22, R238, R82, !P5 ;  /* 0x00000052ee167207 */ /* 0x004fc60006800000 */
[----:B------:R-:W-:Y:S01]  /*21620*/  STL [R1+0x278c], R45 ;  /* 0x00278c2d01007387 */ /* 0x000fe20000100800 */
[C---:B------:R-:W-:Y:S01]  /*21630*/  SEL R20, R238.reuse, R83, !P5 ;  /* 0x00000053ee147207 */ /* 0x040fe20006800000 */
[----:B------:R-:W-:Y:S02]  /*21640*/  @!P0 IMAD.MOV R4, RZ, RZ, -R4 ;  /* 0x000000ffff048224 */ /* 0x000fe400078e0a04 */
[----:B------:R-:W-:Y:S01]  /*21650*/  @!P2 IMAD.MOV R6, RZ, RZ, -R6 ;  /* 0x000000ffff06a224 */ /* 0x000fe200078e0a06 */
[----:B------:R-:W-:Y:S01]  /*21660*/  STL [R1+0x2790], R46 ;  /* 0x0027902e01007387 */ /* 0x000fe20000100800 */
[----:B------:R-:W-:Y:S01]  /*21670*/  @!P4 IADD3 R5, PT, PT, -R5, RZ, RZ ;  /* 0x000000ff0505c210 */ /* 0x000fe20007ffe1ff */
[----:B------:R-:W-:Y:S01]  /*21680*/  @!P1 IMAD.MOV R3, RZ, RZ, -R3 ;  /* 0x000000ffff039224 */ /* 0x000fe200078e0a03 */
[C---:B------:R-:W-:Y:S01]  /*21690*/  SEL R0, R238.reuse, R0, !P5 ;  /* 0x00000000ee007207 */ /* 0x040fe20006800000 */
[----:B------:R-:W-:Y:S01]  /*216a0*/  STL [R1+0x2794], R47 ;  /* 0x0027942f01007387 */ /* 0x000fe20000100800 */
[----:B-1----:R-:W1:Y:S03]  /*216b0*/  LDC R43, c[0x0][0x3ac] ;  /* 0x0000eb00ff2b7b82 */ /* 0x002e660000000800 */
[----:B------:R-:W-:Y:S04]  /*216c0*/  STL [R1+0x2798], R48 ;  /* 0x0027983001007387 */ /* 0x000fe80000100800 */
[----:B------:R2:W-:Y:S04]  /*216d0*/  STL [R1+0x44c], R21 ;  /* 0x00044c1501007387 */ /* 0x0005e80000100800 */
[----:B------:R3:W-:Y:S01]  /*216e0*/  STL [R1+0x450], R22 ;  /* 0x0004501601007387 */ /* 0x0007e20000100800 */
[----:B--2---:R-:W-:-:S03]  /*216f0*/  SEL R21, R238, R84, !P5 ;  /* 0x00000054ee157207 */ /* 0x004fc60006800000 */
[----:B------:R2:W-:Y:S01]  /*21700*/  STL [R1+0x454], R20 ;  /* 0x0004541401007387 */ /* 0x0005e20000100800 */
[----:B---3--:R-:W-:-:S03]  /*21710*/  SEL R22, R238, R85, !P5 ;  /* 0x00000055ee167207 */ /* 0x008fc60006800000 */
[----:B------:R3:W-:Y:S01]  /*21720*/  STL [R1+0x458], R21 ;  /* 0x0004581501007387 */ /* 0x0007e20000100800 */
[----:B--2---:R-:W-:-:S03]  /*21730*/  SEL R20, R238, R86, !P5 ;  /* 0x00000056ee147207 */ /* 0x004fc60006800000 */
[----:B------:R2:W-:Y:S01]  /*21740*/  STL [R1+0x45c], R22 ;  /* 0x00045c1601007387 */ /* 0x0005e20000100800 */
[----:B---3--:R-:W-:-:S03]  /*21750*/  SEL R21, R238, R87, !P5 ;  /* 0x00000057ee157207 */ /* 0x008fc60006800000 */
[----:B------:R3:W-:Y:S04]  /*21760*/  STL [R1+0x460], R20 ;  /* 0x0004601401007387 */ /* 0x0007e80000100800 */
[----:B------:R4:W-:Y:S01]  /*21770*/  STL [R1+0x464], R21 ;  /* 0x0004641501007387 */ /* 0x0009e20000100800 */
[C---:B--2---:R-:W-:Y:S02]  /*21780*/  SEL R22, R238.reuse, R88, !P5 ;  /* 0x00000058ee167207 */ /* 0x044fe40006800000 */
[----:B---3--:R-:W-:-:S03]  /*21790*/  SEL R20, R238, R89, !P5 ;  /* 0x00000059ee147207 */ /* 0x008fc60006800000 */
[----:B------:R2:W-:Y:S01]  /*217a0*/  STL [R1+0x468], R22 ;  /* 0x0004681601007387 */ /* 0x0005e20000100800 */
[----:B----4-:R-:W-:-:S03]  /*217b0*/  SEL R21, R238, R90, !P5 ;  /* 0x0000005aee157207 */ /* 0x010fc60006800000 */
        /* <DEDUP_REMOVED lines=58> */
[----:B------:R-:W-:Y:S01]  /*21b60*/  STL [R1+0x4e4], R22 ;  /* 0x0004e41601007387 */ /* 0x000fe20000100800 */
[----:B----4-:R-:W-:-:S03]  /*21b70*/  SEL R21, R238, R2, !P5 ;  /* 0x00000002ee157207 */ /* 0x010fc60006800000 */
[----:B------:R2:W-:Y:S01]  /*21b80*/  STL [R1+0x4e8], R20 ;  /* 0x0004e81401007387 */ /* 0x0005e20000100800 */
[----:B------:R-:W-:-:S03]  /*21b90*/  SEL R2, R238, R121, !P5 ;  /* 0x00000079ee027207 */ /* 0x000fc60006800000 */
        /* <DEDUP_REMOVED lines=191> */
[----:B------:R4:W-:Y:S04]  /*22790*/  STL [R1+0xf30], R21 ;  /* 0x000f301501007387 */ /* 0x0009e80000100800 */
[----:B------:R-:W5:Y:S01]  /*227a0*/  LDL.LU R120, [R1+0x448] ;  /* 0x0004480001787983 */ /* 0x000f620000300800 */
[C---:B--2---:R-:W-:Y:S02]  /*227b0*/  SEL R2, R238.reuse, R217, !P5 ;  /* 0x000000d9ee027207 */ /* 0x044fe40006800000 */
[----:B---3--:R-:W-:-:S03]  /*227c0*/  SEL R20, R238, R218, !P5 ;  /* 0x000000daee147207 */ /* 0x008fc60006800000 */
[----:B------:R2:W-:Y:S01]  /*227d0*/  STL [R1+0xf2c], R2 ;  /* 0x000f2c0201007387 */ /* 0x0005e20000100800 */
[----:B----4-:R-:W-:-:S03]  /*227e0*/  SEL R21, R238, R220, !P5 ;  /* 0x000000dcee157207 */ /* 0x010fc60006800000 */
[----:B------:R3:W-:Y:S01]  /*227f0*/  STL [R1+0xf28], R20 ;  /* 0x000f281401007387 */ /* 0x0007e20000100800 */
[C---:B--2---:R-:W-:Y:S02]  /*22800*/  SEL R2, R238.reuse, R219, !P5 ;  /* 0x000000dbee027207 */ /* 0x044fe40006800000 */
[----:B---3--:R-:W-:-:S03]  /*22810*/  SEL R20, R238, R221, !P5 ;  /* 0x000000ddee147207 */ /* 0x008fc60006800000 */
[----:B------:R2:W-:Y:S04]  /*22820*/  STL [R1+0xf24], R2 ;  /* 0x000f240201007387 */ /* 0x0005e80000100800 */
        /* <DEDUP_REMOVED lines=57> */
[C---:B--2---:R-:W-:Y:S02]  /*22bc0*/  SEL R21, R238.reuse, R250, !P5 ;  /* 0x000000faee157207 */ /* 0x044fe40006800000 */
[----:B---3--:R-:W-:-:S03]  /*22bd0*/  SEL R20, R238, R251, !P5 ;  /* 0x000000fbee147207 */ /* 0x008fc60006800000 */
[----:B------:R-:W-:Y:S01]  /*22be0*/  STL [R1+0xeac], R21 ;  /* 0x000eac1501007387 */ /* 0x000fe20000100800 */
[----:B------:R-:W-:-:S03]  /*22bf0*/  SEL R6, R238, R6, !P5 ;  /* 0x00000006ee067207 */ /* 0x000fc60006800000 */
[----:B------:R-:W-:Y:S01]  /*22c00*/  STL [R1+0xea8], R20 ;  /* 0x000ea81401007387 */ /* 0x000fe20000100800 */
[----:B------:R-:W-:-:S03]  /*22c10*/  SEL R3, R238, R3, !P5 ;  /* 0x00000003ee037207 */ /* 0x000fc60006800000 */
[----:B------:R2:W-:Y:S04]  /*22c20*/  STL [R1+0xea4], R4 ;  /* 0x000ea40401007387 */ /* 0x0005e80000100800 */
[----:B------:R-:W-:Y:S01]  /*22c30*/  STL [R1+0xea0], R6 ;  /* 0x000ea00601007387 */ /* 0x000fe20000100800 */
[----:B--2---:R-:W-:-:S05]  /*22c40*/  SEL R4, R238, R5, !P5 ;  /* 0x00000005ee047207 */ /* 0x004fca0006800000 */
[----:B------:R-:W-:Y:S04]  /*22c50*/  STL [R1+0xe9c], R4 ;  /* 0x000e9c0401007387 */ /* 0x000fe80000100800 */
[----:B------:R-:W2:Y:S04]  /*22c60*/  LDL.LU R42, [R1+0x420] ;  /* 0x00042000012a7983 */ /* 0x000ea80000300800 */
[----:B------:R-:W-:Y:S04]  /*22c70*/  STL [R1+0xe98], R3 ;  /* 0x000e980301007387 */ /* 0x000fe80000100800 */
[----:B------:R-:W3:Y:S04]  /*22c80*/  LDL.LU R41, [R1+0x14] ;  /* 0x0000140001297983 */ /* 0x000ee80000300800 */
[----:B------:R4:W-:Y:S04]  /*22c90*/  STL [R1+0x448], R0 ;  /* 0x0004480001007387 */ /* 0x0009e80000100800 */
[----:B------:R-:W3:Y:S04]  /*22ca0*/  LDL.LU R40, [R1+0x34] ;  /* 0x0000340001287983 */ /* 0x000ee80000300800 */
        /* <DEDUP_REMOVED lines=19> */
[----:B------:R-:W3:Y:S01]  /*22de0*/  LDL.LU R20, [R1+0x2d4] ;  /* 0x0002d40001147983 */ /* 0x000ee20000300800 */
[----:B-----5:R-:W-:-:S02]  /*22df0*/  IMAD R2, R120, UR7, RZ ;  /* 0x0000000778027c24 */ /* 0x020fc4000f8e02ff */
[----:B------:R-:W5:Y:S01]  /*22e00*/  S2R R120, SR_TID.X ;  /* 0x0000000000787919 */ /* 0x000f620000002100 */
[----:B------:R-:W3:Y:S01]  /*22e10*/  LDL.LU R252, [R1+0x2f4] ;  /* 0x0002f40001fc7983 */ /* 0x000ee20000300800 */
[----:B-----5:R-:W-:-:S05]  /*22e20*/  LOP3.LUT R120, R120, 0x3f, RZ, 0xc0, !PT ;  /* 0x0000003f78787812 */ /* 0x020fca00078ec0ff */
[----:B-1----:R-:W-:Y:S02]  /*22e30*/  IMAD R43, R120, R43, RZ ;  /* 0x0000002b782b7224 */ /* 0x002fe400078e02ff */
[----:B------:R-:W5:Y:S04]  /*22e40*/  LDL.LU R120, [R1+0x2f8] ;  /* 0x0002f80001787983 */ /* 0x000f680000300800 */
[----:B------:R-:W5:Y:S01]  /*22e50*/  LDL.LU R48, [R1+0x2fc] ;  /* 0x0002fc0001307983 */ /* 0x000f620000300800 */
[----:B----4-:R-:W-:Y:S01]  /*22e60*/  LEA.HI.X.SX32 R0, R43, UR5, 0x2, P3 ;  /* 0x000000052b007c11 */ /* 0x010fe200098f16ff */
[----:B------:R-:W1:Y:S02]  /*22e70*/  LDCU UR5, c[0x0][0x3b0] ;  /* 0x00007600ff0577ac */ /* 0x000e640008000800 */
[----:B------:R-:W4:Y:S04]  /*22e80*/  LDL.LU R47, [R1+0x360] ;  /* 0x00036000012f7983 */ /* 0x000f280000300800 */
[----:B------:R-:W4:Y:S04]  /*22e90*/  LDL.LU R46, [R1+0x380] ;  /* 0x00038000012e7983 */ /* 0x000f280000300800 */
[----:B------:R-:W4:Y:S04]  /*22ea0*/  LDL.LU R45, [R1+0x3a0] ;  /* 0x0003a000012d7983 */ /* 0x000f280000300800 */
[----:B------:R-:W4:Y:S04]  /*22eb0*/  LDL.LU R44, [R1+0x3c0] ;  /* 0x0003c000012c7983 */ /* 0x000f280000300800 */
[----:B------:R-:W4:Y:S01]  /*22ec0*/  LDL.LU R43, [R1+0x3e0] ;  /* 0x0003e000012b7983 */ /* 0x000f220000300800 */
[----:B--2---:R-:W-:-:S03]  /*22ed0*/  IMAD R196, R42, UR6, RZ ;  /* 0x000000062ac47c24 */ /* 0x004fc6000f8e02ff */
[----:B------:R-:W2:Y:S01]  /*22ee0*/  LDL.LU R42, [R1+0x400] ;  /* 0x00040000012a7983 */ /* 0x000ea20000300800 */
[----:B---3--:R-:W-:-:S03]  /*22ef0*/  IMAD R192, R41, UR6, RZ ;  /* 0x0000000629c07c24 */ /* 0x008fc6000f8e02ff */
[----:B------:R-:W3:Y:S01]  /*22f00*/  LDL.LU R41, [R1+0x444] ;  /* 0x0004440001297983 */ /* 0x000ee20000300800 */
[----:B------:R-:W-:-:S03]  /*22f10*/  IMAD R191, R40, UR6, RZ ;  /* 0x0000000628bf7c24 */ /* 0x000fc6000f8e02ff */
        /* <DEDUP_REMOVED lines=43> */
[----:B-----5:R-:W-:-:S03]  /*231d0*/  IMAD R166, R120, UR6, RZ ;  /* 0x0000000678a67c24 */ /* 0x020fc6000f8e02ff */
[----:B------:R-:W5:Y:S01]  /*231e0*/  LDL.LU R120, [R1+0x3dc] ;  /* 0x0003dc0001787983 */ /* 0x000f620000300800 */
[----:B------:R-:W-:-:S03]  /*231f0*/  IMAD R6, R48, UR6, RZ ;  /* 0x0000000630067c24 */ /* 0x000fc6000f8e02ff */
[----:B------:R-:W5:Y:S01]  /*23200*/  LDL.LU R48, [R1+0x3d8] ;  /* 0x0003d80001307983 */ /* 0x000f620000300800 */
[----:B----4-:R-:W-:-:S03]  /*23210*/  IMAD R164, R47, UR6, RZ ;  /* 0x000000062fa47c24 */ /* 0x010fc6000f8e02ff */
[----:B------:R-:W4:Y:S01]  /*23220*/  LDL.LU R47, [R1+0x3d4] ;  /* 0x0003d400012f7983 */ /* 0x000f220000300800 */
[----:B------:R-:W-:-:S03]  /*23230*/  IMAD R162, R46, UR6, RZ ;  /* 0x000000062ea27c24 */ /* 0x000fc6000f8e02ff */
[----:B------:R-:W4:Y:S01]  /*23240*/  LDL.LU R46, [R1+0x3d0] ;  /* 0x0003d000012e7983 */ /* 0x000f220000300800 */
[----:B------:R-:W-:-:S03]  /*23250*/  IMAD R161, R45, UR6, RZ ;  /* 0x000000062da17c24 */ /* 0x000fc6000f8e02ff */
[----:B------:R-:W4:Y:S01]  /*23260*/  LDL.LU R45, [R1+0x3cc] ;  /* 0x0003cc00012d7983 */ /* 0x000f220000300800 */
[----:B------:R-:W-:-:S03]  /*23270*/  IMAD R160, R44, UR6, RZ ;  /* 0x000000062ca07c24 */ /* 0x000fc6000f8e02ff */
[----:B------:R-:W4:Y:S01]  /*23280*/  LDL.LU R44, [R1+0x3c8] ;  /* 0x0003c800012c7983 */ /* 0x000f220000300800 */
[----:B------:R-:W-:-:S03]  /*23290*/  IMAD R158, R43, UR6, RZ ;  /* 0x000000062b9e7c24 */ /* 0x000fc6000f8e02ff */
        /* <DEDUP_REMOVED lines=63> */
[C---:B------:R-:W-:Y:S02]  /*23690*/  SEL R19, R238.reuse, R80, !P5 ;  /* 0x00000050ee137207 */ /* 0x040fe40006800000 */
[----:B------:R-:W-:Y:S01]  /*236a0*/  SEL R18, R238, R79, !P5 ;  /* 0x0000004fee127207 */ /* 0x000fe20006800000 */
[----:B--2---:R-:W-:Y:S02]  /*236b0*/  IMAD R109, R42, UR6, RZ ;  /* 0x000000062a6d7c24 */ /* 0x004fe4000f8e02ff */
        /* <DEDUP_REMOVED lines=49> */
[----:B------:R-:W-:Y:S01]  /*239d0*/  SEL R17, R238, R78, !P5 ;  /* 0x0000004eee117207 */ /* 0x000fe20006800000 */
[----:B------:R-:W-:Y:S01]  /*239e0*/  IMAD R78, R48, UR6, RZ ;  /* 0x00000006304e7c24 */ /* 0x000fe2000f8e02ff */
[C---:B------:R-:W-:Y:S01]  /*239f0*/  SEL R16, R238.reuse, R77, !P5 ;  /* 0x0000004dee107207 */ /* 0x040fe20006800000 */
[----:B------:R-:W5:Y:S01]  /*23a00*/  LDL.LU R48, [R1+0x2c0] ;  /* 0x0002c00001307983 */ /* 0x000f620000300800 */
[C---:B------:R-:W-:Y:S01]  /*23a10*/  SEL R15, R238.reuse, R76, !P5 ;  /* 0x0000004cee0f7207 */ /* 0x040fe20006800000 */
[----:B----4-:R-:W-:Y:S01]  /*23a20*/  IMAD R77, R47, UR6, RZ ;  /* 0x000000062f4d7c24 */ /* 0x010fe2000f8e02ff */
[C---:B------:R-:W-:Y:S01]  /*23a30*/  SEL R14, R238.reuse, R75, !P5 ;  /* 0x0000004bee0e7207 */ /* 0x040fe20006800000 */
[----:B------:R-:W4:Y:S01]  /*23a40*/  LDL.LU R47, [R1+0x2bc] ;  /* 0x0002bc00012f7983 */ /* 0x000f220000300800 */
[----:B------:R-:W-:Y:S01]  /*23a50*/  SEL R13, R238, R74, !P5 ;  /* 0x0000004aee0d7207 */ /* 0x000fe20006800000 */
[----:B------:R-:W-:Y:S01]  /*23a60*/  IMAD R76, R46, UR6, RZ ;  /* 0x000000062e4c7c24 */ /* 0x000fe2000f8e02ff */
[C---:B------:R-:W-:Y:S01]  /*23a70*/  SEL R12, R238.reuse, R73, !P5 ;  /* 0x00000049ee0c7207 */ /* 0x040fe20006800000 */
[----:B------:R-:W4:Y:S01]  /*23a80*/  LDL.LU R46, [R1+0x2b8] ;  /* 0x0002b800012e7983 */ /* 0x000f220000300800 */
[----:B------:R-:W-:Y:S01]  /*23a90*/  IMAD R75, R45, UR6, RZ ;  /* 0x000000062d4b7c24 */ /* 0x000fe2000f8e02ff */
[----:B------:R-:W-:-:S02]  /*23aa0*/  SEL R11, R238, R72, !P5 ;  /* 0x00000048ee0b7207 */ /* 0x000fc40006800000 */
[----:B------:R-:W4:Y:S01]  /*23ab0*/  LDL.LU R45, [R1+0x2b0] ;  /* 0x0002b000012d7983 */ /* 0x000f220000300800 */
[----:B------:R-:W-:Y:S01]  /*23ac0*/  IMAD R74, R44, UR6, RZ ;  /* 0x000000062c4a7c24 */ /* 0x000fe2000f8e02ff */
[C---:B------:R-:W-:Y:S02]  /*23ad0*/  SEL R10, R238.reuse, R71, !P5 ;  /* 0x00000047ee0a7207 */ /* 0x040fe40006800000 */
[----:B------:R-:W4:Y:S01]  /*23ae0*/  LDL.LU R44, [R1+0x2ac] ;  /* 0x0002ac00012c7983 */ /* 0x000f220000300800 */
[----:B------:R-:W-:Y:S01]  /*23af0*/  IMAD R73, R43, UR6, RZ ;  /* 0x000000062b497c24 */ /* 0x000fe2000f8e02ff */
[C---:B------:R-:W-:Y:S02]  /*23b00*/  SEL R9, R238.reuse, R70, !P5 ;  /* 0x00000046ee097207 */ /* 0x040fe40006800000 */
[----:B------:R-:W4:Y:S01]  /*23b10*/  LDL.LU R43, [R1+0x2a8] ;  /* 0x0002a800012b7983 */ /* 0x000f220000300800 */
[C---:B------:R-:W-:Y:S02]  /*23b20*/  SEL R8, R238.reuse, R69, !P5 ;  /* 0x00000045ee087207 */ /* 0x040fe40006800000 */
[----:B------:R-:W-:-:S02]  /*23b30*/  SEL R7, R238, R68, !P5 ;  /* 0x00000044ee077207 */ /* 0x000fc40006800000 */
[----:B------:R-:W-:-:S04]  /*23b40*/  LEA R130, P0, R2, UR8, 0x2 ;  /* 0x0000000802827c11 */ /* 0x000fc8000f8010ff */
[----:B------:R-:W-:Y:S01]  /*23b50*/  LEA.HI.X.SX32 R131, R2, UR9, 0x2, P0 ;  /* 0x0000000902837c11 */ /* 0x000fe200080f16ff */
        /* <DEDUP_REMOVED lines=193> */
[----:B----4-:R-:W-:Y:S02]  /*24770*/  IMAD R250, R44, UR6, RZ ;  /* 0x000000062cfa7c24 */ /* 0x010fe4000f8e02ff */
[----:B------:R-:W-:Y:S02]  /*24780*/  IMAD R251, R43, UR6, RZ ;  /* 0x000000062bfb7c24 */ /* 0x000fe4000f8e02ff */
[----:B------:R-:W-:Y:S02]  /*24790*/  IMAD R246, R48, UR6, RZ ;  /* 0x0000000630f67c24 */ /* 0x000fe4000f8e02ff */
[----:B------:R-:W-:Y:S02]  /*247a0*/  IMAD R247, R47, UR6, RZ ;  /* 0x000000062ff77c24 */ /* 0x000fe4000f8e02ff */
[----:B------:R-:W-:Y:S02]  /*247b0*/  IMAD R248, R46, UR6, RZ ;  /* 0x000000062ef87c24 */ /* 0x000fe4000f8e02ff */
[----:B------:R-:W-:-:S02]  /*247c0*/  IMAD R249, R45, UR6, RZ ;  /* 0x000000062df97c24 */ /* 0x000fc4000f8e02ff */
[----:B--2---:R-:W-:Y:S02]  /*247d0*/  IMAD R44, R42, UR6, RZ ;  /* 0x000000062a2c7c24 */ /* 0x004fe4000f8e02ff */
[----:B---3--:R-:W-:-:S03]  /*247e0*/  IMAD R43, R41, UR6, RZ ;  /* 0x00000006292b7c24 */ /* 0x008fc6000f8e02ff */
[----:B------:R2:W-:Y:S01]  /*247f0*/  STL [R1+0x14], R44 ;  /* 0x0000142c01007387 */ /* 0x0005e20000100800 */
[----:B------:R-:W-:-:S03]  /*24800*/  IMAD R42, R40, UR6, RZ ;  /* 0x00000006282a7c24 */ /* 0x000fc6000f8e02ff */
        /* <DEDUP_REMOVED lines=40> */
[----:B------:R1:W-:Y:S04]  /*24a90*/  STL [R1+0x128], R23 ;  /* 0x0001281701007387 */ /* 0x0003e80000100800 */
[----:B------:R1:W-:Y:S01]  /*24aa0*/  STL [R1+0x124], R22 ;  /* 0x0001241601007387 */ /* 0x0003e20000100800 */
[----:B------:R-:W-:-:S03]  /*24ab0*/  IMAD R21, R252, UR6, RZ ;  /* 0x00000006fc157c24 */ /* 0x000fc6000f8e02ff */
[----:B------:R-:W4:Y:S04]  /*24ac0*/  LDL.LU R48, [R1+0x118] ;  /* 0x0001180001307983 */ /* 0x000f280000300800 */
[----:B------:R1:W-:Y:S04]  /*24ad0*/  STL [R1+0x120], R21 ;  /* 0x0001201501007387 */ /* 0x0003e80000100800 */
[----:B------:R-:W4:Y:S01]  /*24ae0*/  LDL.LU R47, [R1+0x110] ;  /* 0x00011000012f7983 */ /* 0x000f220000300800 */
[----:B-----5:R-:W-:-:S05]  /*24af0*/  IMAD R20, R120, UR6, RZ ;  /* 0x0000000678147c24 */ /* 0x020fca000f8e02ff */
[----:B------:R5:W-:Y:S04]  /*24b00*/  STL [R1+0x11c], R20 ;  /* 0x00011c1401007387 */ /* 0x000be80000100800 */
[----:B------:R-:W4:Y:S04]  /*24b10*/  LDL.LU R46, [R1+0x10c] ;  /* 0x00010c00012e7983 */ /* 0x000f280000300800 */
[----:B------:R-:W4:Y:S04]  /*24b20*/  LDL.LU R45, [R1+0x108] ;  /* 0x00010800012d7983 */ /* 0x000f280000300800 */
[----:B--2---:R-:W2:Y:S04]  /*24b30*/  LDL.LU R44, [R1+0x104] ;  /* 0x00010400012c7983 */ /* 0x004ea80000300800 */
[----:B---3--:R-:W3:Y:S04]  /*24b40*/  LDL.LU R43, [R1+0x100] ;  /* 0x00010000012b7983 */ /* 0x008ee80000300800 */
[----:B----4-:R-:W4:Y:S04]  /*24b50*/  LDL.LU R42, [R1+0xfc] ;  /* 0x0000fc00012a7983 */ /* 0x010f280000300800 */
[----:B-1----:R-:W4:Y:S04]  /*24b60*/  LDL.LU R41, [R1+0xf8] ;  /* 0x0000f80001297983 */ /* 0x002f280000300800 */
        /* <DEDUP_REMOVED lines=20> */
[----:B-----5:R-:W5:Y:S04]  /*24cb0*/  LDL.LU R20, [R1+0x98] ;  /* 0x0000980001147983 */ /* 0x020f680000300800 */
[----:B------:R-:W5:Y:S04]  /*24cc0*/  LDL.LU R252, [R1+0x90] ;  /* 0x0000900001fc7983 */ /* 0x000f680000300800 */
[----:B------:R-:W5:Y:S01]  /*24cd0*/  LDL.LU R120, [R1+0x8c] ;  /* 0x00008c0001787983 */ /* 0x000f620000300800 */
[----:B------:R-:W-:-:S02]  /*24ce0*/  IMAD R48, R48, UR6, RZ ;  /* 0x0000000630307c24 */ /* 0x000fc4000f8e02ff */
[----:B------:R-:W-:-:S03]  /*24cf0*/  IMAD R47, R47, UR6, RZ ;  /* 0x000000062f2f7c24 */ /* 0x000fc6000f8e02ff */
[----:B------:R1:W-:Y:S04]  /*24d00*/  STL [R1+0x118], R48 ;  /* 0x0001183001007387 */ /* 0x0003e80000100800 */
[----:B------:R1:W-:Y:S02]  /*24d10*/  STL [R1+0x110], R47 ;  /* 0x0001102f01007387 */ /* 0x0003e40000100800 */
[----:B-1----:R-:W-:Y:S02]  /*24d20*/  IMAD R48, R46, UR6, RZ ;  /* 0x000000062e307c24 */ /* 0x002fe4000f8e02ff */
[----:B------:R-:W-:-:S03]  /*24d30*/  IMAD R47, R45, UR6, RZ ;  /* 0x000000062d2f7c24 */ /* 0x000fc6000f8e02ff */
[----:B------:R1:W-:Y:S01]  /*24d40*/  STL [R1+0x10c], R48 ;  /* 0x00010c3001007387 */ /* 0x0003e20000100800 */
[----:B--2---:R-:W-:-:S03]  /*24d50*/  IMAD R46, R44, UR6, RZ ;  /* 0x000000062c2e7c24 */ /* 0x004fc6000f8e02ff */
[----:B------:R2:W-:Y:S01]  /*24d60*/  STL [R1+0x108], R47 ;  /* 0x0001082f01007387 */ /* 0x0005e20000100800 */
[----:B---3--:R-:W-:-:S03]  /*24d70*/  IMAD R45, R43, UR6, RZ ;  /* 0x000000062b2d7c24 */ /* 0x008fc6000f8e02ff */
[----:B------:R3:W-:Y:S01]  /*24d80*/  STL [R1+0x104], R46 ;  /* 0x0001042e01007387 */ /* 0x0007e20000100800 */
[----:B----4-:R-:W-:-:S03]  /*24d90*/  IMAD R44, R42, UR6, RZ ;  /* 0x000000062a2c7c24 */ /* 0x010fc6000f8e02ff */
        /* <DEDUP_REMOVED lines=43> */
[----:B-----5:R-:W-:-:S03]  /*25050*/  IMAD R22, R20, UR6, RZ ;  /* 0x0000000614167c24 */ /* 0x020fc6000f8e02ff */
[----:B------:R5:W-:Y:S01]  /*25060*/  STL [R1+0x9c], R23 ;  /* 0x00009c1701007387 */ /* 0x000be20000100800 */
[----:B------:R-:W-:-:S03]  /*25070*/  IMAD R21, R252, UR6, RZ ;  /* 0x00000006fc157c24 */ /* 0x000fc6000f8e02ff */
[----:B------:R2:W-:Y:S01]  /*25080*/  STL [R1+0x98], R22 ;  /* 0x0000981601007387 */ /* 0x0005e20000100800 */
[----:B------:R-:W-:-:S03]  /*25090*/  IMAD R20, R120, UR6, RZ ;  /* 0x0000000678147c24 */ /* 0x000fc6000f8e02ff */
[----:B-1----:R-:W5:Y:S04]  /*250a0*/  LDL.LU R48, [R1+0x88] ;  /* 0x0000880001307983 */ /* 0x002f680000300800 */
[----:B------:R1:W-:Y:S04]  /*250b0*/  STL [R1+0x90], R21 ;  /* 0x0000901501007387 */ /* 0x0003e80000100800 */
[----:B--2---:R-:W2:Y:S04]  /*250c0*/  LDL.LU R47, [R1+0x84] ;  /* 0x00008400012f7983 */ /* 0x004ea80000300800 */
[----:B------:R1:W-:Y:S04]  /*250d0*/  STL [R1+0x8c], R20 ;  /* 0x00008c1401007387 */ /* 0x0003e80000100800 */
[----:B---3--:R-:W3:Y:S04]  /*250e0*/  LDL.LU R46, [R1+0x80] ;  /* 0x00008000012e7983 */ /* 0x008ee80000300800 */
        /* <DEDUP_REMOVED lines=24> */
[----:B-1----:R-:W5:Y:S04]  /*25270*/  LDL.LU R21, [R1+0x10] ;  /* 0x0000100001157983 */ /* 0x002f680000300800 */
[----:B------:R-:W5:Y:S04]  /*25280*/  LDL.LU R20, [R1+0xc] ;  /* 0x00000c0001147983 */ /* 0x000f680000300800 */
[----:B------:R-:W5:Y:S04]  /*25290*/  LDL.LU R252, [R1+0x8] ;  /* 0x0000080001fc7983 */ /* 0x000f680000300800 */
[----:B------:R-:W5:Y:S01]  /*252a0*/  LDL.LU R120, [R1+0x4] ;  /* 0x0000040001787983 */ /* 0x000f620000300800 */
[----:B------:R-:W-:-:S05]  /*252b0*/  IMAD R48, R48, UR6, RZ ;  /* 0x0000000630307c24 */ /* 0x000fca000f8e02ff */
[----:B------:R1:W-:Y:S01]  /*252c0*/  STL [R1+0x88], R48 ;  /* 0x0000883001007387 */ /* 0x0003e20000100800 */
[----:B--2---:R-:W-:-:S03]  /*252d0*/  IMAD R47, R47, UR6, RZ ;  /* 0x000000062f2f7c24 */ /* 0x004fc6000f8e02ff */
[----:B-1----:R-:W2:Y:S01]  /*252e0*/  LDL.LU R48, [R1+0x2798] ;  /* 0x0027980001307983 */ /* 0x002ea20000300800 */
[----:B---3--:R-:W-:-:S03]  /*252f0*/  IMAD R46, R46, UR6, RZ ;  /* 0x000000062e2e7c24 */ /* 0x008fc6000f8e02ff */
[----:B------:R1:W-:Y:S01]  /*25300*/  STL [R1+0x84], R47 ;  /* 0x0000842f01007387 */ /* 0x0003e20000100800 */
[----:B----4-:R-:W-:Y:S02]  /*25310*/  IMAD R45, R45, UR6, RZ ;  /* 0x000000062d2d7c24 */ /* 0x010fe4000f8e02ff */
[----:B------:R-:W-:Y:S01]  /*25320*/  IMAD R44, R44, UR6, RZ ;  /* 0x000000062c2c7c24 */ /* 0x000fe2000f8e02ff */
[----:B-1----:R-:W3:Y:S01]  /*25330*/  LDL.LU R47, [R1+0x2794] ;  /* 0x00279400012f7983 */ /* 0x002ee20000300800 */
[----:B------:R-:W-:-:S03]  /*25340*/  IMAD R43, R43, UR6, RZ ;  /* 0x000000062b2b7c24 */ /* 0x000fc6000f8e02ff */
[----:B------:R1:W-:Y:S01]  /*25350*/  STL [R1+0x80], R46 ;  /* 0x0000802e01007387 */ /* 0x0003e20000100800 */
[----:B------:R-:W-:Y:S02]  /*25360*/  IMAD R42, R42, UR6, RZ ;  /* 0x000000062a2a7c24 */ /* 0x000fe4000f8e02ff */
[----:B------:R-:W-:Y:S01]  /*25370*/  IMAD R41, R41, UR6, RZ ;  /* 0x0000000629297c24 */ /* 0x000fe2000f8e02ff */
[----:B-1----:R-:W4:Y:S04]  /*25380*/  LDL.LU R46, [R1+0x2790] ;  /* 0x00279000012e7983 */ /* 0x002f280000300800 */
[----:B------:R1:W-:Y:S01]  /*25390*/  STL [R1+0x7c], R45 ;  /* 0x00007c2d01007387 */ /* 0x0003e20000100800 */
[----:B------:R-:W-:Y:S02]  /*253a0*/  IMAD R40, R40, UR6, RZ ;  /* 0x0000000628287c24 */ /* 0x000fe4000f8e02ff */
[----:B------:R-:W-:Y:S01]  /*253b0*/  IMAD R39, R39, UR6, RZ ;  /* 0x0000000627277c24 */ /* 0x000fe2000f8e02ff */
[----:B-1----:R-:W2:Y:S04]  /*253c0*/  LDL.LU R45, [R1+0x278c] ;  /* 0x00278c00012d7983 */ /* 0x002ea80000300800 */
[----:B------:R1:W-:Y:S01]  /*253d0*/  STL [R1+0x78], R44 ;  /* 0x0000782c01007387 */ /* 0x0003e20000100800 */
[----:B------:R-:W-:-:S03]  /*253e0*/  IMAD R38, R38, UR6, RZ ;  /* 0x0000000626267c24 */ /* 0x000fc6000f8e02ff */
        /* <DEDUP_REMOVED lines=44> */
[----:B-----5:R-:W-:-:S03]  /*256b0*/  IMAD R23, R23, UR6, RZ ;  /* 0x0000000617177c24 */ /* 0x020fc6000f8e02ff */
[----:B-1----:R-:W5:Y:S04]  /*256c0*/  LDL.LU R29, [R1+0x274c] ;  /* 0x00274c00011d7983 */ /* 0x002f680000300800 */
        /* <DEDUP_REMOVED lines=15> */
[----:B------:R1:W-:Y:S04]  /*257c0*/  STL [R1+0x1c], R23 ;  /* 0x00001c1701007387 */ /* 0x0003e80000100800 */
        /* <DEDUP_REMOVED lines=10> */
[----:B-1----:R-:W2:Y:S01]  /*25870*/  LDL.LU R120, [R1+0x2720] ;  /* 0x0027200001787983 */ /* 0x002ea20000300800 */
[----:B------:R-:W-:-:S02]  /*25880*/  IMAD R7, R7, UR27, RZ ;  /* 0x0000001b07077c24 */ /* 0x000fc4000f8e02ff */
[----:B------:R-:W-:Y:S02]  /*25890*/  IMAD R8, R8, UR28, RZ ;  /* 0x0000001c08087c24 */ /* 0x000fe4000f8e02ff */
[----:B------:R-:W-:Y:S02]  /*258a0*/  IMAD R9, R9, UR29, RZ ;  /* 0x0000001d09097c24 */ /* 0x000fe4000f8e02ff */
[----:B--2---:R-:W-:-:S05]  /*258b0*/  IMAD R120, R120, UR6, RZ ;  /* 0x0000000678787c24 */ /* 0x004fca000f8e02ff */
[----:B------:R1:W-:Y:S04]  /*258c0*/  STL [R1], R120 ;  /* 0x0000007801007387 */ /* 0x0003e80000100800 */
[----:B-1----:R-:W2:Y:S01]  /*258d0*/  LDL.LU R120, [R1+0x271c] ;  /* 0x00271c0001787983 */ /* 0x002ea20000300800 */
[----:B------:R-:W-:Y:S02]  /*258e0*/  IMAD R20, R20, UR6, RZ ;  /* 0x0000000614147c24 */ /* 0x000fe4000f8e02ff */
[----:B------:R-:W-:-:S03]  /*258f0*/  IMAD R21, R21, UR6, RZ ;  /* 0x0000000615157c24 */ /* 0x000fc6000f8e02ff */
[----:B------:R1:W-:Y:S04]  /*25900*/  STL [R1+0x160], R20 ;  /* 0x0001601401007387 */ /* 0x0003e80000100800 */
[----:B------:R3:W-:Y:S01]  /*25910*/  STL [R1+0x164], R21 ;  /* 0x0001641501007387 */ /* 0x0007e20000100800 */
[----:B-1----:R-:W-:Y:S02]  /*25920*/  IMAD R20, R22, UR6, RZ ;  /* 0x0000000616147c24 */ /* 0x002fe4000f8e02ff */
[----:B------:R-:W-:Y:S02]  /*25930*/  IMAD R22, R23, UR6, RZ ;  /* 0x0000000617167c24 */ /* 0x000fe4000f8e02ff */
[----:B---3--:R-:W-:Y:S01]  /*25940*/  IMAD R21, R24, UR6, RZ ;  /* 0x0000000618157c24 */ /* 0x008fe2000f8e02ff */
[----:B------:R1:W-:Y:S04]  /*25950*/  STL [R1+0x168], R20 ;  /* 0x0001681401007387 */ /* 0x0003e80000100800 */
[----:B------:R3:W-:Y:S01]  /*25960*/  STL [R1+0x16c], R22 ;  /* 0x00016c1601007387 */ /* 0x0007e20000100800 */
[----:B-1----:R-:W-:-:S03]  /*25970*/  IMAD R20, R25, UR6, RZ ;  /* 0x0000000619147c24 */ /* 0x002fc6000f8e02ff */
[----:B------:R1:W-:Y:S01]  /*25980*/  STL [R1+0x170], R21 ;  /* 0x0001701501007387 */ /* 0x0003e20000100800 */
[----:B---3--:R-:W-:-:S03]  /*25990*/  IMAD R22, R26, UR6, RZ ;  /* 0x000000061a167c24 */ /* 0x008fc6000f8e02ff */
[----:B------:R3:W-:Y:S01]  /*259a0*/  STL [R1+0x174], R20 ;  /* 0x0001741401007387 */ /* 0x0007e20000100800 */
[----:B-1----:R-:W-:-:S03]  /*259b0*/  IMAD R21, R27, UR6, RZ ;  /* 0x000000061b157c24 */ /* 0x002fc6000f8e02ff */
[----:B------:R5:W-:Y:S01]  /*259c0*/  STL [R1+0x178], R22 ;  /* 0x0001781601007387 */ /* 0x000be20000100800 */
[----:B---3--:R-:W-:-:S03]  /*259d0*/  IMAD R20, R28, UR6, RZ ;  /* 0x000000061c147c24 */ /* 0x008fc6000f8e02ff */
[----:B------:R1:W-:Y:S04]  /*259e0*/  STL [R1+0x17c], R21 ;  /* 0x00017c1501007387 */ /* 0x0003e80000100800 */
[----:B------:R3:W-:Y:S01]  /*259f0*/  STL [R1+0x180], R20 ;  /* 0x0001801401007387 */ /* 0x0007e20000100800 */
[----:B-----5:R-:W-:Y:S02]  /*25a00*/  IMAD R22, R29, UR6, RZ ;  /* 0x000000061d167c24 */ /* 0x020fe4000f8e02ff */
[----:B-1----:R-:W-:-:S03]  /*25a10*/  IMAD R21, R30, UR6, RZ ;  /* 0x000000061e157c24 */ /* 0x002fc6000f8e02ff */
[----:B------:R1:W-:Y:S01]  /*25a20*/  STL [R1+0x184], R22 ;  /* 0x0001841601007387 */ /* 0x0003e20000100800 */
[----:B---3--:R-:W-:-:S03]  /*25a30*/  IMAD R20, R31, UR6, RZ ;  /* 0x000000061f147c24 */ /* 0x008fc6000f8e02ff */
[----:B------:R3:W-:Y:S04]  /*25a40*/  STL [R1+0x188], R21 ;  /* 0x0001881501007387 */ /* 0x0007e80000100800 */
[----:B------:R5:W-:Y:S01]  /*25a50*/  STL [R1+0x18c], R20 ;  /* 0x00018c1401007387 */ /* 0x000be20000100800 */
[----:B-1----:R-:W-:Y:S02]  /*25a60*/  IMAD R22, R32, UR6, RZ ;  /* 0x0000000620167c24 */ /* 0x002fe4000f8e02ff */
[----:B---3--:R-:W-:-:S03]  /*25a70*/  IMAD R21, R33, UR6, RZ ;  /* 0x0000000621157c24 */ /* 0x008fc6000f8e02ff */
[----:B------:R1:W-:Y:S01]  /*25a80*/  STL [R1+0x190], R22 ;  /* 0x0001901601007387 */ /* 0x0003e20000100800 */
[----:B-----5:R-:W-:-:S03]  /*25a90*/  IMAD R20, R34, UR6, RZ ;  /* 0x0000000622147c24 */ /* 0x020fc6000f8e02ff */
        /* <DEDUP_REMOVED lines=23> */
[----:B----4-:R-:W-:-:S03]  /*25c10*/  IMAD R20, R46, UR6, RZ ;  /* 0x000000062e147c24 */ /* 0x010fc6000f8e02ff */
        /* <DEDUP_REMOVED lines=40> */
[----:B------:R-:W-:Y:S01]  /*25ea0*/  STL [R1+0x214], R22 ;  /* 0x0002141601007387 */ /* 0x000fe20000100800 */
[----:B----4-:R-:W-:-:S03]  /*25eb0*/  IMAD R20, R67, UR26, RZ ;  /* 0x0000001a43147c24 */ /* 0x010fc6000f8e02ff */
[----:B------:R-:W-:Y:S04]  /*25ec0*/  STL [R1+0x218], R21 ;  /* 0x0002181501007387 */ /* 0x000fe80000100800 */
[----:B------:R-:W-:Y:S04]  /*25ed0*/  STL [R1+0x21c], R20 ;  /* 0x00021c1401007387 */ /* 0x000fe80000100800 */
        /* <DEDUP_REMOVED lines=9> */
[----:B------:R3:W-:Y:S01]  /*25f70*/  STL [R1+0x240], R9 ;  /* 0x0002400901007387 */ /* 0x0007e20000100800 */
[----:B------:R-:W-:-:S03]  /*25f80*/  IMAD R10, R15, UR35, RZ ;  /* 0x000000230f0a7c24 */ /* 0x000fc6000f8e02ff */
[----:B------:R4:W-:Y:S01]  /*25f90*/  STL [R1+0x250], R7 ;  /* 0x0002500701007387 */ /* 0x0009e20000100800 */
[----:B-1----:R-:W-:Y:S02]  /*25fa0*/  IMAD R8, R14, UR34, RZ ;  /* 0x000000220e087c24 */ /* 0x002fe4000f8e02ff */
[----:B---3--:R-:W-:-:S03]  /*25fb0*/  IMAD R9, R17, UR37, RZ ;  /* 0x0000002511097c24 */ /* 0x008fc6000f8e02ff */
[----:B------:R2:W-:Y:S01]  /*25fc0*/  STL [R1+0x24c], R8 ;  /* 0x00024c0801007387 */ /* 0x0005e20000100800 */
[----:B----4-:R-:W-:-:S03]  /*25fd0*/  IMAD R7, R16, UR36, RZ ;  /* 0x0000002410077c24 */ /* 0x010fc6000f8e02ff */
[----:B------:R-:W-:Y:S04]  /*25fe0*/  STL [R1+0x248], R10 ;  /* 0x0002480a01007387 */ /* 0x000fe80000100800 */
[----:B------:R-:W-:Y:S01]  /*25ff0*/  STL [R1+0x244], R7 ;  /* 0x0002440701007387 */ /* 0x000fe20000100800 */
[-C--:B--2---:R-:W-:Y:S02]  /*26000*/  LEA R8, P0, R196, R120.reuse, 0x2 ;  /* 0x00000078c4087211 */ /* 0x084fe400078010ff */
[-C--:B------:R-:W-:Y:S01]  /*26010*/  LEA R64, P5, R191, R120.reuse, 0x2 ;  /* 0x00000078bf407211 */ /* 0x080fe200078a10ff */
[----:B------:R1:W-:Y:S01]  /*26020*/  STL [R1+0x23c], R9 ;  /* 0x00023c0901007387 */ /* 0x0003e20000100800 */
[-C--:B------:R-:W-:Y:S02]  /*26030*/  LEA R62, P4, R190, R120.reuse, 0x2 ;  /* 0x00000078be3e7211 */ /* 0x080fe400078810ff */
[----:B------:R-:W-:-:S02]  /*26040*/  LEA R60, P3, R189, R120, 0x2 ;  /* 0x00000078bd3c7211 */ /* 0x000fc400078610ff */
[----:B------:R-:W-:Y:S02]  /*26050*/  LEA.HI.X.SX32 R65, R191, R0, 0x2, P5 ;  /* 0x00000000bf417211 */ /* 0x000fe400028f16ff */
[-C--:B------:R-:W-:Y:S02]  /*26060*/  LEA R58, P2, R188, R120.reuse, 0x2 ;  /* 0x00000078bc3a7211 */ /* 0x080fe400078410ff */
[----:B------:R-:W-:Y:S02]  /*26070*/  LEA R52, P5, R185, R120, 0x2 ;  /* 0x00000078b9347211 */ /* 0x000fe400078a10ff */
[----:B-1----:R-:W-:Y:S02]  /*26080*/  LEA.HI.X.SX32 R9, R196, R0, 0x2, P0 ;  /* 0x00000000c4097211 */ /* 0x002fe400000f16ff */
[-C--:B------:R-:W-:Y:S02]  /*26090*/  LEA R66, P0, R192, R120.reuse, 0x2 ;  /* 0x00000078c0427211 */ /* 0x080fe400078010ff */
[----:B------:R-:W-:-:S02]  /*260a0*/  LEA R56, P1, R187, R120, 0x2 ;  /* 0x00000078bb387211 */ /* 0x000fc400078210ff */
[----:B------:R-:W-:Y:S02]  /*260b0*/  LEA.HI.X.SX32 R63, R190, R0, 0x2, P4 ;  /* 0x00000000be3f7211 */ /* 0x000fe400020f16ff */
[----:B------:R-:W-:Y:S02]  /*260c0*/  LEA R50, P4, R184, R120, 0x2 ;  /* 0x00000078b8327211 */ /* 0x000fe400078810ff */
[-C--:B------:R-:W-:Y:S02]  /*260d0*/  LEA.HI.X.SX32 R61, R189, R0.reuse, 0x2, P3 ;  /* 0x00000000bd3d7211 */ /* 0x080fe400018f16ff */
[----:B------:R-:W-:Y:S02]  /*260e0*/  LEA.HI.X.SX32 R67, R192, R0, 0x2, P0 ;  /* 0x00000000c0437211 */ /* 0x000fe400000f16ff */
[----:B------:R-:W-:Y:S02]  /*260f0*/  LEA R48, P3, R183, R120, 0x2 ;  /* 0x00000078b7307211 */ /* 0x000fe400078610ff */
[----:B------:R-:W-:-:S02]  /*26100*/  LEA.HI.X.SX32 R59, R188, R0, 0x2, P2 ;  /* 0x00000000bc3b7211 */ /* 0x000fc400010f16ff */
[----:B------:R-:W-:Y:S02]  /*26110*/  LEA.HI.X.SX32 R53, R185, R0, 0x2, P5 ;  /* 0x00000000b9357211 */ /* 0x000fe400028f16ff */
[-C--:B------:R-:W-:Y:S02]  /*26120*/  LEA R54, P0, R186, R120.reuse, 0x2 ;  /* 0x00000078ba367211 */ /* 0x080fe400078010ff */
[----:B------:R-:W-:Y:S02]  /*26130*/  LEA R46, P2, R182, R120, 0x2 ;  /* 0x00000078b62e7211 */ /* 0x000fe400078410ff */
[----:B------:R-:W-:Y:S02]  /*26140*/  LEA.HI.X.SX32 R57, R187, R0, 0x2, P1 ;  /* 0x00000000bb397211 */ /* 0x000fe400008f16ff */
        /* <DEDUP_REMOVED lines=14> */
[----:B------:R-:W-:Y:S01]  /*26230*/  LEA.HI.X.SX32 R39, R178, R0, 0x2, P4 ;  /* 0x00000000b2277211 */ /* 0x000fe200020f16ff */
[----:B------:R-:W-:Y:S01]  /*26240*/  IMAD R10, R18, UR4, RZ ;  /* 0x00000004120a7c24 */ /* 0x000fe2000f8e02ff */
[----:B------:R-:W-:Y:S01]  /*26250*/  LEA R26, P4, R170, R120, 0x2 ;  /* 0x00000078aa1a7211 */ /* 0x000fe200078810ff */
[----:B------:R-:W-:Y:S01]  /*26260*/  IMAD R7, R19, UR5, RZ ;  /* 0x0000000513077c24 */ /* 0x000fe2000f8e02ff */
        /* <DEDUP_REMOVED lines=11> */
[----:B------:R1:W-:Y:S01]  /*26320*/  STL [R1+0x238], R10 ;  /* 0x0002380a01007387 */ /* 0x0003e20000100800 */
[----:B------:R-:W-:Y:S02]  /*26330*/  LEA R14, P4, R162, R120, 0x2 ;  /* 0x00000078a20e7211 */ /* 0x000fe400078810ff */
[-C--:B------:R-:W-:Y:S01]  /*26340*/  LEA.HI.X.SX32 R25, R169, R0.reuse, 0x2, P3 ;  /* 0x00000000a9197211 */ /* 0x080fe200018f16ff */
[----:B------:R-:W-:Y:S01]  /*26350*/  STL [R1+0x234], R7 ;  /* 0x0002340701007387 */ /* 0x000fe20000100800 */
[----:B------:R-:W-:Y:S02]  /*26360*/  LEA.HI.X.SX32 R31, R172, R0, 0x2, P0 ;  /* 0x00000000ac1f7211 */ /* 0x000fe400000f16ff */
[----:B------:R-:W-:Y:S01]  /*26370*/  LEA R12, P3, R161, R120, 0x2 ;  /* 0x00000078a10c7211 */ /* 0x000fe200078610ff */
[----:B------:R2:W-:Y:S01]  /*26380*/  STL.64 [R1+0xe40], R8 ;  /* 0x000e400801007387 */ /* 0x0005e20000100a00 */
[----:B------:R-:W-:-:S02]  /*26390*/  LEA.HI.X.SX32 R23, R167, R0, 0x2, P2 ;  /* 0x00000000a7177211 */ /* 0x000fc400010f16ff */
[----:B------:R-:W-:Y:S02]  /*263a0*/  LEA.HI.X.SX32 R17, R164, R0, 0x2, P5 ;  /* 0x00000000a4117211 */ /* 0x000fe400028f16ff */
[-C--:B------:R-:W-:Y:S02]  /*263b0*/  LEA R18, P0, R6, R120.reuse, 0x2 ;  /* 0x0000007806127211 */ /* 0x080fe400078010ff */
[----:B-1----:R-:W-:Y:S02]  /*263c0*/  LEA R10, P2, R160, R120, 0x2 ;  /* 0x00000078a00a7211 */ /* 0x002fe400078410ff */
[----:B------:R-:W-:Y:S02]  /*263d0*/  LEA.HI.X.SX32 R21, R166, R0, 0x2, P1 ;  /* 0x00000000a6157211 */ /* 0x000fe400008f16ff */
[-C--:B------:R-:W-:Y:S02]  /*263e0*/  LEA R182, P5, R153, R120.reuse, 0x2 ;  /* 0x0000007899b67211 */ /* 0x080fe400078a10ff */
[----:B--2---:R-:W-:-:S02]  /*263f0*/  LEA R8, P1, R158, R120, 0x2 ;  /* 0x000000789e087211 */ /* 0x004fc400078210ff */
[----:B------:R-:W-:Y:S02]  /*26400*/  LEA R178, P6, R155, R120, 0x2 ;  /* 0x000000789bb27211 */ /* 0x000fe400078c10ff */
[----:B------:R-:W-:Y:S02]  /*26410*/  LEA.HI.X.SX32 R15, R162, R0, 0x2, P4 ;  /* 0x00000000a20f7211 */ /* 0x000fe400020f16ff */
[----:B------:R-:W-:Y:S02]  /*26420*/  LEA R180, P4, R152, R120, 0x2 ;  /* 0x0000007898b47211 */ /* 0x000fe400078810ff */
[-C--:B------:R-:W-:Y:S02]  /*26430*/  LEA.HI.X.SX32 R13, R161, R0.reuse, 0x2, P3 ;  /* 0x00000000a10d7211 */ /* 0x080fe400018f16ff */
[-C--:B------:R-:W-:Y:S02]  /*26440*/  LEA.HI.X.SX32 R19, R6, R0.reuse, 0x2, P0 ;  /* 0x0000000006137211 */ /* 0x080fe400000f16ff */
[----:B------:R-:W-:-:S02]  /*26450*/  LEA.HI.X.SX32 R11, R160, R0, 0x2, P2 ;  /* 0x00000000a00b7211 */ /* 0x000fc400010f16ff */
[----:B------:R-:W-:Y:S02]  /*26460*/  LEA R184, P3, R150, R120, 0x2 ;  /* 0x0000007896b87211 */ /* 0x000fe400078610ff */
[----:B------:R-:W-:Y:S02]  /*26470*/  LEA.HI.X.SX32 R183, R153, R0, 0x2, P5 ;  /* 0x0000000099b77211 */ /* 0x000fe400028f16ff */
[----:B------:R-:W-:Y:S02]  /*26480*/  LEA R6, P0, R157, R120, 0x2 ;  /* 0x000000789d067211 */ /* 0x000fe400078010ff */
[----:B------:R-:W-:Y:S02]  /*26490*/  LEA.HI.X.SX32 R9, R158, R0, 0x2, P1 ;  /* 0x000000009e097211 */ /* 0x000fe400008f16ff */
[----:B------:R-:W-:Y:S02]  /*264a0*/  LEA R186, P2, R149, R120, 0x2 ;  /* 0x0000007895ba7211 */ /* 0x000fe400078410ff */
[----:B------:R-:W-:-:S02]  /*264b0*/  LEA.HI.X.SX32 R179, R155, R0, 0x2, P6 ;  /* 0x000000009bb37211 */ /* 0x000fc400030f16ff */
[----:B------:R-:W-:Y:S02]  /*264c0*/  LEA R188, P1, R147, R120, 0x2 ;  /* 0x0000007893bc7211 */ /* 0x000fe400078210ff */
[----:B------:R-:W-:Y:S02]  /*264d0*/  LEA.HI.X.SX32 R181, R152, R0, 0x2, P4 ;  /* 0x0000000098b57211 */ /* 0x000fe400020f16ff */
[----:B------:R-:W-:Y:S01]  /*264e0*/  LEA R160, P6, R144, R120, 0x2 ;  /* 0x0000007890a07211 */ /* 0x000fe200078c10ff */
[----:B------:R1:W-:Y:S01]  /*264f0*/  STL.64 [R1+0xe30], R182 ;  /* 0x000e30b601007387 */ /* 0x0003e20000100a00 */
[-C--:B------:R-:W-:Y:S02]  /*26500*/  LEA.HI.X.SX32 R185, R150, R0.reuse, 0x2, P3 ;  /* 0x0000000096b97211 */ /* 0x080fe400018f16ff */
[-C--:B------:R-:W-:Y:S01]  /*26510*/  LEA.HI.X.SX32 R7, R157, R0.reuse, 0x2, P0 ;  /* 0x000000009d077211 */ /* 0x080fe200000f16ff */
[----:B------:R2:W-:Y:S01]  /*26520*/  STL.64 [R1+0xe38], R178 ;  /* 0x000e38b201007387 */ /* 0x0005e20000100a00 */
[----:B------:R-:W-:-:S02]  /*26530*/  LEA.HI.X.SX32 R187, R149, R0, 0x2, P2 ;  /* 0x0000000095bb7211 */ /* 0x000fc400010f16ff */
[----:B------:R-:W-:Y:S01]  /*26540*/  LEA R190, P0, R146, R120, 0x2 ;  /* 0x0000007892be7211 */ /* 0x000fe200078010ff */
[----:B------:R3:W-:Y:S01]  /*26550*/  STL.64 [R1+0xe28], R180 ;  /* 0x000e28b401007387 */ /* 0x0007e20000100a00 */
[-C--:B------:R-:W-:Y:S02]  /*26560*/  LEA.HI.X.SX32 R189, R147, R0.reuse, 0x2, P1 ;  /* 0x0000000093bd7211 */ /* 0x080fe400008f16ff */
[----:B------:R-:W-:Y:S02]  /*26570*/  LEA.HI.X.SX32 R161, R144, R0, 0x2, P6 ;  /* 0x0000000090a17211 */ /* 0x000fe400030f16ff */
[-C--:B-1----:R-:W-:Y:S01]  /*26580*/  LEA R182, P5, R143, R120.reuse, 0x2 ;  /* 0x000000788fb67211 */ /* 0x082fe200078a10ff */
[----:B------:R-:W-:Y:S01]  /*26590*/  STL.64 [R1+0xe20], R184 ;  /* 0x000e20b801007387 */ /* 0x000fe20000100a00 */
[-C--:B------:R-:W-:Y:S02]  /*265a0*/  LEA R174, P2, R139, R120.reuse, 0x2 ;  /* 0x000000788bae7211 */ /* 0x080fe400078410ff */
[-C--:B--2---:R-:W-:Y:S01]  /*265b0*/  LEA R178, P3, R140, R120.reuse, 0x2 ;  /* 0x000000788cb27211 */ /* 0x084fe200078610ff */
[----:B------:R-:W-:Y:S01]  /*265c0*/  STL.64 [R1+0xe18], R186 ;  /* 0x000e18ba01007387 */ /* 0x000fe20000100a00 */
[----:B---3--:R-:W-:-:S02]  /*265d0*/  LEA R180, P4, R142, R120, 0x2 ;  /* 0x000000788eb47211 */ /* 0x008fc400078810ff */
[----:B------:R-:W-:Y:S01]  /*265e0*/  LEA.HI.X.SX32 R191, R146, R0, 0x2, P0 ;  /* 0x0000000092bf7211 */ /* 0x000fe200000f16ff */
[----:B------:R-:W-:Y:S01]  /*265f0*/  STL.64 [R1+0xe10], R188 ;  /* 0x000e10bc01007387 */ /* 0x000fe20000100a00 */
[----:B------:R-:W-:Y:S02]  /*26600*/  LEA R170, P1, R138, R120, 0x2 ;  /* 0x000000788aaa7211 */ /* 0x000fe400078210ff */
[----:B------:R-:W-:Y:S01]  /*26610*/  LEA.HI.X.SX32 R183, R143, R0, 0x2, P5 ;  /* 0x000000008fb77211 */ /* 0x000fe200028f16ff */
[----:B------:R1:W-:Y:S01]  /*26620*/  STL.64 [R1+0xe00], R160 ;  /* 0x000e00a001007387 */ /* 0x0003e20000100a00 */
[----:B------:R-:W-:Y:S02]  /*26630*/  LEA R166, P0, R136, R120, 0x2 ;  /* 0x0000007888a67211 */ /* 0x000fe400078010ff */
[-C--:B------:R-:W-:Y:S02]  /*26640*/  LEA.HI.X.SX32 R181, R142, R0.reuse, 0x2, P4 ;  /* 0x000000008eb57211 */ /* 0x080fe400020f16ff */
[-C--:B------:R-:W-:Y:S01]  /*26650*/  LEA.HI.X.SX32 R175, R139, R0.reuse, 0x2, P2 ;  /* 0x000000008baf7211 */ /* 0x080fe200010f16ff */
[----:B------:R-:W-:Y:S01]  /*26660*/  STL.64 [R1+0xe08], R190 ;  /* 0x000e08be01007387 */ /* 0x000fe20000100a00 */
[----:B------:R-:W-:-:S02]  /*26670*/  LEA.HI.X.SX32 R179, R140, R0, 0x2, P3 ;  /* 0x000000008cb37211 */ /* 0x000fc400018f16ff */
[-C--:B------:R-:W-:Y:S02]  /*26680*/  LEA R152, P5, R133, R120.reuse, 0x2 ;  /* 0x0000007885987211 */ /* 0x080fe400078a10ff */
[C---:B-1----:R-:W-:Y:S01]  /*26690*/  LEA R160, P6, R135.reuse, R120, 0x2 ;  /* 0x0000007887a07211 */ /* 0x042fe200078c10ff */
[----:B------:R-:W-:Y:S01]  /*266a0*/  STL.64 [R1+0xdf8], R182 ;  /* 0x000df8b601007387 */ /* 0x000fe20000100a00 */
[----:B------:R-:W-:Y:S02]  /*266b0*/  LEA.HI.X.SX32 R171, R138, R0, 0x2, P1 ;  /* 0x000000008aab7211 */ /* 0x000fe400008f16ff */
[----:B------:R-:W-:Y:S01]  /*266c0*/  LEA R146, P4, R132, R120, 0x2 ;  /* 0x0000007884927211 */ /* 0x000fe200078810ff */
[----:B------:R-:W-:Y:S01]  /*266d0*/  STL.64 [R1+0xdf0], R180 ;  /* 0x000df0b401007387 */ /* 0x000fe20000100a00 */
[-C--:B------:R-:W-:Y:S02]  /*266e0*/  LEA.HI.X.SX32 R167, R136, R0.reuse, 0x2, P0 ;  /* 0x0000000088a77211 */ /* 0x080fe400000f16ff */
[----:B------:R-:W-:Y:S01]  /*266f0*/  LEA.HI.X.SX32 R161, R135, R0, 0x2, P6 ;  /* 0x0000000087a17211 */ /* 0x000fe200030f16ff */
[----:B------:R1:W-:Y:S01]  /*26700*/  STL.64 [R1+0xde0], R174 ;  /* 0x000de0ae01007387 */ /* 0x0003e20000100a00 */
[----:B------:R-:W-:-:S02]  /*26710*/  LEA R142, P3, R129, R120, 0x2 ;  /* 0x00000078818e7211 */ /* 0x000fc400078610ff */
[-C--:B------:R-:W-:Y:S01]  /*26720*/  LEA.HI.X.SX32 R153, R133, R0.reuse, 0x2, P5 ;  /* 0x0000000085997211 */ /* 0x080fe200028f16ff */
[----:B------:R-:W-:Y:S01]  /*26730*/  STL.64 [R1+0xde8], R178 ;  /* 0x000de8b201007387 */ /* 0x000fe20000100a00 */
[----:B------:R-:W-:-:S03]  /*26740*/  LEA.HI.X.SX32 R147, R132, R0, 0x2, P4 ;  /* 0x0000000084937211 */ /* 0x000fc600020f16ff */
[----:B------:R2:W-:Y:S01]  /*26750*/  STL.64 [R1+0xdd8], R170 ;  /* 0x000dd8aa01007387 */ /* 0x0005e20000100a00 */
[----:B------:R-:W-:Y:S02]  /*26760*/  LEA.HI.X.SX32 R143, R129, R0, 0x2, P3 ;  /* 0x00000000818f7211 */ /* 0x000fe400018f16ff */
[-C--:B-1----:R-:W-:Y:S01]  /*26770*/  LEA R174, P2, R127, R120.reuse, 0x2 ;  /* 0x000000787fae7211 */ /* 0x082fe200078410ff */
[----:B------:R1:W-:Y:S04]  /*26780*/  STL.64 [R1+0xdd0], R166 ;  /* 0x000dd0a601007387 */ /* 0x0003e80000100a00 */
[----:B------:R3:W-:Y:S01]  /*26790*/  STL.64 [R1+0xdc8], R160 ;  /* 0x000dc8a001007387 */ /* 0x0007e20000100a00 */
[----:B--2---:R-:W-:-:S03]  /*267a0*/  LEA R170, P1, R126, R120, 0x2 ;  /* 0x000000787eaa7211 */ /* 0x004fc600078210ff */
[----:B------:R2:W-:Y:S01]  /*267b0*/  STL.64 [R1+0xdc0], R152 ;  /* 0x000dc09801007387 */ /* 0x0005e20000100a00 */
[----:B------:R-:W-:Y:S02]  /*267c0*/  LEA.HI.X.SX32 R175, R127, R0, 0x2, P2 ;  /* 0x000000007faf7211 */ /* 0x000fe400010f16ff */
[-C--:B-1----:R-:W-:Y:S01]  /*267d0*/  LEA R166, P0, R124, R120.reuse, 0x2 ;  /* 0x000000787ca67211 */ /* 0x082fe200078010ff */
[----:B------:R1:W-:Y:S01]  /*267e0*/  STL.64 [R1+0xdb8], R146 ;  /* 0x000db89201007387 */ /* 0x0003e20000100a00 */
[----:B---3--:R-:W-:-:S03]  /*267f0*/  LEA R160, P6, R123, R120, 0x2 ;  /* 0x000000787ba07211 */ /* 0x008fc600078c10ff */
[----:B------:R3:W-:Y:S01]  /*26800*/  STL.64 [R1+0xdb0], R142 ;  /* 0x000db08e01007387 */ /* 0x0007e20000100a00 */
[----:B------:R-:W-:Y:S02]  /*26810*/  LEA.HI.X.SX32 R171, R126, R0, 0x2, P1 ;  /* 0x000000007eab7211 */ /* 0x000fe400008f16ff */
[----:B--2---:R-:W-:Y:S02]  /*26820*/  LEA R152, P5, R121, R120, 0x2 ;  /* 0x0000007879987211 */ /* 0x004fe400078a10ff */
[----:B------:R-:W-:Y:S02]  /*26830*/  LEA.HI.X.SX32 R161, R123, R0, 0x2, P6 ;  /* 0x000000007ba17211 */ /* 0x000fe400030f16ff */
[----:B-1----:R-:W-:Y:S02]  /*26840*/  LEA R146, P4, R119, R120, 0x2 ;  /* 0x0000007877927211 */ /* 0x002fe400078810ff */
[----:B------:R-:W-:Y:S02]  /*26850*/  LEA.HI.X.SX32 R167, R124, R0, 0x2, P0 ;  /* 0x000000007ca77211 */ /* 0x000fe400000f16ff */
[-C--:B---3--:R-:W-:Y:S01]  /*26860*/  LEA R142, P3, R118, R120.reuse, 0x2 ;  /* 0x00000078768e7211 */ /* 0x088fe200078610ff */
[----:B------:R-:W-:Y:S01]  /*26870*/  STL.64 [R1+0xda8], R174 ;  /* 0x000da8ae01007387 */ /* 0x000fe20000100a00 */
[----:B------:R-:W-:-:S02]  /*26880*/  LEA R138, P2, R116, R120, 0x2 ;  /* 0x00000078748a7211 */ /* 0x000fc400078410ff */
[----:B------:R-:W-:Y:S01]  /*26890*/  LEA.HI.X.SX32 R153, R121, R0, 0x2, P5 ;  /* 0x0000000079997211 */ /* 0x000fe200028f16ff */
[----:B------:R-:W-:Y:S01]  /*268a0*/  STL.64 [R1+0xda0], R170 ;  /* 0x000da0aa01007387 */ /* 0x000fe20000100a00 */
[----:B------:R-:W-:Y:S02]  /*268b0*/  LEA R132, P1, R115, R120, 0x2 ;  /* 0x0000007873847211 */ /* 0x000fe400078210ff */
[----:B------:R-:W-:Y:S01]  /*268c0*/  LEA.HI.X.SX32 R147, R119, R0, 0x2, P4 ;  /* 0x0000000077937211 */ /* 0x000fe200020f16ff */
[----:B------:R1:W-:Y:S01]  /*268d0*/  STL.64 [R1+0xd90], R160 ;  /* 0x000d90a001007387 */ /* 0x0003e20000100a00 */
[----:B------:R-:W-:Y:S02]  /*268e0*/  LEA R126, P0, R113, R120, 0x2 ;  /* 0x00000078717e7211 */ /* 0x000fe400078010ff */
[-C--:B------:R-:W-:Y:S01]  /*268f0*/  LEA.HI.X.SX32 R143, R118, R0.reuse, 0x2, P3 ;  /* 0x00000000768f7211 */ /* 0x080fe200018f16ff */
[----:B------:R-:W-:Y:S01]  /*26900*/  STL.64 [R1+0xd98], R166 ;  /* 0x000d98a601007387 */ /* 0x000fe20000100a00 */
[----:B------:R-:W-:-:S02]  /*26910*/  LEA.HI.X.SX32 R139, R116, R0, 0x2, P2 ;  /* 0x00000000748b7211 */ /* 0x000fc400010f16ff */
[-C--:B------:R-:W-:Y:S01]  /*26920*/  LEA.HI.X.SX32 R133, R115, R0.reuse, 0x2, P1 ;  /* 0x0000000073857211 */ /* 0x080fe200008f16ff */
[----:B------:R2:W-:Y:S01]  /*26930*/  STL.64 [R1+0xd88], R152 ;  /* 0x000d889801007387 */ /* 0x0005e20000100a00 */
[----:B------:R-:W-:Y:S02]  /*26940*/  LEA.HI.X.SX32 R127, R113, R0, 0x2, P0 ;  /* 0x00000000717f7211 */ /* 0x000fe400000f16ff */
[C---:B-1----:R-:W-:Y:S01]  /*26950*/  LEA R160, P6, R112.reuse, R120, 0x2 ;  /* 0x0000007870a07211 */ /* 0x042fe200078c10ff */
[----:B------:R1:W-:Y:S04]  /*26960*/  STL.64 [R1+0xd80], R146 ;  /* 0x000d809201007387 */ /* 0x0003e80000100a00 */
[----:B------:R3:W-:Y:S01]  /*26970*/  STL.64 [R1+0xd78], R142 ;  /* 0x000d788e01007387 */ /* 0x0007e20000100a00 */
[----:B------:R-:W-:-:S02]  /*26980*/  LEA.HI.X.SX32 R161, R112, R0, 0x2, P6 ;  /* 0x0000000070a17211 */ /* 0x000fc400030f16ff */
[-C--:B--2---:R-:W-:Y:S01]  /*26990*/  LEA R152, P5, R111, R120.reuse, 0x2 ;  /* 0x000000786f987211 */ /* 0x084fe200078a10ff */
[----:B------:R2:W-:Y:S01]  /*269a0*/  STL.64 [R1+0xd70], R138 ;  /* 0x000d708a01007387 */ /* 0x0005e20000100a00 */
[----:B-1----:R-:W-:-:S03]  /*269b0*/  LEA R146, P4, R109, R120, 0x2 ;  /* 0x000000786d927211 */ /* 0x002fc600078810ff */
        /* <DEDUP_REMOVED lines=12> */
[----:B------:R1:W-:Y:S01]  /*26a80*/  STL.64 [R1+0xd48], R146 ;  /* 0x000d489201007387 */ /* 0x0003e20000100a00 */
[----:B------:R-:W-:Y:S02]  /*26a90*/  LEA R112, P5, R101, R120, 0x2 ;  /* 0x0000007865707211 */ /* 0x000fe400078a10ff */
[-C--:B------:R-:W-:Y:S01]  /*26aa0*/  LEA.HI.X.SX32 R133, R105, R0.reuse, 0x2, P1 ;  /* 0x0000000069857211 */ /* 0x080fe200008f16ff */
[----:B------:R-:W-:Y:S01]  /*26ab0*/  STL.64 [R1+0xd50], R152 ;  /* 0x000d509801007387 */ /* 0x000fe20000100a00 */
[-C--:B------:R-:W-:Y:S02]  /*26ac0*/  LEA.HI.X.SX32 R127, R104, R0.reuse, 0x2, P0 ;  /* 0x00000000687f7211 */ /* 0x080fe400000f16ff */
[-C--:B------:R-:W-:Y:S01]  /*26ad0*/  LEA.HI.X.SX32 R119, R102, R0.reuse, 0x2, P6 ;  /* 0x0000000066777211 */ /* 0x080fe200030f16ff */
[----:B------:R2:W-:Y:S01]  /*26ae0*/  STL.64 [R1+0xd40], R142 ;  /* 0x000d408e01007387 */ /* 0x0005e20000100a00 */
[----:B------:R-:W-:-:S02]  /*26af0*/  LEA.HI.X.SX32 R113, R101, R0, 0x2, P5 ;  /* 0x0000000065717211 */ /* 0x000fc400028f16ff */
        /* <DEDUP_REMOVED lines=13> */
[-C--:B-1----:R-:W-:Y:S02]  /*26bd0*/  LEA R118, P6, R93, R120.reuse, 0x2 ;  /* 0x000000785d767211 */ /* 0x082fe400078c10ff */
[-C--:B------:R-:W-:Y:S02]  /*26be0*/  LEA R108, P4, R90, R120.reuse, 0x2 ;  /* 0x000000785a6c7211 */ /* 0x080fe400078810ff */
[----:B---3--:R-:W-:-:S02]  /*26bf0*/  LEA R112, P5, R92, R120, 0x2 ;  /* 0x000000785c707211 */ /* 0x008fc400078a10ff */
[-C--:B------:R-:W-:Y:S01]  /*26c00*/  LEA.HI.X.SX32 R139, R97, R0.reuse, 0x2, P2 ;  /* 0x00000000618b7211 */ /* 0x080fe200010f16ff */
[----:B------:R-:W-:Y:S01]  /*26c10*/  STL.64 [R1+0xd10], R146 ;  /* 0x000d109201007387 */ /* 0x000fe20000100a00 */
[----:B------:R-:W-:Y:S02]  /*26c20*/  LEA.HI.X.SX32 R127, R94, R0, 0x2, P0 ;  /* 0x000000005e7f7211 */ /* 0x000fe400000f16ff */
[----:B------:R-:W-:Y:S01]  /*26c30*/  LEA R104, P3, R89, R120, 0x2 ;  /* 0x0000007859687211 */ /* 0x000fe200078610ff */
[----:B------:R-:W-:Y:S01]  /*26c40*/  STL.64 [R1+0xd08], R142 ;  /* 0x000d088e01007387 */ /* 0x000fe20000100a00 */
[----:B------:R-:W-:Y:S02]  /*26c50*/  LEA.HI.X.SX32 R119, R93, R0, 0x2, P6 ;  /* 0x000000005d777211 */ /* 0x000fe400030f16ff */
[----:B------:R-:W-:Y:S01]  /*26c60*/  LEA R100, P2, R87, R120, 0x2 ;  /* 0x0000007857647211 */ /* 0x000fe200078410ff */
[----:B------:R1:W-:Y:S01]  /*26c70*/  STL.64 [R1+0xcf8], R132 ;  /* 0x000cf88401007387 */ /* 0x0003e20000100a00 */
[----:B------:R-:W-:-:S02]  /*26c80*/  LEA.HI.X.SX32 R113, R92, R0, 0x2, P5 ;  /* 0x000000005c717211 */ /* 0x000fc400028f16ff */
[-C--:B------:R-:W-:Y:S01]  /*26c90*/  LEA.HI.X.SX32 R109, R90, R0.reuse, 0x2, P4 ;  /* 0x000000005a6d7211 */ /* 0x080fe200020f16ff */
[----:B------:R-:W-:Y:S01]  /*26ca0*/  STL.64 [R1+0xd00], R138 ;  /* 0x000d008a01007387 */ /* 0x000fe20000100a00 */
[-C--:B------:R-:W-:Y:S02]  /*26cb0*/  LEA.HI.X.SX32 R105, R89, R0.reuse, 0x2, P3 ;  /* 0x0000000059697211 */ /* 0x080fe400018f16ff */
[----:B------:R-:W-:Y:S01]  /*26cc0*/  LEA.HI.X.SX32 R101, R87, R0, 0x2, P2 ;  /* 0x0000000057657211 */ /* 0x000fe200010f16ff */
[----:B------:R2:W-:Y:S01]  /*26cd0*/  STL.64 [R1+0xcf0], R126 ;  /* 0x000cf07e01007387 */ /* 0x0005e20000100a00 */
[----:B-1----:R-:W-:-:S03]  /*26ce0*/  LEA R132, P1, R86, R120, 0x2 ;  /* 0x0000007856847211 */ /* 0x002fc600078210ff */
[----:B------:R1:W-:Y:S04]  /*26cf0*/  STL.64 [R1+0xce8], R118 ;  /* 0x000ce87601007387 */ /* 0x0003e80000100a00 */
[----:B------:R3:W-:Y:S01]  /*26d00*/  STL.64 [R1+0xce0], R112 ;  /* 0x000ce07001007387 */ /* 0x0007e20000100a00 */
[----:B--2---:R-:W-:-:S03]  /*26d10*/  LEA R126, P0, R85, R120, 0x2 ;  /* 0x00000078557e7211 */ /* 0x004fc600078010ff */
[----:B------:R2:W-:Y:S01]  /*26d20*/  STL.64 [R1+0xcd8], R108 ;  /* 0x000cd86c01007387 */ /* 0x0005e20000100a00 */
[----:B------:R-:W-:Y:S02]  /*26d30*/  LEA.HI.X.SX32 R133, R86, R0, 0x2, P1 ;  /* 0x0000000056857211 */ /* 0x000fe400008f16ff */
[----:B-1----:R-:W-:Y:S01]  /*26d40*/  LEA R118, P6, R84, R120, 0x2 ;  /* 0x0000007854767211 */ /* 0x002fe200078c10ff */
[----:B------:R1:W-:Y:S01]  /*26d50*/  STL.64 [R1+0xcd0], R104 ;  /* 0x000cd06801007387 */ /* 0x0003e20000100a00 */
[----:B------:R-:W-:Y:S02]  /*26d60*/  LEA.HI.X.SX32 R127, R85, R0, 0x2, P0 ;  /* 0x00000000557f7211 */ /* 0x000fe400000f16ff */
[-C--:B---3--:R-:W-:Y:S01]  /*26d70*/  LEA R112, P5, R83, R120.reuse, 0x2 ;  /* 0x0000007853707211 */ /* 0x088fe200078a10ff */
[----:B------:R3:W-:Y:S01]  /*26d80*/  STL.64 [R1+0xcc8], R100 ;  /* 0x000cc86401007387 */ /* 0x0007e20000100a00 */
[----:B--2---:R-:W-:Y:S02]  /*26d90*/  LEA R108, P4, R82, R120, 0x2 ;  /* 0x00000078526c7211 */ /* 0x004fe400078810ff */
[----:B------:R-:W-:-:S02]  /*26da0*/  LEA.HI.X.SX32 R119, R84, R0, 0x2, P6 ;  /* 0x0000000054777211 */ /* 0x000fc400030f16ff */
[-C--:B-1----:R-:W-:Y:S02]  /*26db0*/  LEA R104, P3, R81, R120.reuse, 0x2 ;  /* 0x0000007851687211 */ /* 0x082fe400078610ff */
[-C--:B------:R-:W-:Y:S02]  /*26dc0*/  LEA R96, P1, R79, R120.reuse, 0x2 ;  /* 0x000000784f607211 */ /* 0x080fe400078210ff */
[----:B---3--:R-:W-:Y:S02]  /*26dd0*/  LEA R100, P2, R80, R120, 0x2 ;  /* 0x0000007850647211 */ /* 0x008fe400078410ff */
[-C--:B------:R-:W-:Y:S01]  /*26de0*/  LEA.HI.X.SX32 R109, R82, R0.reuse, 0x2, P4 ;  /* 0x00000000526d7211 */ /* 0x080fe200020f16ff */
[----:B------:R-:W-:Y:S01]  /*26df0*/  STL.64 [R1+0xcc0], R132 ;  /* 0x000cc08401007387 */ /* 0x000fe20000100a00 */
[----:B------:R-:W-:Y:S02]  /*26e00*/  LEA.HI.X.SX32 R113, R83, R0, 0x2, P5 ;  /* 0x0000000053717211 */ /* 0x000fe400028f16ff */
[----:B------:R-:W-:Y:S01]  /*26e10*/  LEA R92, P0, R78, R120, 0x2 ;  /* 0x000000784e5c7211 */ /* 0x000fe200078010ff */
[----:B------:R-:W-:Y:S01]  /*26e20*/  STL.64 [R1+0xcb8], R126 ;  /* 0x000cb87e01007387 */ /* 0x000fe20000100a00 */
[----:B------:R-:W-:-:S02]  /*26e30*/  LEA.HI.X.SX32 R105, R81, R0, 0x2, P3 ;  /* 0x0000000051697211 */ /* 0x000fc400018f16ff */
[----:B------:R-:W-:Y:S01]  /*26e40*/  LEA R86, P6, R77, R120, 0x2 ;  /* 0x000000784d567211 */ /* 0x000fe200078c10ff */
[----:B------:R-:W-:Y:S01]  /*26e50*/  STL.64 [R1+0xcb0], R118 ;  /* 0x000cb07601007387 */ /* 0x000fe20000100a00 */
[-C--:B------:R-:W-:Y:S02]  /*26e60*/  LEA.HI.X.SX32 R101, R80, R0.reuse, 0x2, P2 ;  /* 0x0000000050657211 */ /* 0x080fe400010f16ff */
[----:B------:R-:W-:Y:S01]  /*26e70*/  LEA.HI.X.SX32 R97, R79, R0, 0x2, P1 ;  /* 0x000000004f617211 */ /* 0x000fe200008f16ff */
[----:B------:R1:W-:Y:S01]  /*26e80*/  STL.64 [R1+0xca0], R108 ;  /* 0x000ca06c01007387 */ /* 0x0003e20000100a00 */
[----:B------:R-:W-:Y:S02]  /*26e90*/  LEA R84, P5, R76, R120, 0x2 ;  /* 0x000000784c547211 */ /* 0x000fe400078a10ff */
        /* <DEDUP_REMOVED lines=20> */
[----:B---3--:R-:W-:Y:S01]  /*26fe0*/  LEA R84, P5, R69, R120, 0x2 ;  /* 0x0000007845547211 */ /* 0x008fe200078a10ff */
[----:B------:R-:W-:Y:S01]  /*26ff0*/  STL.64 [R1+0xc68], R108 ;  /* 0x000c686c01007387 */ /* 0x000fe20000100a00 */
[----:B------:R-:W-:-:S02]  /*27000*/  LEA.HI.X.SX32 R93, R71, R0, 0x2, P0 ;  /* 0x00000000475d7211 */ /* 0x000fc400000f16ff */
[----:B------:R-:W-:Y:S01]  /*27010*/  LEA R82, P4, R68, R120, 0x2 ;  /* 0x0000007844527211 */ /* 0x000fe200078810ff */
[----:B------:R-:W-:Y:S01]  /*27020*/  STL.64 [R1+0xc60], R104 ;  /* 0x000c606801007387 */ /* 0x000fe20000100a00 */
[----:B------:R-:W-:Y:S02]  /*27030*/  LEA.HI.X.SX32 R87, R70, R0, 0x2, P6 ;  /* 0x0000000046577211 */ /* 0x000fe400030f16ff */
[-C--:B------:R-:W-:Y:S01]  /*27040*/  LEA R80, P3, R5, R120.reuse, 0x2 ;  /* 0x0000007805507211 */ /* 0x080fe200078610ff */
        /* <DEDUP_REMOVED lines=9> */
[----:B------:R1:W-:Y:S03]  /*270e0*/  STL.64 [R1+0xc40], R86 ;  /* 0x000c405601007387 */ /* 0x0003e60000100a00 */
[----:B------:R-:W-:Y:S01]  /*270f0*/  LEA.HI.X.SX32 R97, R3, R0, 0x2, P1 ;  /* 0x0000000003617211 */ /* 0x000fe200008f16ff */
[----:B------:R3:W-:Y:S01]  /*27100*/  STL.64 [R1+0xc38], R84 ;  /* 0x000c385401007387 */ /* 0x0007e20000100a00 */
[----:B--2---:R-:W-:-:S03]  /*27110*/  LEA R92, P0, R2, R120, 0x2 ;  /* 0x00000078025c7211 */ /* 0x004fc600078010ff */
[----:B------:R2:W-:Y:S01]  /*27120*/  STL.64 [R1+0xc30], R82 ;  /* 0x000c305201007387 */ /* 0x0005e20000100a00 */
[----:B-1----:R-:W-:-:S03]  /*27130*/  LEA R86, P6, R88, R120, 0x2 ;  /* 0x0000007858567211 */ /* 0x002fc600078c10ff */
[----:B------:R1:W-:Y:S01]  /*27140*/  STL.64 [R1+0xc28], R80 ;  /* 0x000c285001007387 */ /* 0x0003e20000100a00 */
[----:B------:R-:W-:Y:S02]  /*27150*/  LEA.HI.X.SX32 R93, R2, R0, 0x2, P0 ;  /* 0x00000000025d7211 */ /* 0x000fe400000f16ff */
[----:B---3--:R-:W-:Y:S01]  /*27160*/  LEA R84, P5, R91, R120, 0x2 ;  /* 0x000000785b547211 */ /* 0x008fe200078a10ff */
[----:B------:R3:W-:Y:S01]  /*27170*/  STL.64 [R1+0xc20], R78 ;  /* 0x000c204e01007387 */ /* 0x0007e20000100a00 */
[----:B------:R-:W-:Y:S02]  /*27180*/  LEA.HI.X.SX32 R87, R88, R0, 0x2, P6 ;  /* 0x0000000058577211 */ /* 0x000fe400030f16ff */
[----:B--2---:R-:W-:Y:S01]  /*27190*/  LEA R82, P4, R95, R120, 0x2 ;  /* 0x000000785f527211 */ /* 0x004fe200078810ff */
[----:B------:R2:W-:Y:S01]  /*271a0*/  STL.64 [R1+0xc18], R96 ;  /* 0x000c186001007387 */ /* 0x0005e20000100a00 */
[----:B------:R-:W-:Y:S02]  /*271b0*/  LEA.HI.X.SX32 R85, R91, R0, 0x2, P5 ;  /* 0x000000005b557211 */ /* 0x000fe400028f16ff */
[----:B-1----:R-:W-:Y:S01]  /*271c0*/  LEA R80, P3, R98, R120, 0x2 ;  /* 0x0000007862507211 */ /* 0x002fe200078610ff */
[----:B------:R1:W-:Y:S01]  /*271d0*/  STL.64 [R1+0xc10], R92 ;  /* 0x000c105c01007387 */ /* 0x0003e20000100a00 */
[----:B------:R-:W-:-:S02]  /*271e0*/  LEA.HI.X.SX32 R83, R95, R0, 0x2, P4 ;  /* 0x000000005f537211 */ /* 0x000fc400020f16ff */
[C---:B---3--:R-:W-:Y:S01]  /*271f0*/  LEA R78, P2, R103.reuse, R120, 0x2 ;  /* 0x00000078674e7211 */ /* 0x048fe200078410ff */
[----:B------:R3:W-:Y:S01]  /*27200*/  STL.64 [R1+0xc08], R86 ;  /* 0x000c085601007387 */ /* 0x0007e20000100a00 */
[----:B------:R-:W-:Y:S02]  /*27210*/  LEA.HI.X.SX32 R81, R98, R0, 0x2, P3 ;  /* 0x0000000062517211 */ /* 0x000fe400018f16ff */
[----:B--2---:R-:W-:Y:S01]  /*27220*/  LEA R96, P1, R106, R120, 0x2 ;  /* 0x000000786a607211 */ /* 0x004fe200078210ff */
[----:B------:R2:W-:Y:S01]  /*27230*/  STL.64 [R1+0xc00], R84 ;  /* 0x000c005401007387 */ /* 0x0005e20000100a00 */
[----:B------:R-:W-:Y:S02]  /*27240*/  LEA.HI.X.SX32 R79, R103, R0, 0x2, P2 ;  /* 0x00000000674f7211 */ /* 0x000fe400010f16ff */
[-C--:B-1----:R-:W-:Y:S01]  /*27250*/  LEA R92, P0, R110, R120.reuse, 0x2 ;  /* 0x000000786e5c7211 */ /* 0x082fe200078010ff */
[----:B------:R1:W-:Y:S01]  /*27260*/  STL.64 [R1+0xbf8], R82 ;  /* 0x000bf85201007387 */ /* 0x0003e20000100a00 */
[----:B---3--:R-:W-:-:S03]  /*27270*/  LEA R86, P6, R114, R120, 0x2 ;  /* 0x0000007872567211 */ /* 0x008fc600078c10ff */
[----:B------:R3:W-:Y:S01]  /*27280*/  STL.64 [R1+0xbf0], R80 ;  /* 0x000bf05001007387 */ /* 0x0007e20000100a00 */
[----:B------:R-:W-:Y:S02]  /*27290*/  LEA.HI.X.SX32 R97, R106, R0, 0x2, P1 ;  /* 0x000000006a617211 */ /* 0x000fe400008f16ff */
[C---:B--2---:R-:W-:Y:S01]  /*272a0*/  LEA R84, P5, R117.reuse, R120, 0x2 ;  /* 0x0000007875547211 */ /* 0x044fe200078a10ff */
[----:B------:R2:W-:Y:S01]  /*272b0*/  STL.64 [R1+0xbe8], R78 ;  /* 0x000be84e01007387 */ /* 0x0005e20000100a00 */
[-C--:B------:R-:W-:Y:S02]  /*272c0*/  LEA.HI.X.SX32 R87, R114, R0.reuse, 0x2, P6 ;  /* 0x0000000072577211 */ /* 0x080fe400030f16ff */
[----:B------:R-:W-:Y:S02]  /*272d0*/  LEA.HI.X.SX32 R93, R110, R0, 0x2, P0 ;  /* 0x000000006e5d7211 */ /* 0x000fe400000f16ff */
[----:B-1----:R-:W-:Y:S02]  /*272e0*/  LEA R82, P4, R122, R120, 0x2 ;  /* 0x000000787a527211 */ /* 0x002fe400078810ff */
[----:B------:R-:W-:-:S02]  /*272f0*/  LEA.HI.X.SX32 R85, R117, R0, 0x2, P5 ;  /* 0x0000000075557211 */ /* 0x000fc400028f16ff */
[-C--:B---3--:R-:W-:Y:S01]  /*27300*/  LEA R80, P3, R125, R120.reuse, 0x2 ;  /* 0x000000787d507211 */ /* 0x088fe200078610ff */
[----:B------:R-:W-:Y:S01]  /*27310*/  STL.64 [R1+0xbe0], R96 ;  /* 0x000be06001007387 */ /* 0x000fe20000100a00 */
[-C--:B------:R-:W-:Y:S02]  /*27320*/  LEA R90, P1, R134, R120.reuse, 0x2 ;  /* 0x00000078865a7211 */ /* 0x080fe400078210ff */
[----:B--2---:R-:W-:Y:S01]  /*27330*/  LEA R78, P2, R128, R120, 0x2 ;  /* 0x00000078804e7211 */ /* 0x004fe200078410ff */
[----:B------:R1:W-:Y:S01]  /*27340*/  STL.64 [R1+0xbd0], R86 ;  /* 0x000bd05601007387 */ /* 0x0003e20000100a00 */
[----:B------:R-:W-:Y:S02]  /*27350*/  LEA.HI.X.SX32 R83, R122, R0, 0x2, P4 ;  /* 0x000000007a537211 */ /* 0x000fe400020f16ff */
[----:B------:R-:W-:Y:S01]  /*27360*/  LEA R88, P0, R137, R120, 0x2 ;  /* 0x0000007889587211 */ /* 0x000fe200078010ff */
[----:B------:R-:W-:Y:S01]  /*27370*/  STL.64 [R1+0xbd8], R92 ;  /* 0x000bd85c01007387 */ /* 0x000fe20000100a00 */
[----:B------:R-:W-:-:S02]  /*27380*/  LEA.HI.X.SX32 R81, R125, R0, 0x2, P3 ;  /* 0x000000007d517211 */ /* 0x000fc400018f16ff */
[-C--:B------:R-:W-:Y:S01]  /*27390*/  LEA.HI.X.SX32 R79, R128, R0.reuse, 0x2, P2 ;  /* 0x00000000804f7211 */ /* 0x080fe200010f16ff */
[----:B------:R2:W-:Y:S01]  /*273a0*/  STL.64 [R1+0xbc8], R84 ;  /* 0x000bc85401007387 */ /* 0x0005e20000100a00 */
[----:B------:R-:W-:Y:S02]  /*273b0*/  LEA.HI.X.SX32 R91, R134, R0, 0x2, P1 ;  /* 0x00000000865b7211 */ /* 0x000fe400008f16ff */
[-C--:B-1----:R-:W-:Y:S01]  /*273c0*/  LEA R86, P6, R141, R120.reuse, 0x2 ;  /* 0x000000788d567211 */ /* 0x082fe200078c10ff */
[----:B------:R1:W-:Y:S01]  /*273d0*/  STL.64 [R1+0xbc0], R82 ;  /* 0x000bc05201007387 */ /* 0x0003e20000100a00 */
[----:B------:R-:W-:Y:S02]  /*273e0*/  LEA R76, P1, R156, R120, 0x2 ;  /* 0x000000789c4c7211 */ /* 0x000fe400078210ff */
[-C--:B------:R-:W-:Y:S01]  /*273f0*/  LEA.HI.X.SX32 R89, R137, R0.reuse, 0x2, P0 ;  /* 0x0000000089597211 */ /* 0x080fe200000f16ff */
[----:B------:R3:W-:Y:S01]  /*27400*/  STL.64 [R1+0xbb8], R80 ;  /* 0x000bb85001007387 */ /* 0x0007e20000100a00 */
[----:B------:R-:W-:-:S02]  /*27410*/  LEA.HI.X.SX32 R87, R141, R0, 0x2, P6 ;  /* 0x000000008d577211 */ /* 0x000fc400030f16ff */
[-C--:B--2---:R-:W-:Y:S01]  /*27420*/  LEA R84, P5, R145, R120.reuse, 0x2 ;  /* 0x0000007891547211 */ /* 0x084fe200078a10ff */
[----:B------:R2:W-:Y:S01]  /*27430*/  STL.64 [R1+0xbb0], R78 ;  /* 0x000bb04e01007387 */ /* 0x0005e20000100a00 */
[-C--:B------:R-:W-:Y:S02]  /*27440*/  LEA R4, P0, R159, R120.reuse, 0x2 ;  /* 0x000000789f047211 */ /* 0x080fe400078010ff */
[----:B-1----:R-:W-:Y:S01]  /*27450*/  LEA R82, P4, R148, R120, 0x2 ;  /* 0x0000007894527211 */ /* 0x002fe200078810ff */
[----:B------:R-:W-:Y:S01]  /*27460*/  STL.64 [R1+0xba8], R90 ;  /* 0x000ba85a01007387 */ /* 0x000fe20000100a00 */
[----:B------:R-:W-:Y:S02]  /*27470*/  LEA.HI.X.SX32 R85, R145, R0, 0x2, P5 ;  /* 0x0000000091557211 */ /* 0x000fe400028f16ff */
[-C--:B---3--:R-:W-:Y:S01]  /*27480*/  LEA R80, P3, R151, R120.reuse, 0x2 ;  /* 0x0000007897507211 */ /* 0x088fe200078610ff */
[----:B------:R1:W-:Y:S01]  /*27490*/  STL [R1+0xb70], R76 ;  /* 0x000b704c01007387 */ /* 0x0003e20000100800 */
[----:B------:R-:W-:-:S02]  /*274a0*/  LEA R68, P6, R163, R120, 0x2 ;  /* 0x00000078a3447211 */ /* 0x000fc400078c10ff */
[----:B--2---:R-:W-:Y:S01]  /*274b0*/  LEA R78, P2, R154, R120, 0x2 ;  /* 0x000000789a4e7211 */ /* 0x004fe200078410ff */
[----:B------:R-:W-:Y:S01]  /*274c0*/  STL.64 [R1+0xba0], R88 ;  /* 0x000ba05801007387 */ /* 0x000fe20000100a00 */
[----:B------:R-:W-:Y:S02]  /*274d0*/  LEA.HI.X.SX32 R83, R148, R0, 0x2, P4 ;  /* 0x0000000094537211 */ /* 0x000fe400020f16ff */
[----:B------:R-:W-:Y:S01]  /*274e0*/  LEA R74, P5, R165, R120, 0x2 ;  /* 0x00000078a54a7211 */ /* 0x000fe200078a10ff */
[----:B------:R-:W-:Y:S01]  /*274f0*/  STL.64 [R1+0xb98], R86 ;  /* 0x000b985601007387 */ /* 0x000fe20000100a00 */
[----:B------:R-:W-:Y:S02]  /*27500*/  LEA.HI.X.SX32 R81, R151, R0, 0x2, P3 ;  /* 0x0000000097517211 */ /* 0x000fe400018f16ff */
[----:B------:R-:W-:Y:S01]  /*27510*/  LEA R72, P4, R168, R120, 0x2 ;  /* 0x00000078a8487211 */ /* 0x000fe200078810ff */
[----:B------:R-:W-:Y:S01]  /*27520*/  STL [R1+0xb68], R4 ;  /* 0x000b680401007387 */ /* 0x000fe20000100800 */
[----:B------:R-:W-:-:S02]  /*27530*/  LEA.HI.X.SX32 R79, R154, R0, 0x2, P2 ;  /* 0x000000009a4f7211 */ /* 0x000fc400010f16ff */
[-C--:B------:R-:W-:Y:S01]  /*27540*/  LEA R2, P2, R176, R120.reuse, 0x2 ;  /* 0x00000078b0027211 */ /* 0x080fe200078410ff */
[----:B------:R-:W-:Y:S01]  /*27550*/  STL.64 [R1+0xb90], R84 ;  /* 0x000b905401007387 */ /* 0x000fe20000100a00 */
[----:B------:R-:W-:-:S03]  /*27560*/  LEA R70, P3, R173, R120, 0x2 ;  /* 0x00000078ad467211 */ /* 0x000fc600078610ff */
[----:B------:R-:W-:Y:S04]  /*27570*/  STL [R1+0xb60], R68 ;  /* 0x000b604401007387 */ /* 0x000fe80000100800 */
[----:B------:R-:W-:Y:S04]  /*27580*/  STL.64 [R1+0xb88], R82 ;  /* 0x000b885201007387 */ /* 0x000fe80000100a00 */
[----:B------:R-:W-:Y:S04]  /*27590*/  STL [R1+0xb58], R74 ;  /* 0x000b584a01007387 */ /* 0x000fe80000100800 */
[----:B------:R-:W-:Y:S04]  /*275a0*/  STL.64 [R1+0xb80], R80 ;  /* 0x000b805001007387 */ /* 0x000fe80000100a00 */
[----:B------:R-:W-:Y:S04]  /*275b0*/  STL [R1+0xb50], R72 ;  /* 0x000b504801007387 */ /* 0x000fe80000100800 */
[----:B------:R-:W-:Y:S04]  /*275c0*/  STL [R1+0xb40], R2 ;  /* 0x000b400201007387 */ /* 0x000fe80000100800 */
[----:B------:R-:W-:Y:S04]  /*275d0*/  STL.64 [R1+0xb78], R78 ;  /* 0x000b784e01007387 */ /* 0x000fe80000100a00 */
[----:B------:R2:W-:Y:S01]  /*275e0*/  STL [R1+0xb48], R70 ;  /* 0x000b484601007387 */ /* 0x0005e20000100800 */
[----:B------:R-:W-:-:S03]  /*275f0*/  IMAD R252, R252, UR6, RZ ;  /* 0x00000006fcfc7c24 */ /* 0x000fc6000f8e02ff */
[----:B------:R-:W3:Y:S01]  /*27600*/  LDL.LU R162, [R1+0x74] ;  /* 0x0000740001a27983 */ /* 0x000ee20000300800 */
[-C--:B------:R-:W-:Y:S01]  /*27610*/  LEA.HI.X.SX32 R77, R156, R0.reuse, 0x2, P1 ;  /* 0x000000009c4d7211 */ /* 0x080fe200008f16ff */
[----:B-1----:R-:W-:Y:S01]  /*27620*/  IMAD.MOV.U32 R76, RZ, RZ, R4 ;  /* 0x000000ffff4c7224 */ /* 0x002fe200078e0004 */
[-C--:B------:R-:W-:Y:S01]  /*27630*/  LEA.HI.X.SX32 R75, R165, R0.reuse, 0x2, P5 ;  /* 0x00000000a54b7211 */ /* 0x080fe200028f16ff */
[----:B------:R-:W4:Y:S01]  /*27640*/  LDL.LU R182, [R1+0xe4] ;  /* 0x0000e40001b67983 */ /* 0x000f220000300800 */
[-C--:B------:R-:W-:Y:S01]  /*27650*/  LEA.HI.X.SX32 R73, R168, R0.reuse, 0x2, P4 ;  /* 0x00000000a8497211 */ /* 0x080fe200020f16ff */
[----:B------:R-:W1:Y:S02]  /*27660*/  LDCU UR32, c[0x0][0x3b0] ;  /* 0x00007600ff2077ac */ /* 0x000e640008000800 */
[----:B------:R-:W5:Y:S01]  /*27670*/  LDL.LU R161, [R1+0x34] ;  /* 0x0000340001a17983 */ /* 0x000f620000300800 */
[----:B------:R-:W-:Y:S01]  /*27680*/  LEA.HI.X.SX32 R71, R173, R0, 0x2, P3 ;  /* 0x00000000ad477211 */ /* 0x000fe200018f16ff */
[----:B--2---:R-:W-:Y:S01]  /*27690*/  IMAD.MOV.U32 R70, RZ, RZ, R2 ;  /* 0x000000ffff467224 */ /* 0x004fe200078e0002 */
[----:B------:R-:W2:Y:S01]  /*276a0*/  LDCU UR31, c[0x0][0x3b0] ;  /* 0x00007600ff1f77ac */ /* 0x000ea20008000800 */
[----:B------:R-:W2:Y:S01]  /*276b0*/  LDL.LU R179, [R1+0xb8] ;  /* 0x0000b80001b37983 */ /* 0x000ea20000300800 */
[----:B------:R-:W1:Y:S03]  /*276c0*/  LDCU UR30, c[0x0][0x3b0] ;  /* 0x00007600ff1e77ac */ /* 0x000e660008000800 */
[----:B------:R-:W2:Y:S01]  /*276d0*/  LDL.LU R181, [R1+0x150] ;  /* 0x0001500001b57983 */ /* 0x000ea20000300800 */
[----:B------:R-:W1:Y:S03]  /*276e0*/  LDCU UR29, c[0x0][0x3b0] ;  /* 0x00007600ff1d77ac */ /* 0x000e660008000800 */
[----:B------:R-:W2:Y:S01]  /*276f0*/  LDL.LU R160, [R1+0x14] ;  /* 0x0000140001a07983 */ /* 0x000ea20000300800 */
[----:B------:R-:W1:Y:S03]  /*27700*/  LDCU UR28, c[0x0][0x3b0] ;  /* 0x00007600ff1c77ac */ /* 0x000e660008000800 */
[----:B------:R-:W3:Y:S01]  /*27710*/  LDL.LU R196, [R1+0xebc] ;  /* 0x000ebc0001c47983 */ /* 0x000ee20000300800 */
[----:B------:R-:W1:Y:S03]  /*27720*/  LDCU UR27, c[0x0][0x3b0] ;  /* 0x00007600ff1b77ac */ /* 0x000e660008000800 */
[----:B------:R-:W4:Y:S01]  /*27730*/  LDL.LU R164, [R1+0x94] ;  /* 0x0000940001a47983 */ /* 0x000f220000300800 */
        /* <DEDUP_REMOVED lines=42> */
[-C--:B------:R-:W-:Y:S01]  /*279e0*/  LEA R4, P1, R193, R120.reuse, 0x2 ;  /* 0x00000078c1047211 */ /* 0x080fe200078210ff */
[----:B------:R-:W-:Y:S01]  /*279f0*/  IMAD.MOV.U32 R76, RZ, RZ, R68 ;  /* 0x000000ffff4c7224 */ /* 0x000fe200078e0044 */
[----:B------:R-:W1:Y:S01]  /*27a00*/  LDCU UR5, c[0x0][0x3b0] ;  /* 0x00007600ff0577ac */ /* 0x000e620008000800 */
[----:B------:R-:W-:Y:S01]  /*27a10*/  STL.64 [R1+0x2890], R56 ;  /* 0x0028903801007387 */ /* 0x000fe20000100a00 */
[----:B------:R-:W1:Y:S03]  /*27a20*/  LDCU UR4, c[0x0][0x3b0] ;  /* 0x00007600ff0477ac */ /* 0x000e660008000800 */
[----:B------:R1:W-:Y:S01]  /*27a30*/  STL.64 [R1+0x2888], R58 ;  /* 0x0028883a01007387 */ /* 0x0003e20000100a00 */
[----:B------:R-:W2:Y:S03]  /*27a40*/  LDCU UR75, c[0x0][0x3b0] ;  /* 0x00007600ff4b77ac */ /* 0x000ea60008000800 */
[----:B------:R-:W-:Y:S01]  /*27a50*/  STL.64 [R1+0x2880], R60 ;  /* 0x0028803c01007387 */ /* 0x000fe20000100a00 */
[----:B------:R-:W2:Y:S03]  /*27a60*/  LDCU UR73, c[0x0][0x3b0] ;  /* 0x00007600ff4977ac */ /* 0x000ea60008000800 */
[----:B------:R1:W-:Y:S01]  /*27a70*/  STL.64 [R1+0x2878], R62 ;  /* 0x0028783e01007387 */ /* 0x0003e20000100a00 */
[----:B------:R-:W2:Y:S03]  /*27a80*/  LDCU UR72, c[0x0][0x3b0] ;  /* 0x00007600ff4877ac */ /* 0x000ea60008000800 */
[----:B------:R-:W-:Y:S01]  /*27a90*/  STL.64 [R1+0x2870], R64 ;  /* 0x0028704001007387 */ /* 0x000fe20000100a00 */
[-C--:B-1----:R-:W-:Y:S01]  /*27aa0*/  LEA R58, P5, R197, R120.reuse, 0x2 ;  /* 0x00000078c53a7211 */ /* 0x082fe200078a10ff */
[----:B------:R-:W1:Y:S02]  /*27ab0*/  LDCU UR71, c[0x0][0x3b0] ;  /* 0x00007600ff4777ac */ /* 0x000e640008000800 */
[----:B------:R-:W-:Y:S01]  /*27ac0*/  STL.64 [R1+0x2868], R66 ;  /* 0x0028684201007387 */ /* 0x000fe20000100a00 */
[----:B------:R-:W1:Y:S03]  /*27ad0*/  LDCU UR70, c[0x0][0x3b0] ;  /* 0x00007600ff4677ac */ /* 0x000e660008000800 */
[----:B------:R1:W-:Y:S01]  /*27ae0*/  STL [R1+0xb74], R77 ;  /* 0x000b744d01007387 */ /* 0x0003e20000100800 */
[----:B------:R-:W-:Y:S01]  /*27af0*/  LEA R62, P4, R198, R120, 0x2 ;  /* 0x00000078c63e7211 */ /* 0x000fe200078810ff */
[----:B------:R-:W2:Y:S01]  /*27b00*/  LDCU UR69, c[0x0][0x3b0] ;  /* 0x00007600ff4577ac */ /* 0x000ea20008000800 */
[----:B------:R-:W2:Y:S01]  /*27b10*/  LDCU UR68, c[0x0][0x3b0] ;  /* 0x00007600ff4477ac */ /* 0x000ea20008000800 */
[----:B-1----:R-:W-:Y:S01]  /*27b20*/  MOV R77, R5 ;  /* 0x00000005004d7202 */ /* 0x002fe20000000f00 */
[----:B------:R-:W1:Y:S01]  /*27b30*/  LDCU UR67, c[0x0][0x3b0] ;  /* 0x00007600ff4377ac */ /* 0x000e620008000800 */
[----:B------:R-:W-:-:S02]  /*27b40*/  LEA.HI.X.SX32 R77, R159, R0, 0x2, P0 ;  /* 0x000000009f4d7211 */ /* 0x000fc400000f16ff */
[----:B------:R-:W-:Y:S01]  /*27b50*/  LEA R68, P0, R194, R120, 0x2 ;  /* 0x00000078c2447211 */ /* 0x000fe200078010ff */
[----:B------:R-:W1:Y:S02]  /*27b60*/  LDCU UR66, c[0x0][0x3b0] ;  /* 0x00007600ff4277ac */ /* 0x000e640008000800 */
[----:B------:R1:W-:Y:S01]  /*27b70*/  STL [R1+0xb6c], R77 ;  /* 0x000b6c4d01007387 */ /* 0x0003e20000100800 */
[----:B------:R-:W2:Y:S01]  /*27b80*/  LDCU UR65, c[0x0][0x3b0] ;  /* 0x00007600ff4177ac */ /* 0x000ea20008000800 */
[----:B------:R-:W2:Y:S01]  /*27b90*/  LDCU UR64, c[0x0][0x3b0] ;  /* 0x00007600ff4077ac */ /* 0x000ea20008000800 */
[----:B-1----:R-:W-:Y:S01]  /*27ba0*/  IMAD.MOV.U32 R77, RZ, RZ, R69 ;  /* 0x000000ffff4d7224 */ /* 0x002fe200078e0045 */
[----:B------:R-:W-:Y:S01]  /*27bb0*/  LEA.HI.X.SX32 R77, R163, R0, 0x2, P6 ;  /* 0x00000000a34d7211 */ /* 0x000fe200030f16ff */
[----:B------:R-:W1:Y:S01]  /*27bc0*/  LDCU UR63, c[0x0][0x3b0] ;  /* 0x00007600ff3f77ac */ /* 0x000e620008000800 */
[----:B------:R-:W-:-:S03]  /*27bd0*/  LEA R60, P6, R195, R120, 0x2 ;  /* 0x00000078c33c7211 */ /* 0x000fc600078c10ff */
[----:B------:R-:W-:Y:S01]  /*27be0*/  STL [R1+0xb64], R77 ;  /* 0x000b644d01007387 */ /* 0x000fe20000100800 */
[----:B------:R-:W1:Y:S03]  /*27bf0*/  LDCU UR62, c[0x0][0x3b0] ;  /* 0x00007600ff3e77ac */ /* 0x000e660008000800 */
[----:B------:R-:W-:Y:S01]  /*27c00*/  STL [R1+0xb5c], R75 ;  /* 0x000b5c4b01007387 */ /* 0x000fe20000100800 */
[----:B------:R-:W1:Y:S03]  /*27c10*/  LDCU UR74, c[0x0][0x3b0] ;  /* 0x00007600ff4a77ac */ /* 0x000e660008000800 */
[----:B------:R-:W-:Y:S01]  /*27c20*/  STL [R1+0xb54], R73 ;  /* 0x000b544901007387 */ /* 0x000fe20000100800 */
[-C--:B------:R-:W-:Y:S01]  /*27c30*/  LEA.HI.X.SX32 R5, R193, R0.reuse, 0x2, P1 ;  /* 0x00000000c1057211 */ /* 0x080fe200008f16ff */
[----:B------:R-:W1:Y:S02]  /*27c40*/  LDCU UR61, c[0x0][0x3b0] ;  /* 0x00007600ff3d77ac */ /* 0x000e640008000800 */
[----:B------:R1:W-:Y:S01]  /*27c50*/  STL [R1+0xb4c], R71 ;  /* 0x000b4c4701007387 */ /* 0x0003e20000100800 */
[-C--:B------:R-:W-:Y:S01]  /*27c60*/  LEA.HI.X.SX32 R69, R194, R0.reuse, 0x2, P0 ;  /* 0x00000000c2457211 */ /* 0x080fe200000f16ff */
[----:B------:R-:W2:Y:S01]  /*27c70*/  LDCU UR60, c[0x0][0x3b0] ;  /* 0x00007600ff3c77ac */ /* 0x000ea20008000800 */
[-C--:B------:R-:W-:Y:S01]  /*27c80*/  LEA.HI.X.SX32 R61, R195, R0.reuse, 0x2, P6 ;  /* 0x00000000c33d7211 */ /* 0x080fe200030f16ff */
[----:B------:R-:W2:Y:S01]  /*27c90*/  LDCU UR59, c[0x0][0x3b0] ;  /* 0x00007600ff3b77ac */ /* 0x000ea20008000800 */
[----:B-1----:R-:W-:Y:S01]  /*27ca0*/  MOV R71, R3 ;  /* 0x0000000300477202 */ /* 0x002fe20000000f00 */
[----:B------:R-:W1:Y:S01]  /*27cb0*/  LDCU UR58, c[0x0][0x3b0] ;  /* 0x00007600ff3a77ac */ /* 0x000e620008000800 */
[----:B------:R-:W-:-:S02]  /*27cc0*/  LEA.HI.X.SX32 R71, R176, R0, 0x2, P2 ;  /* 0x00000000b0477211 */ /* 0x000fc400010f16ff */
[-C--:B------:R-:W-:Y:S01]  /*27cd0*/  LEA R2, P3, R199, R120.reuse, 0x2 ;  /* 0x00000078c7027211 */ /* 0x080fe200078610ff */
[----:B------:R-:W1:Y:S01]  /*27ce0*/  LDCU UR57, c[0x0][0x3b0] ;  /* 0x00007600ff3977ac */ /* 0x000e620008000800 */
[----:B------:R-:W-:Y:S02]  /*27cf0*/  LEA R56, P2, R200, R120, 0x2 ;  /* 0x00000078c8387211 */ /* 0x000fe400078410ff */
[-C--:B------:R-:W-:Y:S01]  /*27d00*/  LEA.HI.X.SX32 R59, R197, R0.reuse, 0x2, P5 ;  /* 0x00000000c53b7211 */ /* 0x080fe200028f16ff */
[----:B------:R-:W1:Y:S01]  /*27d10*/  LDCU UR56, c[0x0][0x3b0] ;  /* 0x00007600ff3877ac */ /* 0x000e620008000800 */
[-C--:B------:R-:W-:Y:S02]  /*27d20*/  LEA.HI.X.SX32 R63, R198, R0.reuse, 0x2, P4 ;  /* 0x00000000c63f7211 */ /* 0x080fe400020f16ff */
[-C--:B------:R-:W-:Y:S01]  /*27d30*/  LEA.HI.X.SX32 R3, R199, R0.reuse, 0x2, P3 ;  /* 0x00000000c7037211 */ /* 0x080fe200018f16ff */
[----:B------:R-:W1:Y:S01]  /*27d40*/  LDCU UR55, c[0x0][0x3b0] ;  /* 0x00007600ff3777ac */ /* 0x000e620008000800 */
[----:B------:R-:W-:Y:S01]  /*27d50*/  LEA.HI.X.SX32 R57, R200, R0, 0x2, P2 ;  /* 0x00000000c8397211 */ /* 0x000fe200010f16ff */
[----:B------:R-:W1:Y:S01]  /*27d60*/  LDCU UR54, c[0x0][0x3b0] ;  /* 0x00007600ff3677ac */ /* 0x000e620008000800 */
        /* <DEDUP_REMOVED lines=23> */
[----:B--2---:R-:W-:-:S02]  /*27ee0*/  IMAD.MOV.U32 R158, RZ, RZ, R160 ;  /* 0x000000ffff9e7224 */ /* 0x004fc400078e00a0 */
[----:B-----5:R-:W-:Y:S02]  /*27ef0*/  IMAD.MOV.U32 R160, RZ, RZ, R161 ;  /* 0x000000ffffa07224 */ /* 0x020fe400078e00a1 */
[----:B---3--:R-:W-:Y:S01]  /*27f00*/  IMAD.MOV.U32 R161, RZ, RZ, R162 ;  /* 0x000000ffffa17224 */ /* 0x008fe200078e00a2 */
[----:B----4-:R-:W-:Y:S01]  /*27f10*/  MOV R162, R164 ;  /* 0x000000a400a27202 */ /* 0x010fe20000000f00 */
[----:B------:R-:W-:Y:S02]  /*27f20*/  IMAD.MOV.U32 R164, RZ, RZ, R166 ;  /* 0x000000ffffa47224 */ /* 0x000fe400078e00a6 */
[----:B------:R-:W-:Y:S02]  /*27f30*/  IMAD.MOV.U32 R166, RZ, RZ, R192 ;  /* 0x000000ffffa67224 */ /* 0x000fe400078e00c0 */
[----:B------:R-:W2:Y:S01]  /*27f40*/  LDL.LU R192, [R1+0x13c] ;  /* 0x00013c0001c07983 */ /* 0x000ea20000300800 */
[----:B------:R-:W-:Y:S01]  /*27f50*/  IMAD.MOV.U32 R149, RZ, RZ, R158 ;  /* 0x000000ffff957224 */ /* 0x000fe200078e009e */
[----:B------:R-:W-:Y:S01]  /*27f60*/  MOV R158, R160 ;  /* 0x000000a0009e7202 */ /* 0x000fe20000000f00 */
[----:B------:R-:W-:Y:S01]  /*27f70*/  IMAD.MOV.U32 R160, RZ, RZ, R161 ;  /* 0x000000ffffa07224 */ /* 0x000fe200078e00a1 */
[----:B------:R-:W-:Y:S01]  /*27f80*/  STL [R1+0xb44], R71 ;  /* 0x000b444701007387 */ /* 0x000fe20000100800 */
[----:B------:R-:W-:-:S02]  /*27f90*/  IMAD.MOV.U32 R161, RZ, RZ, R162 ;  /* 0x000000ffffa17224 */ /* 0x000fc400078e00a2 */
[----:B------:R-:W-:Y:S01]  /*27fa0*/  IMAD.MOV.U32 R162, RZ, RZ, R164 ;  /* 0x000000ffffa27224 */ /* 0x000fe200078e00a4 */
[----:B------:R3:W-:Y:S01]  /*27fb0*/  STL.64 [R1+0xb38], R4 ;  /* 0x000b380401007387 */ /* 0x0007e20000100a00 */
[----:B------:R-:W-:Y:S01]  /*27fc0*/  MOV R164, R166 ;  /* 0x000000a600a47202 */ /* 0x000fe20000000f00 */
[----:B------:R-:W-:Y:S02]  /*27fd0*/  IMAD.MOV.U32 R166, RZ, RZ, R167 ;  /* 0x000000ffffa67224 */ /* 0x000fe400078e00a7 */
[----:B------:R4:W-:Y:S04]  /*27fe0*/  STL.64 [R1+0xb30], R68 ;  /* 0x000b304401007387 */ /* 0x0009e80000100a00 */
[----:B------:R5:W-:Y:S01]  /*27ff0*/  STL.64 [R1+0xb28], R60 ;  /* 0x000b283c01007387 */ /* 0x000be20000100a00 */
[----:B------:R-:W-:-:S02]  /*28000*/  IMAD.MOV.U32 R135, RZ, RZ, R158 ;  /* 0x000000ffff877224 */ /* 0x000fc400078e009e */
[----:B------:R-:W-:Y:S01]  /*28010*/  IMAD.MOV.U32 R167, RZ, RZ, R169 ;  /* 0x000000ffffa77224 */ /* 0x000fe200078e00a9 */
[-C--:B---3--:R-:W-:Y:S01]  /*28020*/  LEA R4, P1, R201, R120.reuse, 0x2 ;  /* 0x00000078c9047211 */ /* 0x088fe200078210ff */
[----:B------:R3:W-:Y:S01]  /*28030*/  STL.64 [R1+0xb20], R58 ;  /* 0x000b203a01007387 */ /* 0x0007e20000100a00 */
[----:B----4-:R-:W-:-:S03]  /*28040*/  LEA R68, P0, R202, R120, 0x2 ;  /* 0x00000078ca447211 */ /* 0x010fc600078010ff */
[----:B------:R4:W-:Y:S01]  /*28050*/  STL.64 [R1+0xb18], R62 ;  /* 0x000b183e01007387 */ /* 0x0009e20000100a00 */
[----:B------:R-:W-:Y:S01]  /*28060*/  LEA.HI.X.SX32 R5, R201, R0, 0x2, P1 ;  /* 0x00000000c9057211 */ /* 0x000fe200008f16ff */
[----:B------:R-:W-:Y:S01]  /*28070*/  IMAD.MOV.U32 R169, RZ, RZ, R170 ;  /* 0x000000ffffa97224 */ /* 0x000fe200078e00aa */
[C---:B-----5:R-:W-:Y:S01]  /*28080*/  LEA R60, P6, R203.reuse, R120, 0x2 ;  /* 0x00000078cb3c7211 */ /* 0x060fe200078c10ff */
[----:B------:R5:W-:Y:S01]  /*28090*/  STL.64 [R1+0xb10], R2 ;  /* 0x000b100201007387 */ /* 0x000be20000100a00 */
[-C--:B------:R-:W-:Y:S02]  /*280a0*/  LEA.HI.X.SX32 R69, R202, R0.reuse, 0x2, P0 ;  /* 0x00000000ca457211 */ /* 0x080fe400000f16ff */
[----:B------:R-:W-:Y:S01]  /*280b0*/  LEA.HI.X.SX32 R61, R203, R0, 0x2, P6 ;  /* 0x00000000cb3d7211 */ /* 0x000fe200030f16ff */
[----:B------:R1:W-:Y:S01]  /*280c0*/  STL.64 [R1+0xb08], R56 ;  /* 0x000b083801007387 */ /* 0x0003e20000100a00 */
[----:B---3--:R-:W-:Y:S02]  /*280d0*/  LEA R58, P5, R204, R120, 0x2 ;  /* 0x00000078cc3a7211 */ /* 0x008fe400078a10ff */
[----:B------:R-:W-:Y:S01]  /*280e0*/  MOV R158, R160 ;  /* 0x000000a0009e7202 */ /* 0x000fe20000000f00 */
[----:B------:R3:W-:Y:S01]  /*280f0*/  STL.64 [R1+0xb00], R4 ;  /* 0x000b000401007387 */ /* 0x0007e20000100a00 */
[----:B----4-:R-:W-:-:S02]  /*28100*/  LEA R62, P4, R205, R120, 0x2 ;  /* 0x00000078cd3e7211 */ /* 0x010fc400078810ff */
[----:B------:R-:W-:Y:S01]  /*28110*/  LEA.HI.X.SX32 R59, R204, R0, 0x2, P5 ;  /* 0x00000000cc3b7211 */ /* 0x000fe200028f16ff */
[----:B------:R4:W-:Y:S01]  /*28120*/  STL.64 [R1+0xaf8], R68 ;  /* 0x000af84401007387 */ /* 0x0009e20000100a00 */
[C---:B-----5:R-:W-:Y:S02]  /*28130*/  LEA R2, P3, R206.reuse, R120, 0x2 ;  /* 0x00000078ce027211 */ /* 0x060fe400078610ff */
[----:B------:R-:W-:Y:S01]  /*28140*/  LEA.HI.X.SX32 R63, R205, R0, 0x2, P4 ;  /* 0x00000000cd3f7211 */ /* 0x000fe200020f16ff */
[----:B------:R5:W-:Y:S01]  /*28150*/  STL.64 [R1+0xaf0], R60 ;  /* 0x000af03c01007387 */ /* 0x000be20000100a00 */
[----:B-1----:R-:W-:Y:S02]  /*28160*/  LEA R56, P2, R207, R120, 0x2 ;  /* 0x00000078cf387211 */ /* 0x002fe400078410ff */
[----:B------:R-:W-:Y:S01]  /*28170*/  LEA.HI.X.SX32 R3, R206, R0, 0x2, P3 ;  /* 0x00000000ce037211 */ /* 0x000fe200018f16ff */
[----:B------:R1:W-:Y:S01]  /*28180*/  STL.64 [R1+0xae8], R58 ;  /* 0x000ae83a01007387 */ /* 0x0003e20000100a00 */
[----:B---3--:R-:W-:-:S02]  /*28190*/  LEA R4, P1, R208, R120, 0x2 ;  /* 0x00000078d0047211 */ /* 0x008fc400078210ff */
[----:B------:R-:W-:Y:S01]  /*281a0*/  LEA.HI.X.SX32 R57, R207, R0, 0x2, P2 ;  /* 0x00000000cf397211 */ /* 0x000fe200010f16ff */
[----:B------:R3:W-:Y:S01]  /*281b0*/  STL.64 [R1+0xae0], R62 ;  /* 0x000ae03e01007387 */ /* 0x0007e20000100a00 */
[C---:B----4-:R-:W-:Y:S02]  /*281c0*/  LEA R68, P0, R209.reuse, R120, 0x2 ;  /* 0x00000078d1447211 */ /* 0x050fe400078010ff */
[----:B------:R-:W-:Y:S01]  /*281d0*/  LEA.HI.X.SX32 R5, R208, R0, 0x2, P1 ;  /* 0x00000000d0057211 */ /* 0x000fe200008f16ff */
[----:B------:R4:W-:Y:S01]  /*281e0*/  STL.64 [R1+0xad8], R2 ;  /* 0x000ad80201007387 */ /* 0x0009e20000100a00 */
[----:B-----5:R-:W-:Y:S02]  /*281f0*/  LEA R60, P6, R210, R120, 0x2 ;  /* 0x00000078d23c7211 */ /* 0x020fe400078c10ff */
[----:B------:R-:W-:Y:S01]  /*28200*/  LEA.HI.X.SX32 R69, R209, R0, 0x2, P0 ;  /* 0x00000000d1457211 */ /* 0x000fe200000f16ff */
[----:B------:R5:W-:Y:S01]  /*28210*/  STL.64 [R1+0xad0], R56 ;  /* 0x000ad03801007387 */ /* 0x000be20000100a00 */
[----:B-1----:R-:W-:-:S02]  /*28220*/  LEA R58, P5, R211, R120, 0x2 ;  /* 0x00000078d33a7211 */ /* 0x002fc400078a10ff */
[----:B------:R-:W-:Y:S01]  /*28230*/  LEA.HI.X.SX32 R61, R210, R0, 0x2, P6 ;  /* 0x00000000d23d7211 */ /* 0x000fe200030f16ff */
[----:B------:R1:W-:Y:S01]  /*28240*/  STL.64 [R1+0xac8], R4 ;  /* 0x000ac80401007387 */ /* 0x0003e20000100a00 */
[C---:B---3--:R-:W-:Y:S02]  /*28250*/  LEA R62, P4, R212.reuse, R120, 0x2 ;  /* 0x00000078d43e7211 */ /* 0x048fe400078810ff */
[----:B------:R-:W-:Y:S01]  /*28260*/  LEA.HI.X.SX32 R59, R211, R0, 0x2, P5 ;  /* 0x00000000d33b7211 */ /* 0x000fe200028f16ff */
[----:B------:R3:W-:Y:S01]  /*28270*/  STL.64 [R1+0xac0], R68 ;  /* 0x000ac04401007387 */ /* 0x0007e20000100a00 */
[----:B----4-:R-:W-:Y:S02]  /*28280*/  LEA R2, P3, R213, R120, 0x2 ;  /* 0x00000078d5027211 */ /* 0x010fe400078610ff */
[----:B------:R-:W-:Y:S01]  /*28290*/  LEA.HI.X.SX32 R63, R212, R0, 0x2, P4 ;  /* 0x00000000d43f7211 */ /* 0x000fe200020f16ff */
[----:B------:R4:W-:Y:S01]  /*282a0*/  STL.64 [R1+0xab8], R60 ;  /* 0x000ab83c01007387 */ /* 0x0009e20000100a00 */
[----:B-----5:R-:W-:-:S02]  /*282b0*/  LEA R56, P2, R214, R120, 0x2 ;  /* 0x00000078d6387211 */ /* 0x020fc400078410ff */
[----:B------:R-:W-:Y:S01]  /*282c0*/  LEA.HI.X.SX32 R3, R213, R0, 0x2, P3 ;  /* 0x00000000d5037211 */ /* 0x000fe200018f16ff */
[----:B------:R5:W-:Y:S01]  /*282d0*/  STL.64 [R1+0xab0], R58 ;  /* 0x000ab03a01007387 */ /* 0x000be20000100a00 */
[C---:B-1----:R-:W-:Y:S02]  /*282e0*/  LEA R4, P1, R215.reuse, R120, 0x2 ;  /* 0x00000078d7047211 */ /* 0x042fe400078210ff */
[----:B------:R-:W-:Y:S01]  /*282f0*/  LEA.HI.X.SX32 R57, R214, R0, 0x2, P2 ;  /* 0x00000000d6397211 */ /* 0x000fe200010f16ff */
[----:B------:R1:W-:Y:S01]  /*28300*/  STL.64 [R1+0xaa8], R62 ;  /* 0x000aa83e01007387 */ /* 0x0003e20000100a00 */
[----:B---3--:R-:W-:Y:S02]  /*28310*/  LEA R68, P0, R216, R120, 0x2 ;  /* 0x00000078d8447211 */ /* 0x008fe400078010ff */
[----:B------:R-:W-:Y:S01]  /*28320*/  LEA.HI.X.SX32 R5, R215, R0, 0x2, P1 ;  /* 0x00000000d7057211 */ /* 0x000fe200008f16ff */
        /* <DEDUP_REMOVED lines=52> */
[C---:B-----5:R-:W-:Y:S02]  /*28670*/  LEA R2, P3, R234.reuse, R120, 0x2 ;  /* 0x00000078ea027211 */ /* 0x060fe400078610ff */
[----:B------:R-:W-:Y:S01]  /*28680*/  LEA.HI.X.SX32 R63, R233, R0, 0x2, P4 ;  /* 0x00000000e93f7211 */ /* 0x000fe200020f16ff */
[----:B------:R5:W-:Y:S01]  /*28690*/  STL.64 [R1+0xa10], R60 ;  /* 0x000a103c01007387 */ /* 0x000be20000100a00 */
[----:B-1----:R-:W-:Y:S01]  /*286a0*/  LEA R56, P2, R235, R120, 0x2 ;  /* 0x00000078eb387211 */ /* 0x002fe200078410ff */
[----:B------:R-:W-:Y:S01]  /*286b0*/  IMAD.MOV.U32 R160, RZ, RZ, R161 ;  /* 0x000000ffffa07224 */ /* 0x000fe200078e00a1 */
[----:B------:R-:W-:-:S02]  /*286c0*/  LEA.HI.X.SX32 R3, R234, R0, 0x2, P3 ;  /* 0x00000000ea037211 */ /* 0x000fc400018f16ff */
[-C--:B---3--:R-:W-:Y:S02]  /*286d0*/  LEA R4, P1, R236, R120.reuse, 0x2 ;  /* 0x00000078ec047211 */ /* 0x088fe400078210ff */
[----:B------:R-:W-:Y:S02]  /*286e0*/  MOV R170, R171 ;  /* 0x000000ab00aa7202 */ /* 0x000fe40000000f00 */
[----:B----4-:R-:W-:Y:S01]  /*286f0*/  LEA R68, P0, R237, R120, 0x2 ;  /* 0x00000078ed447211 */ /* 0x010fe200078010ff */
[----:B------:R-:W-:Y:S01]  /*28700*/  IMAD.MOV.U32 R161, RZ, RZ, R162 ;  /* 0x000000ffffa17224 */ /* 0x000fe200078e00a2 */
[----:B------:R-:W-:Y:S01]  /*28710*/  LEA.HI.X.SX32 R57, R235, R0, 0x2, P2 ;  /* 0x00000000eb397211 */ /* 0x000fe200010f16ff */
[----:B------:R1:W-:Y:S01]  /*28720*/  STL.64 [R1+0xa08], R58 ;  /* 0x000a083a01007387 */ /* 0x0003e20000100a00 */
[----:B-----5:R-:W-:Y:S01]  /*28730*/  LEA R60, P6, R238, R120, 0x2 ;  /* 0x00000078ee3c7211 */ /* 0x020fe200078c10ff */
[----:B------:R-:W-:Y:S01]  /*28740*/  IMAD.MOV.U32 R171, RZ, RZ, R172 ;  /* 0x000000ffffab7224 */ /* 0x000fe200078e00ac */
[-C--:B------:R-:W-:Y:S01]  /*28750*/  LEA.HI.X.SX32 R5, R236, R0.reuse, 0x2, P1 ;  /* 0x00000000ec057211 */ /* 0x080fe200008f16ff */
[----:B------:R-:W-:Y:S01]  /*28760*/  IMAD.MOV.U32 R162, RZ, RZ, R164 ;  /* 0x000000ffffa27224 */ /* 0x000fe200078e00a4 */
[----:B------:R-:W-:Y:S01]  /*28770*/  LEA.HI.X.SX32 R69, R237, R0, 0x2, P0 ;  /* 0x00000000ed457211 */ /* 0x000fe200000f16ff */
[----:B------:R3:W-:Y:S01]  /*28780*/  STL.64 [R1+0xa00], R62 ;  /* 0x000a003e01007387 */ /* 0x0007e20000100a00 */
[----:B------:R-:W-:Y:S01]  /*28790*/  MOV R164, R166 ;  /* 0x000000a600a47202 */ /* 0x000fe20000000f00 */
[----:B------:R-:W-:Y:S01]  /*287a0*/  IMAD.MOV.U32 R172, RZ, RZ, R180 ;  /* 0x000000ffffac7224 */ /* 0x000fe200078e00b4 */
[----:B------:R-:W-:Y:S01]  /*287b0*/  LEA.HI.X.SX32 R61, R238, R0, 0x2, P6 ;  /* 0x00000000ee3d7211 */ /* 0x000fe200030f16ff */
[----:B------:R4:W-:Y:S01]  /*287c0*/  STL.64 [R1+0x9f8], R2 ;  /* 0x0009f80201007387 */ /* 0x0009e20000100a00 */
[----:B------:R-:W-:Y:S01]  /*287d0*/  IMAD.MOV.U32 R166, RZ, RZ, R167 ;  /* 0x000000ffffa67224 */ /* 0x000fe200078e00a7 */
[----:B-1----:R-:W-:Y:S01]  /*287e0*/  LEA R58, P5, R239, R120, 0x2 ;  /* 0x00000078ef3a7211 */ /* 0x002fe200078a10ff */
[----:B------:R-:W-:Y:S01]  /*287f0*/  IMAD.MOV.U32 R167, RZ, RZ, R169 ;  /* 0x000000ffffa77224 */ /* 0x000fe200078e00a9 */
[----:B------:R1:W-:Y:S01]  /*28800*/  STL.64 [R1+0x9f0], R56 ;  /* 0x0009f03801007387 */ /* 0x0003e20000100a00 */
[----:B------:R-:W-:Y:S01]  /*28810*/  IMAD.MOV.U32 R169, RZ, RZ, R170 ;  /* 0x000000ffffa97224 */ /* 0x000fe200078e00aa */
[----:B------:R-:W-:-:S02]  /*28820*/  MOV R170, R171 ;  /* 0x000000ab00aa7202 */ /* 0x000fc40000000f00 */
[----:B------:R5:W-:Y:S01]  /*28830*/  STL.64 [R1+0x9e8], R4 ;  /* 0x0009e80401007387 */ /* 0x000be20000100a00 */
[----:B------:R-:W-:Y:S01]  /*28840*/  IMAD.MOV.U32 R171, RZ, RZ, R172 ;  /* 0x000000ffffab7224 */ /* 0x000fe200078e00ac */
[-C--:B---3--:R-:W-:Y:S02]  /*28850*/  LEA R62, P4, R240, R120.reuse, 0x2 ;  /* 0x00000078f03e7211 */ /* 0x088fe400078810ff */
[----:B------:R3:W-:Y:S01]  /*28860*/  STL.64 [R1+0x9e0], R68 ;  /* 0x0009e04401007387 */ /* 0x0007e20000100a00 */
[----:B------:R-:W-:Y:S01]  /*28870*/  IMAD.MOV.U32 R172, RZ, RZ, R181 ;  /* 0x000000ffffac7224 */ /* 0x000fe200078e00b5 */
[----:B----4-:R-:W-:Y:S02]  /*28880*/  LEA R2, P3, R241, R120, 0x2 ;  /* 0x00000078f1027211 */ /* 0x010fe400078610ff */
[----:B------:R-:W4:Y:S01]  /*28890*/  LDL.LU R180, [R1+0x120] ;  /* 0x0001200001b47983 */ /* 0x000f220000300800 */
[----:B------:R-:W-:Y:S01]  /*288a0*/  IMAD.MOV.U32 R150, RZ, RZ, R158 ;  /* 0x000000ffff967224 */ /* 0x000fe200078e009e */
[----:B------:R-:W-:-:S02]  /*288b0*/  LEA.HI.X.SX32 R59, R239, R0, 0x2, P5 ;  /* 0x00000000ef3b7211 */ /* 0x000fc400028f16ff */
[----:B------:R2:W-:Y:S01]  /*288c0*/  STL.64 [R1+0x9d8], R60 ;  /* 0x0009d83c01007387 */ /* 0x0005e20000100a00 */
[-C--:B-1----:R-:W-:Y:S02]  /*288d0*/  LEA R56, P2, R242, R120.reuse, 0x2 ;  /* 0x00000078f2387211 */ /* 0x082fe400078410ff */
[----:B-----5:R-:W-:Y:S01]  /*288e0*/  LEA R4, P1, R243, R120, 0x2 ;  /* 0x00000078f3047211 */ /* 0x020fe200078210ff */
[----:B------:R-:W5:Y:S01]  /*288f0*/  LDL.LU R181, [R1+0x14c] ;  /* 0x00014c0001b57983 */ /* 0x000f620000300800 */
[----:B------:R-:W-:Y:S01]  /*28900*/  MOV R158, R160 ;  /* 0x000000a0009e7202 */ /* 0x000fe20000000f00 */
[----:B------:R-:W-:Y:S02]  /*28910*/  IMAD.MOV.U32 R160, RZ, RZ, R161 ;  /* 0x000000ffffa07224 */ /* 0x000fe400078e00a1 */
[----:B------:R-:W-:Y:S02]  /*28920*/  IMAD.MOV.U32 R161, RZ, RZ, R162 ;  /* 0x000000ffffa17224 */ /* 0x000fe400078e00a2 */
[----:B------:R-:W-:Y:S01]  /*28930*/  IMAD.MOV.U32 R162, RZ, RZ, R164 ;  /* 0x000000ffffa27224 */ /* 0x000fe200078e00a4 */
[----:B------:R-:W-:Y:S01]  /*28940*/  MOV R164, R166 ;  /* 0x000000a600a47202 */ /* 0x000fe20000000f00 */
[----:B------:R-:W-:-:S02]  /*28950*/  IMAD.MOV.U32 R166, RZ, RZ, R167 ;  /* 0x000000ffffa67224 */ /* 0x000fc400078e00a7 */
[----:B------:R-:W-:Y:S01]  /*28960*/  IMAD.MOV.U32 R152, RZ, RZ, R158 ;  /* 0x000000ffff987224 */ /* 0x000fe200078e009e */
[----:B------:R-:W-:Y:S01]  /*28970*/  MOV R158, R160 ;  /* 0x000000a0009e7202 */ /* 0x000fe20000000f00 */
[----:B------:R-:W-:Y:S02]  /*28980*/  IMAD.MOV.U32 R167, RZ, RZ, R169 ;  /* 0x000000ffffa77224 */ /* 0x000fe400078e00a9 */
[----:B------:R-:W-:Y:S01]  /*28990*/  IMAD.MOV.U32 R169, RZ, RZ, R170 ;  /* 0x000000ffffa97224 */ /* 0x000fe200078e00aa */
[----:B------:R-:W-:Y:S01]  /*289a0*/  MOV R170, R171 ;  /* 0x000000ab00aa7202 */ /* 0x000fe20000000f00 */
[----:B------:R-:W-:Y:S02]  /*289b0*/  IMAD.MOV.U32 R160, RZ, RZ, R161 ;  /* 0x000000ffffa07224 */ /* 0x000fe400078e00a1 */
[----:B------:R-:W-:Y:S02]  /*289c0*/  IMAD.MOV.U32 R161, RZ, RZ, R162 ;  /* 0x000000ffffa17224 */ /* 0x000fe400078e00a2 */
[----:B------:R-:W-:-:S02]  /*289d0*/  IMAD.MOV.U32 R171, RZ, RZ, R172 ;  /* 0x000000ffffab7224 */ /* 0x000fc400078e00ac */
[----:B------:R-:W-:Y:S01]  /*289e0*/  IMAD.MOV.U32 R162, RZ, RZ, R164 ;  /* 0x000000ffffa27224 */ /* 0x000fe200078e00a4 */
[----:B------:R-:W-:Y:S01]  /*289f0*/  MOV R164, R166 ;  /* 0x000000a600a47202 */ /* 0x000fe20000000f00 */
[----:B------:R-:W-:Y:S02]  /*28a00*/  IMAD.MOV.U32 R166, RZ, RZ, R167 ;  /* 0x000000ffffa67224 */ /* 0x000fe400078e00a7 */
[----:B------:R-:W-:Y:S01]  /*28a10*/  IMAD.MOV.U32 R136, RZ, RZ, R158 ;  /* 0x000000ffff887224 */ /* 0x000fe200078e009e */
[----:B------:R-:W-:Y:S01]  /*28a20*/  MOV R158, R160 ;  /* 0x000000a0009e7202 */ /* 0x000fe20000000f00 */
[----:B------:R-:W-:Y:S02]  /*28a30*/  IMAD.MOV.U32 R167, RZ, RZ, R169 ;  /* 0x000000ffffa77224 */ /* 0x000fe400078e00a9 */
[----:B------:R-:W-:Y:S01]  /*28a40*/  IMAD.MOV.U32 R169, RZ, RZ, R170 ;  /* 0x000000ffffa97224 */ /* 0x000fe200078e00aa */
[----:B------:R-:W-:Y:S01]  /*28a50*/  MOV R170, R171 ;  /* 0x000000ab00aa7202 */ /* 0x000fe20000000f00 */
[----:B------:R-:W-:Y:S01]  /*28a60*/  IMAD.MOV.U32 R160, RZ, RZ, R161 ;  /* 0x000000ffffa07224 */ /* 0x000fe200078e00a1 */
[----:B------:R-:W-:Y:S01]  /*28a70*/  LEA.HI.X.SX32 R63, R240, R0, 0x2, P4 ;  /* 0x00000000f03f7211 */ /* 0x000fe200020f16ff */
[----:B------:R-:W-:-:S02]  /*28a80*/  IMAD.MOV.U32 R161, RZ, RZ, R162 ;  /* 0x000000ffffa17224 */ /* 0x000fc400078e00a2 */
[----:B------:R-:W-:Y:S01]  /*28a90*/  IMAD.MOV.U32 R162, RZ, RZ, R164 ;  /* 0x000000ffffa27224 */ /* 0x000fe200078e00a4 */
[----:B------:R-:W-:Y:S01]  /*28aa0*/  MOV R164, R166 ;  /* 0x000000a600a47202 */ /* 0x000fe20000000f00 */
[----:B------:R-:W-:Y:S01]  /*28ab0*/  IMAD.MOV.U32 R166, RZ, RZ, R167 ;  /* 0x000000ffffa67224 */ /* 0x000fe200078e00a7 */
[----:B------:R-:W-:Y:S01]  /*28ac0*/  LEA.HI.X.SX32 R3, R241, R0, 0x2, P3 ;  /* 0x00000000f1037211 */ /* 0x000fe200018f16ff */
[----:B------:R1:W-:Y:S01]  /*28ad0*/  STL.64 [R1+0x9d0], R58 ;  /* 0x0009d03a01007387 */ /* 0x0003e20000100a00 */
[----:B------:R-:W-:Y:S02]  /*28ae0*/  IMAD.MOV.U32 R167, RZ, RZ, R169 ;  /* 0x000000ffffa77224 */ /* 0x000fe400078e00a9 */
[----:B------:R-:W-:Y:S02]  /*28af0*/  IMAD.MOV.U32 R169, RZ, RZ, R170 ;  /* 0x000000ffffa97224 */ /* 0x000fe400078e00aa */
[----:B-----5:R-:W-:Y:S02]  /*28b00*/  IMAD.MOV.U32 R172, RZ, RZ, R181 ;  /* 0x000000ffffac7224 */ /* 0x020fe400078e00b5 */
[----:B------:R-:W5:Y:S02]  /*28b10*/  LDL.LU R181, [R1+0x11c] ;  /* 0x00011c0001b57983 */ /* 0x000f640000300800 */
[----:B------:R-:W-:-:S02]  /*28b20*/  IMAD.MOV.U32 R171, RZ, RZ, R172 ;  /* 0x000000ffffab7224 */ /* 0x000fc400078e00ac */
[----:B------:R-:W-:Y:S01]  /*28b30*/  IMAD.MOV.U32 R172, RZ, RZ, R185 ;  /* 0x000000ffffac7224 */ /* 0x000fe200078e00b9 */
[----:B------:R1:W-:Y:S02]  /*28b40*/  STL.64 [R1+0x9c8], R62 ;  /* 0x0009c83e01007387 */ /* 0x0003e40000100a00 */
[----:B------:R-:W-:Y:S01]  /*28b50*/  MOV R170, R171 ;  /* 0x000000ab00aa7202 */ /* 0x000fe20000000f00 */
[----:B------:R-:W-:Y:S01]  /*28b60*/  IMAD.MOV.U32 R171, RZ, RZ, R172 ;  /* 0x000000ffffab7224 */ /* 0x000fe200078e00ac */
[----:B------:R-:W2:Y:S01]  /*28b70*/  LDL.LU R185, [R1+0x110] ;  /* 0x0001100001b97983 */ /* 0x000ea20000300800 */
[----:B------:R-:W-:-:S03]  /*28b80*/  IMAD.MOV.U32 R172, RZ, RZ, R174 ;  /* 0x000000ffffac7224 */ /* 0x000fc600078e00ae */
[----:B------:R1:W-:Y:S04]  /*28b90*/  STL.64 [R1+0x9c0], R2 ;  /* 0x0009c00201007387 */ /* 0x0003e80000100a00 */
[----:B------:R-:W2:Y:S01]  /*28ba0*/  LDL.LU R174, [R1+0x140] ;  /* 0x0001400001ae7983 */ /* 0x000ea20000300800 */
[----:B------:R-:W-:Y:S01]  /*28bb0*/  IMAD.MOV.U32 R153, RZ, RZ, R158 ;  /* 0x000000ffff997224 */ /* 0x000fe200078e009e */
[----:B------:R-:W-:Y:S01]  /*28bc0*/  MOV R158, R160 ;  /* 0x000000a0009e7202 */ /* 0x000fe20000000f00 */
[----:B------:R-:W-:Y:S02]  /*28bd0*/  IMAD.MOV.U32 R160, RZ, RZ, R161 ;  /* 0x000000ffffa07224 */ /* 0x000fe400078e00a1 */
        /* <DEDUP_REMOVED lines=9> */
[----:B------:R1:W-:Y:S01]  /*28c70*/  STL.64 [R1+0x9b8], R56 ;  /* 0x0009b83801007387 */ /* 0x0003e20000100a00 */
[----:B--2---:R-:W-:-:S03]  /*28c80*/  IMAD.MOV.U32 R172, RZ, RZ, R174 ;  /* 0x000000ffffac7224 */ /* 0x004fc600078e00ae */
        /* <DEDUP_REMOVED lines=8> */
[----:B------:R-:W-:Y:S01]  /*28d10*/  MOV R138, R158 ;  /* 0x0000009e008a7202 */ /* 0x000fe20000000f00 */
[----:B------:R-:W-:Y:S01]  /*28d20*/  IMAD.MOV.U32 R167, RZ, RZ, R169 ;  /* 0x000000ffffa77224 */ /* 0x000fe200078e00a9 */
[----:B---3--:R-:W-:Y:S01]  /*28d30*/  LEA R68, P0, R244, R120, 0x2 ;  /* 0x00000078f4447211 */ /* 0x008fe200078010ff */
[----:B------:R-:W-:-:S02]  /*28d40*/  IMAD.MOV.U32 R158, RZ, RZ, R160 ;  /* 0x000000ffff9e7224 */ /* 0x000fc400078e00a0 */
[----:B------:R-:W-:Y:S01]  /*28d50*/  IMAD.MOV.U32 R169, RZ, RZ, R170 ;  /* 0x000000ffffa97224 */ /* 0x000fe200078e00aa */
[----:B------:R-:W-:Y:S01]  /*28d60*/  MOV R170, R171 ;  /* 0x000000ab00aa7202 */ /* 0x000fe20000000f00 */
[----:B------:R-:W-:Y:S01]  /*28d70*/  IMAD.MOV.U32 R160, RZ, RZ, R161 ;  /* 0x000000ffffa07224 */ /* 0x000fe200078e00a1 */
[----:B------:R-:W-:Y:S01]  /*28d80*/  LEA.HI.X.SX32 R5, R243, R0, 0x2, P1 ;  /* 0x00000000f3057211 */ /* 0x000fe200008f16ff */
[----:B------:R-:W-:Y:S01]  /*28d90*/  IMAD.MOV.U32 R161, RZ, RZ, R162 ;  /* 0x000000ffffa17224 */ /* 0x000fe200078e00a2 */
[----:B------:R-:W-:Y:S01]  /*28da0*/  MOV R162, R164 ;  /* 0x000000a400a27202 */ /* 0x000fe20000000f00 */
[----:B------:R-:W-:Y:S01]  /*28db0*/  IMAD.MOV.U32 R171, RZ, RZ, R172 ;  /* 0x000000ffffab7224 */ /* 0x000fe200078e00ac */
[----:B------:R-:W-:Y:S01]  /*28dc0*/  LEA.HI.X.SX32 R69, R244, R0, 0x2, P0 ;  /* 0x00000000f4457211 */ /* 0x000fe200000f16ff */
[----:B------:R-:W-:Y:S02]  /*28dd0*/  IMAD.MOV.U32 R164, RZ, RZ, R166 ;  /* 0x000000ffffa47224 */ /* 0x000fe400078e00a6 */
[----:B------:R-:W-:-:S02]  /*28de0*/  IMAD.MOV.U32 R166, RZ, RZ, R167 ;  /* 0x000000ffffa67224 */ /* 0x000fc400078e00a7 */
[----:B------:R-:W-:Y:S01]  /*28df0*/  IMAD.MOV.U32 R167, RZ, RZ, R169 ;  /* 0x000000ffffa77224 */ /* 0x000fe200078e00a9 */
[----:B------:R-:W-:Y:S01]  /*28e00*/  MOV R169, R170 ;  /* 0x000000aa00a97202 */ /* 0x000fe20000000f00 */
[----:B------:R3:W-:Y:S01]  /*28e10*/  STL.64 [R1+0x9b0], R4 ;  /* 0x0009b00401007387 */ /* 0x0007e20000100a00 */
[----:B------:R-:W-:Y:S02]  /*28e20*/  IMAD.MOV.U32 R170, RZ, RZ, R171 ;  /* 0x000000ffffaa7224 */ /* 0x000fe400078e00ab */
[----:B--2---:R-:W-:Y:S02]  /*28e30*/  IMAD.MOV.U32 R172, RZ, RZ, R174 ;  /* 0x000000ffffac7224 */ /* 0x004fe400078e00ae */
[----:B------:R-:W-:Y:S02]  /*28e40*/  IMAD.MOV.U32 R174, RZ, RZ, R192 ;  /* 0x000000ffffae7224 */ /* 0x000fe400078e00c0 */
[----:B------:R-:W2:Y:S02]  /*28e50*/  LDL.LU R192, [R1+0x104] ;  /* 0x0001040001c07983 */ /* 0x000ea40000300800 */
[----:B------:R-:W-:-:S02]  /*28e60*/  IMAD.MOV.U32 R171, RZ, RZ, R174 ;  /* 0x000000ffffab7224 */ /* 0x000fc400078e00ae */
[----:B------:R1:W-:Y:S01]  /*28e70*/  STL.64 [R1+0x9a8], R68 ;  /* 0x0009a84401007387 */ /* 0x0003e20000100a00 */
[----:B------:R-:W-:-:S03]  /*28e80*/  IMAD.MOV.U32 R174, RZ, RZ, R177 ;  /* 0x000000ffffae7224 */ /* 0x000fc600078e00b1 */
[----:B------:R-:W2:Y:S01]  /*28e90*/  LDL.LU R177, [R1+0x100] ;  /* 0x0001000001b17983 */ /* 0x000ea20000300800 */
[----:B------:R-:W-:Y:S01]  /*28ea0*/  MOV R155, R158 ;  /* 0x0000009e009b7202 */ /* 0x000fe20000000f00 */
[----:B------:R-:W-:Y:S01]  /*28eb0*/  IMAD.MOV.U32 R158, RZ, RZ, R160 ;  /* 0x000000ffff9e7224 */ /* 0x000fe200078e00a0 */
[C---:B------:R-:W-:Y:S01]  /*28ec0*/  LEA R60, P6, R245.reuse, R120, 0x2 ;  /* 0x00000078f53c7211 */ /* 0x040fe200078c10ff */
        /* <DEDUP_REMOVED lines=10> */
[----:B------:R-:W-:Y:S02]  /*28f70*/  IMAD.MOV.U32 R171, RZ, RZ, R174 ;  /* 0x000000ffffab7224 */ /* 0x000fe400078e00ae */
[----:B--2---:R-:W-:Y:S02]  /*28f80*/  IMAD.MOV.U32 R174, RZ, RZ, R177 ;  /* 0x000000ffffae7224 */ /* 0x004fe400078e00b1 */
[----:B------:R-:W2:Y:S01]  /*28f90*/  LDL.LU R177, [R1+0x130] ;  /* 0x0001300001b17983 */ /* 0x000ea20000300800 */
[----:B------:R-:W-:Y:S01]  /*28fa0*/  MOV R144, R158 ;  /* 0x0000009e00907202 */ /* 0x000fe20000000f00 */
[----:B------:R-:W-:Y:S01]  /*28fb0*/  IMAD.MOV.U32 R158, RZ, RZ, R161 ;  /* 0x000000ffff9e7224 */ /* 0x000fe200078e00a1 */
[----:B------:R-:W-:Y:S01]  /*28fc0*/  MOV R161, R164 ;  /* 0x000000a400a17202 */ /* 0x000fe20000000f00 */
[----:B------:R-:W-:Y:S01]  /*28fd0*/  IMAD.MOV.U32 R142, RZ, RZ, R160 ;  /* 0x000000ffff8e7224 */ /* 0x000fe200078e00a0 */
[----:B-1----:R-:W-:Y:S01]  /*28fe0*/  LEA R58, P5, R246, R120, 0x2 ;  /* 0x00000078f63a7211 */ /* 0x002fe200078a10ff */
[----:B------:R-:W-:Y:S01]  /*28ff0*/  IMAD.MOV.U32 R160, RZ, RZ, R162 ;  /* 0x000000ffffa07224 */ /* 0x000fe200078e00a2 */
[----:B------:R-:W-:Y:S01]  /*29000*/  MOV R157, R158 ;  /* 0x0000009e009d7202 */ /* 0x000fe20000000f00 */
[----:B------:R-:W-:-:S02]  /*29010*/  IMAD.MOV.U32 R162, RZ, RZ, R166 ;  /* 0x000000ffffa27224 */ /* 0x000fc400078e00a6 */
[----:B------:R-:W-:Y:S01]  /*29020*/  IMAD.MOV.U32 R164, RZ, RZ, R167 ;  /* 0x000000ffffa47224 */ /* 0x000fe200078e00a7 */
[C---:B------:R-:W-:Y:S01]  /*29030*/  LEA R62, P4, R247.reuse, R120, 0x2 ;  /* 0x00000078f73e7211 */ /* 0x040fe200078810ff */
[----:B------:R-:W-:Y:S01]  /*29040*/  IMAD.MOV.U32 R166, RZ, RZ, R169 ;  /* 0x000000ffffa67224 */ /* 0x000fe200078e00a9 */
[----:B------:R-:W-:Y:S01]  /*29050*/  MOV R167, R170 ;  /* 0x000000aa00a77202 */ /* 0x000fe20000000f00 */
[----:B------:R-:W-:Y:S01]  /*29060*/  IMAD.MOV.U32 R158, RZ, RZ, R160 ;  /* 0x000000ffff9e7224 */ /* 0x000fe200078e00a0 */
[----:B------:R-:W-:Y:S01]  /*29070*/  LEA R2, P3, R248, R120, 0x2 ;  /* 0x00000078f8027211 */ /* 0x000fe200078610ff */
[----:B------:R-:W-:Y:S01]  /*29080*/  IMAD.MOV.U32 R160, RZ, RZ, R161 ;  /* 0x000000ffffa07224 */ /* 0x000fe200078e00a1 */
[----:B------:R-:W-:Y:S01]  /*29090*/  LEA.HI.X.SX32 R59, R246, R0, 0x2, P5 ;  /* 0x00000000f63b7211 */ /* 0x000fe200028f16ff */
[----:B------:R-:W-:Y:S02]  /*290a0*/  IMAD.MOV.U32 R169, RZ, RZ, R171 ;  /* 0x000000ffffa97224 */ /* 0x000fe400078e00ab */
[----:B------:R-:W-:Y:S01]  /*290b0*/  IMAD.MOV.U32 R161, RZ, RZ, R162 ;  /* 0x000000ffffa17224 */ /* 0x000fe200078e00a2 */
[----:B------:R-:W-:Y:S01]  /*290c0*/  MOV R162, R164 ;  /* 0x000000a400a27202 */ /* 0x000fe20000000f00 */
[----:B------:R-:W-:Y:S01]  /*290d0*/  IMAD.MOV.U32 R171, RZ, RZ, R189 ;  /* 0x000000ffffab7224 */ /* 0x000fe200078e00bd */
[-C--:B------:R-:W-:Y:S01]  /*290e0*/  LEA.HI.X.SX32 R63, R247, R0.reuse, 0x2, P4 ;  /* 0x00000000f73f7211 */ /* 0x080fe200020f16ff */
[----:B------:R-:W-:Y:S01]  /*290f0*/  IMAD.MOV.U32 R164, RZ, RZ, R166 ;  /* 0x000000ffffa47224 */ /* 0x000fe200078e00a6 */
[----:B------:R-:W-:Y:S01]  /*29100*/  LEA.HI.X.SX32 R3, R248, R0, 0x2, P3 ;  /* 0x00000000f8037211 */ /* 0x000fe200018f16ff */
[----:B------:R-:W-:Y:S01]  /*29110*/  IMAD.MOV.U32 R166, RZ, RZ, R167 ;  /* 0x000000ffffa67224 */ /* 0x000fe200078e00a7 */
[----:B------:R-:W-:Y:S01]  /*29120*/  STL.64 [R1+0x998], R58 ;  /* 0x0009983a01007387 */ /* 0x000fe20000100a00 */
[----:B------:R-:W-:-:S02]  /*29130*/  IMAD.MOV.U32 R167, RZ, RZ, R169 ;  /* 0x000000ffffa77224 */ /* 0x000fc400078e00a9 */
[----:B--2---:R-:W-:Y:S02]  /*29140*/  IMAD.MOV.U32 R170, RZ, RZ, R177 ;  /* 0x000000ffffaa7224 */ /* 0x004fe400078e00b1 */
[----:B------:R-:W2:Y:S03]  /*29150*/  LDL.LU R177, [R1+0xf8] ;  /* 0x0000f80001b17983 */ /* 0x000ea60000300800 */
[----:B------:R-:W-:Y:S01]  /*29160*/  MOV R169, R170 ;  /* 0x000000aa00a97202 */ /* 0x000fe20000000f00 */
[----:B------:R-:W2:Y:S01]  /*29170*/  LDL.LU R189, [R1+0xec0] ;  /* 0x000ec00001bd7983 */ /* 0x000ea20000300800 */
[----:B------:R-:W-:Y:S02]  /*29180*/  IMAD.MOV.U32 R170, RZ, RZ, R171 ;  /* 0x000000ffffaa7224 */ /* 0x000fe400078e00ab */
[----:B------:R-:W-:Y:S01]  /*29190*/  IMAD.MOV.U32 R171, RZ, RZ, R175 ;  /* 0x000000ffffab7224 */ /* 0x000fe200078e00af */
[----:B------:R1:W-:Y:S01]  /*291a0*/  STL.64 [R1+0x990], R62 ;  /* 0x0009903e01007387 */ /* 0x0003e20000100a00 */
[----:B------:R-:W-:-:S03]  /*291b0*/  IMAD.MOV.U32 R175, RZ, RZ, R178 ;  /* 0x000000ffffaf7224 */ /* 0x000fc600078e00b2 */
[----:B------:R1:W-:Y:S04]  /*291c0*/  STL.64 [R1+0x988], R2 ;  /* 0x0009880201007387 */ /* 0x0003e80000100a00 */
[----:B------:R-:W2:Y:S01]  /*291d0*/  LDL.LU R178, [R1+0x124] ;  /* 0x0001240001b27983 */ /* 0x000ea20000300800 */
[----:B------:R-:W-:Y:S01]  /*291e0*/  MOV R143, R158 ;  /* 0x0000009e008f7202 */ /* 0x000fe20000000f00 */
[----:B------:R-:W-:Y:S02]  /*291f0*/  IMAD.MOV.U32 R146, RZ, RZ, R160 ;  /* 0x000000ffff927224 */ /* 0x000fe400078e00a0 */
[----:B------:R-:W-:Y:S01]  /*29200*/  IMAD.MOV.U32 R158, RZ, RZ, R161 ;  /* 0x000000ffff9e7224 */ /* 0x000fe200078e00a1 */
[----:B------:R-:W-:Y:S01]  /*29210*/  MOV R161, R164 ;  /* 0x000000a400a17202 */ /* 0x000fe20000000f00 */
[----:B------:R-:W-:Y:S01]  /*29220*/  IMAD.MOV.U32 R160, RZ, RZ, R162 ;  /* 0x000000ffffa07224 */ /* 0x000fe200078e00a2 */
[-C--:B------:R-:W-:Y:S01]  /*29230*/  LEA R56, P2, R249, R120.reuse, 0x2 ;  /* 0x00000078f9387211 */ /* 0x080fe200078410ff */
[----:B------:R-:W-:Y:S01]  /*29240*/  IMAD.MOV.U32 R162, RZ, RZ, R166 ;  /* 0x000000ffffa27224 */ /* 0x000fe200078e00a6 */
[----:B---3--:R-:W-:Y:S01]  /*29250*/  LEA R4, P1, R250, R120, 0x2 ;  /* 0x00000078fa047211 */ /* 0x008fe200078210ff */
[----:B------:R-:W-:Y:S01]  /*29260*/  IMAD.MOV.U32 R164, RZ, RZ, R167 ;  /* 0x000000ffffa47224 */ /* 0x000fe200078e00a7 */
[----:B------:R-:W-:Y:S01]  /*29270*/  MOV R167, R170 ;  /* 0x000000aa00a77202 */ /* 0x000fe20000000f00 */
[----:B------:R-:W-:Y:S01]  /*29280*/  IMAD.MOV.U32 R147, RZ, RZ, R158 ;  /* 0x000000ffff937224 */ /* 0x000fe200078e009e */
[----:B------:R-:W-:Y:S01]  /*29290*/  LEA R68, P0, R251, R120, 0x2 ;  /* 0x00000078fb447211 */ /* 0x000fe200078010ff */
[----:B------:R-:W-:Y:S01]  /*292a0*/  IMAD.MOV.U32 R166, RZ, RZ, R169 ;  /* 0x000000ffffa67224 */ /* 0x000fe200078e00a9 */
[----:B------:R-:W-:Y:S01]  /*292b0*/  LEA.HI.X.SX32 R57, R249, R0, 0x2, P2 ;  /* 0x00000000f9397211 */ /* 0x000fe200010f16ff */
[----:B------:R-:W-:-:S02]  /*292c0*/  IMAD.MOV.U32 R158, RZ, RZ, R160 ;  /* 0x000000ffff9e7224 */ /* 0x000fc400078e00a0 */
[----:B------:R-:W-:Y:S02]  /*292d0*/  IMAD.MOV.U32 R169, RZ, RZ, R171 ;  /* 0x000000ffffa97224 */ /* 0x000fe400078e00ab */
[----:B------:R-:W-:Y:S01]  /*292e0*/  IMAD.MOV.U32 R160, RZ, RZ, R161 ;  /* 0x000000ffffa07224 */ /* 0x000fe200078e00a1 */
[----:B------:R-:W-:Y:S01]  /*292f0*/  MOV R161, R162 ;  /* 0x000000a200a17202 */ /* 0x000fe20000000f00 */
[----:B------:R-:W-:Y:S01]  /*29300*/  IMAD.MOV.U32 R162, RZ, RZ, R164 ;  /* 0x000000ffffa27224 */ /* 0x000fe200078e00a4 */
[----:B----4-:R-:W-:Y:S01]  /*29310*/  MOV R171, R180 ;  /* 0x000000b400ab7202 */ /* 0x010fe20000000f00 */
[----:B------:R-:W-:Y:S01]  /*29320*/  IMAD.MOV.U32 R164, RZ, RZ, R166 ;  /* 0x000000ffffa47224 */ /* 0x000fe200078e00a6 */
[-C--:B------:R-:W-:Y:S01]  /*29330*/  LEA.HI.X.SX32 R5, R250, R0.reuse, 0x2, P1 ;  /* 0x00000000fa057211 */ /* 0x080fe200008f16ff */
[----:B------:R-:W-:Y:S01]  /*29340*/  IMAD.MOV.U32 R166, RZ, RZ, R167 ;  /* 0x000000ffffa67224 */ /* 0x000fe200078e00a7 */
[----:B------:R-:W-:Y:S01]  /*29350*/  LEA.HI.X.SX32 R69, R251, R0, 0x2, P0 ;  /* 0x00000000fb457211 */ /* 0x000fe200000f16ff */
[----:B------:R3:W-:Y:S01]  /*29360*/  STL.64 [R1+0x980], R56 ;  /* 0x0009803801007387 */ /* 0x0007e20000100a00 */
[----:B------:R-:W-:-:S03]  /*29370*/  MOV R167, R169 ;  /* 0x000000a900a77202 */ /* 0x000fc60000000f00 */
[----:B------:R-:W4:Y:S01]  /*29380*/  LDL.LU R180, [R1+0xe8] ;  /* 0x0000e80001b47983 */ /* 0x000f220000300800 */
[----:B--2---:R-:W-:Y:S02]  /*29390*/  IMAD.MOV.U32 R170, RZ, RZ, R178 ;  /* 0x000000ffffaa7224 */ /* 0x004fe400078e00b2 */
[----:B------:R-:W-:Y:S02]  /*293a0*/  IMAD.MOV.U32 R178, RZ, RZ, R179 ;  /* 0x000000ffffb27224 */ /* 0x000fe400078e00b3 */
[----:B------:R-:W-:Y:S01]  /*293b0*/  IMAD.MOV.U32 R169, RZ, RZ, R170 ;  /* 0x000000ffffa97224 */ /* 0x000fe200078e00aa */
[----:B------:R-:W2:Y:S01]  /*293c0*/  LDL.LU R179, [R1+0x5c] ;  /* 0x00005c0001b37983 */ /* 0x000ea20000300800 */
[----:B------:R-:W-:Y:S02]  /*293d0*/  IMAD.MOV.U32 R170, RZ, RZ, R171 ;  /* 0x000000ffffaa7224 */ /* 0x000fe400078e00ab */
[----:B-----5:R-:W-:Y:S01]  /*293e0*/  IMAD.MOV.U32 R171, RZ, RZ, R181 ;  /* 0x000000ffffab7224 */ /* 0x020fe200078e00b5 */
[----:B------:R5:W-:Y:S01]  /*293f0*/  STL.64 [R1+0x978], R4 ;  /* 0x0009780401007387 */ /* 0x000be20000100a00 */
[----:B------:R-:W-:-:S03]  /*29400*/  MOV R181, R183 ;  /* 0x000000b700b57202 */ /* 0x000fc60000000f00 */
[----:B------:R2:W-:Y:S04]  /*29410*/  STL.64 [R1+0x970], R68 ;  /* 0x0009704401007387 */ /* 0x0005e80000100a00 */
[----:B------:R-:W2:Y:S01]  /*29420*/  LDL.LU R183, [R1+0x118] ;  /* 0x0001180001b77983 */ /* 0x000ea20000300800 */
[CC--:B------:R-:W-:Y:S01]  /*29430*/  LEA R60, P6, R149.reuse, R120.reuse, 0x2 ;  /* 0x00000078953c7211 */ /* 0x0c0fe200078c10ff */
[----:B------:R-:W-:Y:S01]  /*29440*/  IMAD.MOV.U32 R139, RZ, RZ, R160 ;  /* 0x000000ffff8b7224 */ /* 0x000fe200078e00a0 */
[----:B-1----:R-:W-:Y:S02]  /*29450*/  LEA R62, P4, R150, R120, 0x2 ;  /* 0x00000078963e7211 */ /* 0x002fe400078810ff */
[----:B------:R-:W-:Y:S01]  /*29460*/  LEA.HI.X.SX32 R61, R149, R0, 0x2, P6 ;  /* 0x00000000953d7211 */ /* 0x000fe200030f16ff */
[----:B------:R-:W-:Y:S01]  /*29470*/  IMAD.MOV.U32 R149, RZ, RZ, R158 ;  /* 0x000000ffff957224 */ /* 0x000fe200078e009e */
[----:B------:R-:W-:Y:S01]  /*29480*/  MOV R160, R162 ;  /* 0x000000a200a07202 */ /* 0x000fe20000000f00 */
[----:B------:R-:W-:-:S02]  /*29490*/  IMAD.MOV.U32 R158, RZ, RZ, R161 ;  /* 0x000000ffff9e7224 */ /* 0x000fc400078e00a1 */
[----:B------:R-:W-:Y:S01]  /*294a0*/  IMAD.MOV.U32 R161, RZ, RZ, R164 ;  /* 0x000000ffffa17224 */ /* 0x000fe200078e00a4 */
[----:B------:R-:W-:Y:S01]  /*294b0*/  LEA.HI.X.SX32 R63, R150, R0, 0x2, P4 ;  /* 0x00000000963f7211 */ /* 0x000fe200020f16ff */
[----:B------:R-:W-:Y:S01]  /*294c0*/  IMAD.MOV.U32 R162, RZ, RZ, R166 ;  /* 0x000000ffffa27224 */ /* 0x000fe200078e00a6 */
[----:B------:R-:W-:Y:S01]  /*294d0*/  MOV R166, R169 ;  /* 0x000000a900a67202 */ /* 0x000fe20000000f00 */
[----:B------:R-:W-:Y:S01]  /*294e0*/  IMAD.MOV.U32 R164, RZ, RZ, R167 ;  /* 0x000000ffffa47224 */ /* 0x000fe200078e00a7 */
[----:B------:R-:W-:Y:S01]  /*294f0*/  LEA R2, P3, R152, R120, 0x2 ;  /* 0x0000007898027211 */ /* 0x000fe200078610ff */
[----:B------:R-:W-:Y:S02]  /*29500*/  IMAD.MOV.U32 R150, RZ, RZ, R158 ;  /* 0x000000ffff967224 */ /* 0x000fe400078e009e */
[----:B------:R-:W-:Y:S02]  /*29510*/  IMAD.MOV.U32 R167, RZ, RZ, R170 ;  /* 0x000000ffffa77224 */ /* 0x000fe400078e00aa */
[----:B------:R-:W-:Y:S01]  /*29520*/  IMAD.MOV.U32 R158, RZ, RZ, R160 ;  /* 0x000000ffff9e7224 */ /* 0x000fe200078e00a0 */
[----:B------:R-:W-:Y:S01]  /*29530*/  MOV R160, R161 ;  /* 0x000000a100a07202 */ /* 0x000fe20000000f00 */
[----:B------:R-:W-:-:S02]  /*29540*/  IMAD.MOV.U32 R169, RZ, RZ, R171 ;  /* 0x000000ffffa97224 */ /* 0x000fc400078e00ab */
[----:B------:R-:W-:Y:S01]  /*29550*/  IMAD.MOV.U32 R161, RZ, RZ, R162 ;  /* 0x000000ffffa17224 */ /* 0x000fe200078e00a2 */
[----:B------:R-:W-:Y:S01]  /*29560*/  LEA.HI.X.SX32 R3, R152, R0, 0x2, P3 ;  /* 0x0000000098037211 */ /* 0x000fe200018f16ff */
[----:B------:R-:W-:Y:S02]  /*29570*/  IMAD.MOV.U32 R162, RZ, RZ, R164 ;  /* 0x000000ffffa27224 */ /* 0x000fe400078e00a4 */
[----:B------:R-:W-:Y:S02]  /*29580*/  IMAD.MOV.U32 R171, RZ, RZ, R185 ;  /* 0x000000ffffab7224 */ /* 0x000fe400078e00b9 */
[----:B------:R-:W-:Y:S01]  /*29590*/  IMAD.MOV.U32 R164, RZ, RZ, R166 ;  /* 0x000000ffffa47224 */ /* 0x000fe200078e00a6 */
[----:B------:R-:W-:Y:S01]  /*295a0*/  MOV R166, R167 ;  /* 0x000000a700a67202 */ /* 0x000fe20000000f00 */
[----:B------:R-:W-:Y:S01]  /*295b0*/  IMAD.MOV.U32 R152, RZ, RZ, R158 ;  /* 0x000000ffff987224 */ /* 0x000fe200078e009e */
[----:B------:R-:W-:Y:S01]  /*295c0*/  LEA R58, P5, R135, R120, 0x2 ;  /* 0x00000078873a7211 */ /* 0x000fe200078a10ff */
[----:B------:R-:W-:-:S02]  /*295d0*/  IMAD.MOV.U32 R167, RZ, RZ, R169 ;  /* 0x000000ffffa77224 */ /* 0x000fc400078e00a9 */
[----:B------:R-:W-:Y:S01]  /*295e0*/  IMAD.MOV.U32 R158, RZ, RZ, R160 ;  /* 0x000000ffff9e7224 */ /* 0x000fe200078e00a0 */
[----:B------:R-:W-:Y:S01]  /*295f0*/  MOV R160, R161 ;  /* 0x000000a100a07202 */ /* 0x000fe20000000f00 */
[----:B------:R-:W-:Y:S01]  /*29600*/  IMAD.MOV.U32 R161, RZ, RZ, R162 ;  /* 0x000000ffffa17224 */ /* 0x000fe200078e00a2 */
[----:B------:R-:W-:Y:S01]  /*29610*/  LEA.HI.X.SX32 R59, R135, R0, 0x2, P5 ;  /* 0x00000000873b7211 */ /* 0x000fe200028f16ff */
[----:B------:R-:W-:Y:S02]  /*29620*/  IMAD.MOV.U32 R162, RZ, RZ, R164 ;  /* 0x000000ffffa27224 */ /* 0x000fe400078e00a4 */
[----:B------:R-:W-:Y:S01]  /*29630*/  IMAD.MOV.U32 R164, RZ, RZ, R166 ;  /* 0x000000ffffa47224 */ /* 0x000fe200078e00a6 */
[----:B------:R-:W-:Y:S01]  /*29640*/  MOV R166, R167 ;  /* 0x000000a700a67202 */ /* 0x000fe20000000f00 */
[----:B------:R-:W-:Y:S01]  /*29650*/  IMAD.MOV.U32 R135, RZ, RZ, R158 ;  /* 0x000000ffff877224 */ /* 0x000fe200078e009e */
[----:B---3--:R-:W-:Y:S01]  /*29660*/  LEA R56, P2, R136, R120, 0x2 ;  /* 0x0000007888387211 */ /* 0x008fe200078410ff */
[----:B------:R-:W-:Y:S01]  /*29670*/  IMAD.MOV.U32 R158, RZ, RZ, R160 ;  /* 0x000000ffff9e7224 */ /* 0x000fe200078e00a0 */
[----:B------:R-:W-:Y:S01]  /*29680*/  MOV R160, R161 ;  /* 0x000000a100a07202 */ /* 0x000fe20000000f00 */
[----:B------:R1:W-:Y:S01]  /*29690*/  STL.64 [R1+0x968], R60 ;  /* 0x0009683c01007387 */ /* 0x0003e20000100a00 */
[----:B------:R-:W-:-:S02]  /*296a0*/  IMAD.MOV.U32 R161, RZ, RZ, R162 ;  /* 0x000000ffffa17224 */ /* 0x000fc400078e00a2 */
[----:B------:R-:W-:Y:S01]  /*296b0*/  IMAD.MOV.U32 R162, RZ, RZ, R164 ;  /* 0x000000ffffa27224 */ /* 0x000fe200078e00a4 */
[----:B------:R-:W3:Y:S01]  /*296c0*/  LDL.LU R185, [R1+0xdc] ;  /* 0x0000dc0001b97983 */ /* 0x000ee20000300800 */
[----:B------:R-:W-:Y:S01]  /*296d0*/  IMAD.MOV.U32 R164, RZ, RZ, R166 ;  /* 0x000000ffffa47224 */ /* 0x000fe200078e00a6 */
[----:B------:R-:W-:Y:S01]  /*296e0*/  LEA.HI.X.SX32 R57, R136, R0, 0x2, P2 ;  /* 0x0000000088397211 */ /* 0x000fe200010f16ff */
[----:B--2---:R-:W-:-:S04]  /*296f0*/  IMAD.MOV.U32 R170, RZ, RZ, R183 ;  /* 0x000000ffffaa7224 */ /* 0x004fc800078e00b7 */
[----:B------:R-:W-:Y:S02]  /*29700*/  IMAD.MOV.U32 R169, RZ, RZ, R170 ;  /* 0x000000ffffa97224 */ /* 0x000fe400078e00aa */
        /* <DEDUP_REMOVED lines=8> */
[----:B------:R-:W2:Y:S01]  /*29790*/  LDL.LU R184, [R1+0x7c] ;  /* 0x00007c0001b87983 */ /* 0x000ea20000300800 */
[----:B------:R-:W-:Y:S01]  /*297a0*/  IMAD.MOV.U32 R172, RZ, RZ, R192 ;  /* 0x000000ffffac7224 */ /* 0x000fe200078e00c0 */
[----:B------:R-:W-:Y:S01]  /*297b0*/  MOV R166, R167 ;  /* 0x000000a700a67202 */ /* 0x000fe20000000f00 */
[----:B------:R-:W-:Y:S01]  /*297c0*/  IMAD.MOV.U32 R167, RZ, RZ, R169 ;  /* 0x000000ffffa77224 */ /* 0x000fe200078e00a9 */
[----:B------:R1:W-:Y:S01]  /*297d0*/  STL.64 [R1+0x960], R58 ;  /* 0x0009603a01007387 */ /* 0x0003e20000100a00 */
[----:B------:R-:W-:-:S03]  /*297e0*/  IMAD.MOV.U32 R169, RZ, RZ, R170 ;  /* 0x000000ffffa97224 */ /* 0x000fc600078e00aa */
[----:B------:R1:W-:Y:S01]  /*297f0*/  STL.64 [R1+0x958], R62 ;  /* 0x0009583e01007387 */ /* 0x0003e20000100a00 */
[----:B------:R-:W-:Y:S01]  /*29800*/  IMAD.MOV.U32 R170, RZ, RZ, R171 ;  /* 0x000000ffffaa7224 */ /* 0x000fe200078e00ab */
[----:B------:R-:W-:Y:S02]  /*29810*/  MOV R171, R172 ;  /* 0x000000ac00ab7202 */ /* 0x000fe40000000f00 */
[----:B------:R-:W2:Y:S01]  /*29820*/  LDL.LU R186, [R1+0xd8] ;  /* 0x0000d80001ba7983 */ /* 0x000ea20000300800 */
[----:B------:R-:W-:-:S03]  /*29830*/  IMAD.MOV.U32 R172, RZ, RZ, R174 ;  /* 0x000000ffffac7224 */ /* 0x000fc600078e00ae */
[----:B------:R1:W-:Y:S04]  /*29840*/  STL.64 [R1+0x950], R2 ;  /* 0x0009500201007387 */ /* 0x0003e80000100a00 */
[----:B------:R-:W2:Y:S04]  /*29850*/  LDL.LU R192, [R1+0xcc] ;  /* 0x0000cc0001c07983 */ /* 0x000ea80000300800 */
[----:B------:R1:W-:Y:S04]  /*29860*/  STL.64 [R1+0x948], R56 ;  /* 0x0009483801007387 */ /* 0x0003e80000100a00 */
[----:B------:R-:W2:Y:S01]  /*29870*/  LDL.LU R174, [R1+0xfc] ;  /* 0x0000fc0001ae7983 */ /* 0x000ea20000300800 */
[----:B-----5:R-:W-:-:S04]  /*29880*/  LEA R4, P1, R153, R120, 0x2 ;  /* 0x0000007899047211 */ /* 0x020fc800078210ff */
[----:B------:R-:W-:Y:S01]  /*29890*/  LEA.HI.X.SX32 R5, R153, R0, 0x2, P1 ;  /* 0x0000000099057211 */ /* 0x000fe200008f16ff */
[----:B------:R-:W-:Y:S02]  /*298a0*/  IMAD.MOV.U32 R153, RZ, RZ, R158 ;  /* 0x000000ffff997224 */ /* 0x000fe400078e009e */
[----:B------:R-:W-:Y:S01]  /*298b0*/  IMAD.MOV.U32 R158, RZ, RZ, R160 ;  /* 0x000000ffff9e7224 */ /* 0x000fe200078e00a0 */
[----:B------:R-:W-:Y:S01]  /*298c0*/  MOV R160, R161 ;  /* 0x000000a100a07202 */ /* 0x000fe20000000f00 */
[----:B------:R-:W-:Y:S02]  /*298d0*/  IMAD.MOV.U32 R161, RZ, RZ, R162 ;  /* 0x000000ffffa17224 */ /* 0x000fe400078e00a2 */
[----:B------:R-:W-:Y:S02]  /*298e0*/  IMAD.MOV.U32 R162, RZ, RZ, R164 ;  /* 0x000000ffffa27224 */ /* 0x000fe400078e00a4 */
[----:B------:R-:W-:Y:S01]  /*298f0*/  IMAD.MOV.U32 R164, RZ, RZ, R166 ;  /* 0x000000ffffa47224 */ /* 0x000fe200078e00a6 */
[----:B------:R-:W-:Y:S01]  /*29900*/  MOV R166, R167 ;  /* 0x000000a700a67202 */ /* 0x000fe20000000f00 */
[----:B------:R-:W-:-:S02]  /*29910*/  IMAD.MOV.U32 R167, RZ, RZ, R169 ;  /* 0x000000ffffa77224 */ /* 0x000fc400078e00a9 */
[----:B------:R-:W-:Y:S02]  /*29920*/  IMAD.MOV.U32 R169, RZ, RZ, R170 ;  /* 0x000000ffffa97224 */ /* 0x000fe400078e00aa */
[----:B------:R-:W-:Y:S01]  /*29930*/  IMAD.MOV.U32 R170, RZ, RZ, R171 ;  /* 0x000000ffffaa7224 */ /* 0x000fe200078e00ab */
[----:B------:R-:W-:Y:S01]  /*29940*/  MOV R171, R172 ;  /* 0x000000ac00ab7202 */ /* 0x000fe20000000f00 */
[----:B------:R5:W-:Y:S01]  /*29950*/  STL.64 [R1+0x940], R4 ;  /* 0x0009400401007387 */ /* 0x000be20000100a00 */
[----:B--2---:R-:W-:-:S03]  /*29960*/  IMAD.MOV.U32 R172, RZ, RZ, R174 ;  /* 0x000000ffffac7224 */ /* 0x004fc600078e00ae */
[----:B------:R-:W2:Y:S01]  /*29970*/  LDL.LU R174, [R1+0xc8] ;  /* 0x0000c80001ae7983 */ /* 0x000ea20000300800 */
[----:B------:R-:W-:-:S04]  /*29980*/  LEA R68, P0, R140, R120, 0x2 ;  /* 0x000000788c447211 */ /* 0x000fc800078010ff */
        /* <DEDUP_REMOVED lines=11> */
[----:B-1----:R-:W-:Y:S01]  /*29a40*/  LEA R60, P6, R138, R120, 0x2 ;  /* 0x000000788a3c7211 */ /* 0x002fe200078c10ff */
[----:B------:R-:W-:-:S02]  /*29a50*/  IMAD.MOV.U32 R169, RZ, RZ, R170 ;  /* 0x000000ffffa97224 */ /* 0x000fc400078e00aa */
        /* <DEDUP_REMOVED lines=8> */
[----:B------:R-:W-:Y:S01]  /*29ae0*/  IMAD.MOV.U32 R167, RZ, RZ, R169 ;  /* 0x000000ffffa77224 */ /* 0x000fe200078e00a9 */
[----:B------:R1:W-:Y:S01]  /*29af0*/  STL.64 [R1+0x938], R68 ;  /* 0x0009384401007387 */ /* 0x0003e20000100a00 */
[----:B------:R-:W-:Y:S01]  /*29b00*/  IMAD.MOV.U32 R169, RZ, RZ, R170 ;  /* 0x000000ffffa97224 */ /* 0x000fe200078e00aa */
[----:B------:R-:W-:Y:S01]  /*29b10*/  MOV R170, R171 ;  /* 0x000000ab00aa7202 */ /* 0x000fe20000000f00 */
[----:B--2---:R-:W-:-:S02]  /*29b20*/  IMAD.MOV.U32 R172, RZ, RZ, R174 ;  /* 0x000000ffffac7224 */ /* 0x004fc400078e00ae */
[----:B------:R-:W-:Y:S02]  /*29b30*/  IMAD.MOV.U32 R174, RZ, RZ, R177 ;  /* 0x000000ffffae7224 */ /* 0x000fe400078e00b1 */
[----:B------:R-:W2:Y:S02]  /*29b40*/  LDL.LU R177, [R1+0xc0] ;  /* 0x0000c00001b17983 */ /* 0x000ea40000300800 */
[----:B------:R-:W-:Y:S02]  /*29b50*/  IMAD.MOV.U32 R171, RZ, RZ, R174 ;  /* 0x000000ffffab7224 */ /* 0x000fe400078e00ae */
[----:B------:R1:W-:Y:S01]  /*29b60*/  STL.64 [R1+0x930], R60 ;  /* 0x0009303c01007387 */ /* 0x0003e20000100a00 */
[----:B------:R-:W-:-:S03]  /*29b70*/  IMAD.MOV.U32 R174, RZ, RZ, R175 ;  /* 0x000000ffffae7224 */ /* 0x000fc600078e00af */
[----:B------:R-:W2:Y:S01]  /*29b80*/  LDL.LU R175, [R1+0xec] ;  /* 0x0000ec0001af7983 */ /* 0x000ea20000300800 */
[----:B------:R-:W-:-:S04]  /*29b90*/  LEA R58, P5, R155, R120, 0x2 ;  /* 0x000000789b3a7211 */ /* 0x000fc800078a10ff */
[----:B------:R-:W-:Y:S01]  /*29ba0*/  LEA.HI.X.SX32 R59, R155, R0, 0x2, P5 ;  /* 0x000000009b3b7211 */ /* 0x000fe200028f16ff */
[----:B------:R-:W-:Y:S01]  /*29bb0*/  IMAD.MOV.U32 R155, RZ, RZ, R158 ;  /* 0x000000ffff9b7224 */ /* 0x000fe200078e009e */
[----:B------:R-:W-:Y:S01]  /*29bc0*/  MOV R158, R160 ;  /* 0x000000a0009e7202 */ /* 0x000fe20000000f00 */
[----:B------:R-:W-:Y:S02]  /*29bd0*/  IMAD.MOV.U32 R160, RZ, RZ, R161 ;  /* 0x000000ffffa07224 */ /* 0x000fe400078e00a1 */
[----:B------:R-:W-:Y:S02]  /*29be0*/  IMAD.MOV.U32 R161, RZ, RZ, R162 ;  /* 0x000000ffffa17224 */ /* 0x000fe400078e00a2 */
[----:B------:R-:W-:Y:S01]  /*29bf0*/  IMAD.MOV.U32 R162, RZ, RZ, R164 ;  /* 0x000000ffffa27224 */ /* 0x000fe200078e00a4 */
[----:B------:R-:W-:Y:S01]  /*29c00*/  MOV R164, R166 ;  /* 0x000000a600a47202 */ /* 0x000fe20000000f00 */
[----:B------:R-:W-:Y:S02]  /*29c10*/  IMAD.MOV.U32 R166, RZ, RZ, R167 ;  /* 0x000000ffffa67224 */ /* 0x000fe400078e00a7 */
[----:B------:R-:W-:-:S02]  /*29c20*/  IMAD.MOV.U32 R167, RZ, RZ, R169 ;  /* 0x000000ffffa77224 */ /* 0x000fc400078e00a9 */
[----:B------:R-:W-:Y:S01]  /*29c30*/  IMAD.MOV.U32 R169, RZ, RZ, R170 ;  /* 0x000000ffffa97224 */ /* 0x000fe200078e00aa */
[----:B------:R-:W-:Y:S01]  /*29c40*/  MOV R170, R171 ;  /* 0x000000ab00aa7202 */ /* 0x000fe20000000f00 */
[----:B------:R-:W-:Y:S01]  /*29c50*/  IMAD.MOV.U32 R171, RZ, RZ, R174 ;  /* 0x000000ffffab7224 */ /* 0x000fe200078e00ae */
[----:B------:R1:W-:Y:S01]  /*29c60*/  STL.64 [R1+0x928], R58 ;  /* 0x0009283a01007387 */ /* 0x0003e20000100a00 */
[----:B--2---:R-:W-:Y:S02]  /*29c70*/  IMAD.MOV.U32 R174, RZ, RZ, R175 ;  /* 0x000000ffffae7224 */ /* 0x004fe400078e00af */
[----:B------:R-:W-:Y:S02]  /*29c80*/  IMAD.MOV.U32 R175, RZ, RZ, R178 ;  /* 0x000000ffffaf7224 */ /* 0x000fe400078e00b2 */
[----:B------:R-:W2:Y:S01]  /*29c90*/  LDL.LU R178, [R1+0xbc] ;  /* 0x0000bc0001b27983 */ /* 0x000ea20000300800 */
[----:B------:R-:W-:-:S04]  /*29ca0*/  LEA R62, P4, R144, R120, 0x2 ;  /* 0x00000078903e7211 */ /* 0x000fc800078810ff */
[----:B------:R-:W-:Y:S02]  /*29cb0*/  LEA.HI.X.SX32 R63, R144, R0, 0x2, P4 ;  /* 0x00000000903f7211 */ /* 0x000fe400020f16ff */
        /* <DEDUP_REMOVED lines=9> */
[----:B------:R-:W-:Y:S02]  /*29d50*/  IMAD.MOV.U32 R138, RZ, RZ, R158 ;  /* 0x000000ffff8a7224 */ /* 0x000fe400078e009e */
[----:B------:R-:W-:Y:S01]  /*29d60*/  IMAD.MOV.U32 R158, RZ, RZ, R160 ;  /* 0x000000ffff9e7224 */ /* 0x000fe200078e00a0 */
[----:B------:R-:W-:Y:S01]  /*29d70*/  LEA R2, P3, R142, R120, 0x2 ;  /* 0x000000788e027211 */ /* 0x000fe200078610ff */
[----:B------:R-:W-:Y:S02]  /*29d80*/  IMAD.MOV.U32 R170, RZ, RZ, R171 ;  /* 0x000000ffffaa7224 */ /* 0x000fe400078e00ab */
[----:B------:R-:W-:Y:S01]  /*29d90*/  IMAD.MOV.U32 R160, RZ, RZ, R161 ;  /* 0x000000ffffa07224 */ /* 0x000fe200078e00a1 */
[----:B------:R-:W-:Y:S01]  /*29da0*/  MOV R161, R162 ;  /* 0x000000a200a17202 */ /* 0x000fe20000000f00 */
[----:B------:R-:W-:-:S02]  /*29db0*/  IMAD.MOV.U32 R171, RZ, RZ, R174 ;  /* 0x000000ffffab7224 */ /* 0x000fc400078e00ae */
[----:B------:R-:W-:Y:S02]  /*29dc0*/  IMAD.MOV.U32 R162, RZ, RZ, R164 ;  /* 0x000000ffffa27224 */ /* 0x000fe400078e00a4 */
[----:B------:R-:W-:Y:S01]  /*29dd0*/  IMAD.MOV.U32 R164, RZ, RZ, R166 ;  /* 0x000000ffffa47224 */ /* 0x000fe200078e00a6 */
[----:B------:R-:W-:Y:S01]  /*29de0*/  LEA.HI.X.SX32 R3, R142, R0, 0x2, P3 ;  /* 0x000000008e037211 */ /* 0x000fe200018f16ff */
[----:B------:R-:W-:Y:S01]  /*29df0*/  IMAD.MOV.U32 R166, RZ, RZ, R167 ;  /* 0x000000ffffa67224 */ /* 0x000fe200078e00a7 */
[----:B------:R-:W-:Y:S01]  /*29e00*/  MOV R167, R169 ;  /* 0x000000a900a77202 */ /* 0x000fe20000000f00 */
[----:B------:R-:W-:Y:S01]  /*29e10*/  IMAD.MOV.U32 R169, RZ, RZ, R170 ;  /* 0x000000ffffa97224 */ /* 0x000fe200078e00aa */
[----:B------:R-:W-:Y:S01]  /*29e20*/  STL.64 [R1+0x918], R62 ;  /* 0x0009183e01007387 */ /* 0x000fe20000100a00 */
[----:B------:R-:W-:Y:S02]  /*29e30*/  IMAD.MOV.U32 R170, RZ, RZ, R171 ;  /* 0x000000ffffaa7224 */ /* 0x000fe400078e00ab */
[----:B--2---:R-:W-:Y:S01]  /*29e40*/  IMAD.MOV.U32 R174, RZ, RZ, R178 ;  /* 0x000000ffffae7224 */ /* 0x004fe200078e00b2 */
[----:B----4-:R-:W-:-:S02]  /*29e50*/  MOV R178, R180 ;  /* 0x000000b400b27202 */ /* 0x010fc40000000f00 */
[----:B------:R-:W2:Y:S03]  /*29e60*/  LDL.LU R180, [R1+0x84] ;  /* 0x0000840001b47983 */ /* 0x000ea60000300800 */
[----:B------:R-:W-:Y:S01]  /*29e70*/  IMAD.MOV.U32 R171, RZ, RZ, R178 ;  /* 0x000000ffffab7224 */ /* 0x000fe200078e00b2 */
[----:B------:R-:W-:Y:S01]  /*29e80*/  MOV R178, R181 ;  /* 0x000000b500b27202 */ /* 0x000fe20000000f00 */
[----:B------:R4:W-:Y:S01]  /*29e90*/  STL.64 [R1+0x910], R2 ;  /* 0x0009100201007387 */ /* 0x0009e20000100a00 */
[----:B------:R-:W-:-:S03]  /*29ea0*/  IMAD.MOV.U32 R181, RZ, RZ, R182 ;  /* 0x000000ffffb57224 */ /* 0x000fc600078e00b6 */
        /* <DEDUP_REMOVED lines=15> */
[----:B--2---:R-:W-:Y:S02]  /*29fa0*/  IMAD.MOV.U32 R181, RZ, RZ, R182 ;  /* 0x000000ffffb57224 */ /* 0x004fe400078e00b6 */
[----:B------:R-:W-:Y:S02]  /*29fb0*/  IMAD.MOV.U32 R182, RZ, RZ, R183 ;  /* 0x000000ffffb67224 */ /* 0x000fe400078e00b7 */
[----:B------:R-:W2:Y:S01]  /*29fc0*/  LDL.LU R183, [R1+0xe0] ;  /* 0x0000e00001b77983 */ /* 0x000ea20000300800 */
[-C--:B-----5:R-:W-:Y:S01]  /*29fd0*/  LEA R4, P1, R143, R120.reuse, 0x2 ;  /* 0x000000788f047211 */ /* 0x0a0fe200078210ff */
[----:B------:R-:W-:Y:S01]  /*29fe0*/  IMAD.MOV.U32 R142, RZ, RZ, R158 ;  /* 0x000000ffff8e7224 */ /* 0x000fe200078e009e */
[----:B-1----:R-:W-:-:S02]  /*29ff0*/  LEA R68, P0, R146, R120, 0x2 ;  /* 0x0000007892447211 */ /* 0x002fc400078010ff */
[----:B------:R-:W-:Y:S01]  /*2a000*/  LEA.HI.X.SX32 R5, R143, R0, 0x2, P1 ;  /* 0x000000008f057211 */ /* 0x000fe200008f16ff */
[----:B------:R-:W-:Y:S01]  /*2a010*/  IMAD.MOV.U32 R158, RZ, RZ, R161 ;  /* 0x000000ffff9e7224 */ /* 0x000fe200078e00a1 */
[----:B------:R-:W-:Y:S01]  /*2a020*/  MOV R143, R160 ;  /* 0x000000a0008f7202 */ /* 0x000fe20000000f00 */
[----:B------:R-:W-:Y:S01]  /*2a030*/  IMAD.MOV.U32 R160, RZ, RZ, R162 ;  /* 0x000000ffffa07224 */ /* 0x000fe200078e00a2 */
[----:B------:R-:W-:Y:S01]  /*2a040*/  MOV R162, R166 ;  /* 0x000000a600a27202 */ /* 0x000fe20000000f00 */
        /* <DEDUP_REMOVED lines=8> */
[----:B------:R-:W-:Y:S01]  /*2a0d0*/  IMAD.MOV.U32 R160, RZ, RZ, R161 ;  /* 0x000000ffffa07224 */ /* 0x000fe200078e00a1 */
[----:B------:R-:W-:Y:S01]  /*2a0e0*/  MOV R169, R171 ;  /* 0x000000ab00a97202 */ /* 0x000fe20000000f00 */
[----:B------:R-:W-:-:S02]  /*2a0f0*/  IMAD.MOV.U32 R161, RZ, RZ, R162 ;  /* 0x000000ffffa17224 */ /* 0x000fc400078e00a2 */
[----:B---3--:R-:W-:Y:S02]  /*2a100*/  IMAD.MOV.U32 R171, RZ, RZ, R185 ;  /* 0x000000ffffab7224 */ /* 0x008fe400078e00b9 */
[----:B------:R-:W-:Y:S01]  /*2a110*/  IMAD.MOV.U32 R162, RZ, RZ, R164 ;  /* 0x000000ffffa27224 */ /* 0x000fe200078e00a4 */
[----:B------:R-:W-:Y:S01]  /*2a120*/  MOV R164, R166 ;  /* 0x000000a600a47202 */ /* 0x000fe20000000f00 */
[----:B------:R-:W-:Y:S01]  /*2a130*/  IMAD.MOV.U32 R166, RZ, RZ, R167 ;  /* 0x000000ffffa67224 */ /* 0x000fe200078e00a7 */
[----:B------:R-:W-:Y:S01]  /*2a140*/  LEA.HI.X.SX32 R61, R147, R0, 0x2, P6 ;  /* 0x00000000933d7211 */ /* 0x000fe200030f16ff */
[----:B------:R-:W-:Y:S01]  /*2a150*/  STL.64 [R1+0x900], R4 ;  /* 0x0009000401007387 */ /* 0x000fe20000100a00 */
[----:B------:R-:W-:-:S03]  /*2a160*/  IMAD.MOV.U32 R167, RZ, RZ, R169 ;  /* 0x000000ffffa77224 */ /* 0x000fc600078e00a9 */
[----:B------:R-:W3:Y:S01]  /*2a170*/  LDL.LU R185, [R1+0xeec] ;  /* 0x000eec0001b97983 */ /* 0x000ee20000300800 */
[----:B--2---:R-:W-:-:S03]  /*2a180*/  IMAD.MOV.U32 R170, RZ, RZ, R183 ;  /* 0x000000ffffaa7224 */ /* 0x004fc600078e00b7 */
[----:B------:R-:W2:Y:S01]  /*2a190*/  LDL.LU R183, [R1+0xa4] ;  /* 0x0000a40001b77983 */ /* 0x000ea20000300800 */
[----:B------:R-:W-:Y:S01]  /*2a1a0*/  IMAD.MOV.U32 R169, RZ, RZ, R170 ;  /* 0x000000ffffa97224 */ /* 0x000fe200078e00aa */
[----:B------:R-:W-:Y:S02]  /*2a1b0*/  MOV R170, R171 ;  /* 0x000000ab00aa7202 */ /* 0x000fe40000000f00 */
[----:B------:R1:W-:Y:S01]  /*2a1c0*/  STL.64 [R1+0x8f8], R68 ;  /* 0x0008f84401007387 */ /* 0x0003e20000100a00 */
[----:B------:R-:W-:Y:S02]  /*2a1d0*/  IMAD.MOV.U32 R171, RZ, RZ, R186 ;  /* 0x000000ffffab7224 */ /* 0x000fe400078e00ba */
[----:B------:R-:W-:Y:S01]  /*2a1e0*/  IMAD.MOV.U32 R186, RZ, RZ, R188 ;  /* 0x000000ffffba7224 */ /* 0x000fe200078e00bc */
[----:B------:R5:W-:Y:S04]  /*2a1f0*/  STL.64 [R1+0x8f0], R60 ;  /* 0x0008f03c01007387 */ /* 0x000be80000100a00 */
[----:B------:R-:W2:Y:S01]  /*2a200*/  LDL.LU R188, [R1+0xd0] ;  /* 0x0000d00001bc7983 */ /* 0x000ea20000300800 */
[CC--:B------:R-:W-:Y:S01]  /*2a210*/  LEA R58, P5, R149.reuse, R120.reuse, 0x2 ;  /* 0x00000078953a7211 */ /* 0x0c0fe200078a10ff */
[----:B------:R-:W-:Y:S01]  /*2a220*/  IMAD.MOV.U32 R147, RZ, RZ, R158 ;  /* 0x000000ffff937224 */ /* 0x000fe200078e009e */
[----:B----4-:R-:W-:Y:S01]  /*2a230*/  LEA R2, P3, R150, R120, 0x2 ;  /* 0x0000007896027211 */ /* 0x010fe200078610ff */
[----:B------:R-:W-:Y:S01]  /*2a240*/  IMAD.MOV.U32 R158, RZ, RZ, R161 ;  /* 0x000000ffff9e7224 */ /* 0x000fe200078e00a1 */
[----:B------:R-:W-:-:S02]  /*2a250*/  LEA.HI.X.SX32 R59, R149, R0, 0x2, P5 ;  /* 0x00000000953b7211 */ /* 0x000fc400028f16ff */
[----:B------:R-:W-:Y:S01]  /*2a260*/  MOV R149, R160 ;  /* 0x000000a000957202 */ /* 0x000fe20000000f00 */
[----:B------:R-:W-:Y:S01]  /*2a270*/  IMAD.MOV.U32 R160, RZ, RZ, R162 ;  /* 0x000000ffffa07224 */ /* 0x000fe200078e00a2 */
[----:B------:R-:W-:Y:S01]  /*2a280*/  MOV R162, R166 ;  /* 0x000000a600a27202 */ /* 0x000fe20000000f00 */
[----:B------:R-:W-:Y:S01]  /*2a290*/  IMAD.MOV.U32 R161, RZ, RZ, R164 ;  /* 0x000000ffffa17224 */ /* 0x000fe200078e00a4 */
[----:B------:R-:W-:Y:S01]  /*2a2a0*/  LEA.HI.X.SX32 R3, R150, R0, 0x2, P3 ;  /* 0x0000000096037211 */ /* 0x000fe200018f16ff */
[----:B------:R-:W-:Y:S01]  /*2a2b0*/  IMAD.MOV.U32 R164, RZ, RZ, R167 ;  /* 0x000000ffffa47224 */ /* 0x000fe200078e00a7 */
[----:B------:R-:W-:Y:S01]  /*2a2c0*/  LEA R62, P4, R139, R120, 0x2 ;  /* 0x000000788b3e7211 */ /* 0x000fe200078810ff */
[----:B------:R-:W-:Y:S01]  /*2a2d0*/  IMAD.MOV.U32 R166, RZ, RZ, R169 ;  /* 0x000000ffffa67224 */ /* 0x000fe200078e00a9 */
[----:B------:R-:W-:Y:S01]  /*2a2e0*/  MOV R150, R158 ;  /* 0x0000009e00967202 */ /* 0x000fe20000000f00 */
        /* <DEDUP_REMOVED lines=8> */
[----:B------:R4:W-:Y:S01]  /*2a370*/  STL.64 [R1+0x8e8], R58 ;  /* 0x0008e83a01007387 */ /* 0x0009e20000100a00 */
[----:B------:R-:W-:Y:S02]  /*2a380*/  IMAD.MOV.U32 R164, RZ, RZ, R166 ;  /* 0x000000ffffa47224 */ /* 0x000fe400078e00a6 */
[----:B------:R-:W-:Y:S01]  /*2a390*/  IMAD.MOV.U32 R166, RZ, RZ, R167 ;  /* 0x000000ffffa67224 */ /* 0x000fe200078e00a7 */
[----:B------:R-:W3:Y:S01]  /*2a3a0*/  LDL.LU R192, [R1+0x98] ;  /* 0x0000980001c07983 */ /* 0x000ee20000300800 */
[----:B------:R-:W-:-:S02]  /*2a3b0*/  IMAD.MOV.U32 R167, RZ, RZ, R169 ;  /* 0x000000ffffa77224 */ /* 0x000fc400078e00a9 */
[----:B--2---:R-:W-:Y:S02]  /*2a3c0*/  IMAD.MOV.U32 R170, RZ, RZ, R188 ;  /* 0x000000ffffaa7224 */ /* 0x004fe400078e00bc */
[----:B------:R-:W-:Y:S02]  /*2a3d0*/  IMAD.MOV.U32 R188, RZ, RZ, R190 ;  /* 0x000000ffffbc7224 */ /* 0x000fe400078e00be */
[----:B------:R-:W2:Y:S01]  /*2a3e0*/  LDL.LU R190, [R1+0x6c] ;  /* 0x00006c0001be7983 */ /* 0x000ea20000300800 */
[----:B------:R-:W-:Y:S01]  /*2a3f0*/  MOV R169, R170 ;  /* 0x000000aa00a97202 */ /* 0x000fe20000000f00 */
[----:B------:R-:W-:Y:S02]  /*2a400*/  IMAD.MOV.U32 R170, RZ, RZ, R171 ;  /* 0x000000ffffaa7224 */ /* 0x000fe400078e00ab */
[----:B------:R2:W-:Y:S01]  /*2a410*/  STL.64 [R1+0x8e0], R62 ;  /* 0x0008e03e01007387 */ /* 0x0005e20000100a00 */
[----:B------:R-:W-:-:S03]  /*2a420*/  IMAD.MOV.U32 R171, RZ, RZ, R172 ;  /* 0x000000ffffab7224 */ /* 0x000fc600078e00ac */
[----:B------:R2:W-:Y:S04]  /*2a430*/  STL.64 [R1+0x8d8], R2 ;  /* 0x0008d80201007387 */ /* 0x0005e80000100a00 */
[----:B------:R-:W2:Y:S01]  /*2a440*/  LDL.LU R172, [R1+0xc4] ;  /* 0x0000c40001ac7983 */ /* 0x000ea20000300800 */
[CC--:B------:R-:W-:Y:S01]  /*2a450*/  LEA R56, P2, R152.reuse, R120.reuse, 0x2 ;  /* 0x0000007898387211 */ /* 0x0c0fe200078410ff */
[----:B------:R-:W-:Y:S01]  /*2a460*/  IMAD.MOV.U32 R139, RZ, RZ, R158 ;  /* 0x000000ffff8b7224 */ /* 0x000fe200078e009e */
[C---:B-1----:R-:W-:Y:S02]  /*2a470*/  LEA R68, P0, R153.reuse, R120, 0x2 ;  /* 0x0000007899447211 */ /* 0x042fe400078010ff */
[----:B------:R-:W-:Y:S01]  /*2a480*/  LEA.HI.X.SX32 R57, R152, R0, 0x2, P2 ;  /* 0x0000000098397211 */ /* 0x000fe200010f16ff */
[----:B------:R-:W-:Y:S01]  /*2a490*/  IMAD.MOV.U32 R158, RZ, RZ, R161 ;  /* 0x000000ffff9e7224 */ /* 0x000fe200078e00a1 */
[----:B------:R-:W-:Y:S01]  /*2a4a0*/  MOV R152, R160 ;  /* 0x000000a000987202 */ /* 0x000fe20000000f00 */
[----:B------:R-:W-:Y:S01]  /*2a4b0*/  IMAD.MOV.U32 R160, RZ, RZ, R162 ;  /* 0x000000ffffa07224 */ /* 0x000fe200078e00a2 */
[----:B------:R-:W-:Y:S01]  /*2a4c0*/  MOV R162, R166 ;  /* 0x000000a600a27202 */ /* 0x000fe20000000f00 */
[----:B------:R-:W-:Y:S01]  /*2a4d0*/  IMAD.MOV.U32 R161, RZ, RZ, R164 ;  /* 0x000000ffffa17224 */ /* 0x000fe200078e00a4 */
[----:B------:R-:W-:Y:S01]  /*2a4e0*/  LEA.HI.X.SX32 R69, R153, R0, 0x2, P0 ;  /* 0x0000000099457211 */ /* 0x000fe200000f16ff */
[----:B------:R-:W-:Y:S01]  /*2a4f0*/  IMAD.MOV.U32 R164, RZ, RZ, R167 ;  /* 0x000000ffffa47224 */ /* 0x000fe200078e00a7 */
[----:B-----5:R-:W-:Y:S01]  /*2a500*/  LEA R60, P6, R140, R120, 0x2 ;  /* 0x000000788c3c7211 */ /* 0x020fe200078c10ff */
[----:B------:R-:W-:-:S02]  /*2a510*/  IMAD.MOV.U32 R166, RZ, RZ, R169 ;  /* 0x000000ffffa67224 */ /* 0x000fc400078e00a9 */
[----:B------:R-:W-:Y:S01]  /*2a520*/  IMAD.MOV.U32 R153, RZ, RZ, R158 ;  /* 0x000000ffff997224 */ /* 0x000fe200078e009e */
[----:B------:R-:W-:Y:S01]  /*2a530*/  MOV R158, R160 ;  /* 0x000000a0009e7202 */ /* 0x000fe20000000f00 */
[----:B------:R-:W-:Y:S01]  /*2a540*/  IMAD.MOV.U32 R167, RZ, RZ, R170 ;  /* 0x000000ffffa77224 */ /* 0x000fe200078e00aa */
[----:B------:R-:W-:Y:S01]  /*2a550*/  MOV R169, R171 ;  /* 0x000000ab00a97202 */ /* 0x000fe20000000f00 */
[----:B------:R-:W-:Y:S01]  /*2a560*/  IMAD.MOV.U32 R160, RZ, RZ, R161 ;  /* 0x000000ffffa07224 */ /* 0x000fe200078e00a1 */
[----:B------:R-:W-:Y:S01]  /*2a570*/  LEA R4, P1, R135, R120, 0x2 ;  /* 0x0000007887047211 */ /* 0x000fe200078210ff */
[----:B------:R-:W-:Y:S01]  /*2a580*/  IMAD.MOV.U32 R161, RZ, RZ, R162 ;  /* 0x000000ffffa17224 */ /* 0x000fe200078e00a2 */
[----:B------:R-:W-:Y:S01]  /*2a590*/  LEA.HI.X.SX32 R61, R140, R0, 0x2, P6 ;  /* 0x000000008c3d7211 */ /* 0x000fe200030f16ff */
[----:B------:R-:W-:Y:S01]  /*2a5a0*/  IMAD.MOV.U32 R171, RZ, RZ, R177 ;  /* 0x000000ffffab7224 */ /* 0x000fe200078e00b1 */
[----:B------:R-:W-:Y:S01]  /*2a5b0*/  MOV R140, R158 ;  /* 0x0000009e008c7202 */ /* 0x000fe20000000f00 */
        /* <DEDUP_REMOVED lines=9> */
[----:B------:R1:W-:Y:S01]  /*2a650*/  STL.64 [R1+0x8d0], R56 ;  /* 0x0008d03801007387 */ /* 0x0003e20000100a00 */
[----:B------:R-:W-:Y:S02]  /*2a660*/  IMAD.MOV.U32 R164, RZ, RZ, R166 ;  /* 0x000000ffffa47224 */ /* 0x000fe400078e00a6 */
[----:B------:R-:W-:Y:S01]  /*2a670*/  IMAD.MOV.U32 R166, RZ, RZ, R167 ;  /* 0x000000ffffa67224 */ /* 0x000fe200078e00a7 */
[----:B------:R-:W5:Y:S01]  /*2a680*/  LDL.LU R177, [R1+0x17c] ;  /* 0x00017c0001b17983 */ /* 0x000f620000300800 */
[----:B--2---:R-:W-:-:S03]  /*2a690*/  IMAD.MOV.U32 R170, RZ, RZ, R172 ;  /* 0x000000ffffaa7224 */ /* 0x004fc600078e00ac */
[----:B------:R-:W2:Y:S01]  /*2a6a0*/  LDL.LU R172, [R1+0x8c] ;  /* 0x00008c0001ac7983 */ /* 0x000ea20000300800 */
[----:B------:R-:W-:Y:S01]  /*2a6b0*/  IMAD.MOV.U32 R169, RZ, RZ, R170 ;  /* 0x000000ffffa97224 */ /* 0x000fe200078e00aa */
[----:B------:R-:W-:Y:S01]  /*2a6c0*/  MOV R170, R171 ;  /* 0x000000ab00aa7202 */ /* 0x000fe20000000f00 */
[----:B------:R-:W-:Y:S02]  /*2a6d0*/  IMAD.MOV.U32 R171, RZ, RZ, R174 ;  /* 0x000000ffffab7224 */ /* 0x000fe400078e00ae */
[----:B------:R-:W-:Y:S01]  /*2a6e0*/  IMAD.MOV.U32 R174, RZ, RZ, R175 ;  /* 0x000000ffffae7224 */ /* 0x000fe200078e00af */
[----:B------:R1:W-:Y:S01]  /*2a6f0*/  STL.64 [R1+0x8c8], R4 ;  /* 0x0008c80401007387 */ /* 0x0003e20000100a00 */
[----:B------:R-:W-:Y:S01]  /*2a700*/  IMAD.MOV.U32 R167, RZ, RZ, R169 ;  /* 0x000000ffffa77224 */ /* 0x000fe200078e00a9 */
[----:B------:R-:W-:Y:S01]  /*2a710*/  MOV R169, R170 ;  /* 0x000000aa00a97202 */ /* 0x000fe20000000f00 */
[----:B------:R-:W-:Y:S01]  /*2a720*/  IMAD.MOV.U32 R175, RZ, RZ, R179 ;  /* 0x000000ffffaf7224 */ /* 0x000fe200078e00b3 */
[----:B------:R1:W-:Y:S01]  /*2a730*/  STL.64 [R1+0x8c0], R68 ;  /* 0x0008c04401007387 */ /* 0x0003e20000100a00 */
[----:B------:R-:W-:-:S02]  /*2a740*/  IMAD.MOV.U32 R170, RZ, RZ, R171 ;  /* 0x000000ffffaa7224 */ /* 0x000fc400078e00ab */
[----:B------:R-:W-:Y:S01]  /*2a750*/  IMAD.MOV.U32 R171, RZ, RZ, R174 ;  /* 0x000000ffffab7224 */ /* 0x000fe200078e00ae */
[----:B------:R-:W2:Y:S01]  /*2a760*/  LDL.LU R179, [R1+0x180] ;  /* 0x0001800001b37983 */ /* 0x000ea20000300800 */
[----:B------:R-:W-:-:S03]  /*2a770*/  IMAD.MOV.U32 R174, RZ, RZ, R178 ;  /* 0x000000ffffae7224 */ /* 0x000fc600078e00b2 */
[----:B------:R1:W-:Y:S04]  /*2a780*/  STL.64 [R1+0x8b8], R60 ;  /* 0x0008b83c01007387 */ /* 0x0003e80000100a00 */
[----:B------:R-:W2:Y:S01]  /*2a790*/  LDL.LU R178, [R1+0xac] ;  /* 0x0000ac0001b27983 */ /* 0x000ea20000300800 */
[----:B------:R-:W-:Y:S01]  /*2a7a0*/  MOV R135, R158 ;  /* 0x0000009e00877202 */ /* 0x000fe20000000f00 */
[----:B------:R-:W-:Y:S01]  /*2a7b0*/  IMAD.MOV.U32 R158, RZ, RZ, R160 ;  /* 0x000000ffff9e7224 */ /* 0x000fe200078e00a0 */
[C---:B----4-:R-:W-:Y:S01]  /*2a7c0*/  LEA R58, P5, R136.reuse, R120, 0x2 ;  /* 0x00000078883a7211 */ /* 0x050fe200078a10ff */
        /* <DEDUP_REMOVED lines=8> */
[----:B------:R-:W-:Y:S02]  /*2a850*/  IMAD.MOV.U32 R170, RZ, RZ, R171 ;  /* 0x000000ffffaa7224 */ /* 0x000fe400078e00ab */
[----:B------:R-:W-:Y:S01]  /*2a860*/  IMAD.MOV.U32 R171, RZ, RZ, R174 ;  /* 0x000000ffffab7224 */ /* 0x000fe200078e00ae */
[----:B------:R4:W-:Y:S01]  /*2a870*/  STL.64 [R1+0x8b0], R58 ;  /* 0x0008b03a01007387 */ /* 0x0009e20000100a00 */
[----:B--2---:R-:W-:Y:S01]  /*2a880*/  IMAD.MOV.U32 R174, RZ, RZ, R178 ;  /* 0x000000ffffae7224 */ /* 0x004fe200078e00b2 */
[----:B------:R-:W-:Y:S02]  /*2a890*/  MOV R178, R181 ;  /* 0x000000b500b27202 */ /* 0x000fe40000000f00 */
[----:B------:R-:W2:Y:S01]  /*2a8a0*/  LDL.LU R181, [R1+0xa8] ;  /* 0x0000a80001b57983 */ /* 0x000ea20000300800 */
[----:B------:R-:W-:-:S02]  /*2a8b0*/  LEA R62, P4, R155, R120, 0x2 ;  /* 0x000000789b3e7211 */ /* 0x000fc400078810ff */
[C---:B------:R-:W-:Y:S02]  /*2a8c0*/  LEA R2, P3, R144.reuse, R120, 0x2 ;  /* 0x0000007890027211 */ /* 0x040fe400078610ff */
[----:B------:R-:W-:Y:S01]  /*2a8d0*/  LEA.HI.X.SX32 R63, R155, R0, 0x2, P4 ;  /* 0x000000009b3f7211 */ /* 0x000fe200020f16ff */
        /* <DEDUP_REMOVED lines=10> */
[----:B------:R-:W-:Y:S02]  /*2a980*/  IMAD.MOV.U32 R158, RZ, RZ, R160 ;  /* 0x000000ffff9e7224 */ /* 0x000fe400078e00a0 */
[----:B------:R-:W-:Y:S02]  /*2a990*/  IMAD.MOV.U32 R169, RZ, RZ, R170 ;  /* 0x000000ffffa97224 */ /* 0x000fe400078e00aa */
[----:B------:R-:W-:Y:S01]  /*2a9a0*/  IMAD.MOV.U32 R160, RZ, RZ, R161 ;  /* 0x000000ffffa07224 */ /* 0x000fe200078e00a1 */
[----:B------:R-:W-:Y:S01]  /*2a9b0*/  MOV R161, R162 ;  /* 0x000000a200a17202 */ /* 0x000fe20000000f00 */
[----:B------:R-:W-:-:S02]  /*2a9c0*/  IMAD.MOV.U32 R170, RZ, RZ, R171 ;  /* 0x000000ffffaa7224 */ /* 0x000fc400078e00ab */
[----:B------:R-:W-:Y:S02]  /*2a9d0*/  IMAD.MOV.U32 R171, RZ, RZ, R174 ;  /* 0x000000ffffab7224 */ /* 0x000fe400078e00ae */
[----:B------:R-:W-:Y:S02]  /*2a9e0*/  IMAD.MOV.U32 R162, RZ, RZ, R164 ;  /* 0x000000ffffa27224 */ /* 0x000fe400078e00a4 */
[----:B------:R-:W-:Y:S02]  /*2a9f0*/  IMAD.MOV.U32 R164, RZ, RZ, R166 ;  /* 0x000000ffffa47224 */ /* 0x000fe400078e00a6 */
[----:B------:R-:W-:Y:S01]  /*2aa00*/  IMAD.MOV.U32 R166, RZ, RZ, R167 ;  /* 0x000000ffffa67224 */ /* 0x000fe200078e00a7 */
[----:B------:R-:W-:Y:S01]  /*2aa10*/  MOV R167, R169 ;  /* 0x000000a900a77202 */ /* 0x000fe20000000f00 */
[----:B------:R-:W-:Y:S01]  /*2aa20*/  IMAD.MOV.U32 R169, RZ, RZ, R170 ;  /* 0x000000ffffa97224 */ /* 0x000fe200078e00aa */
[----:B------:R1:W-:Y:S01]  /*2aa30*/  STL.64 [R1+0x8a8], R62 ;  /* 0x0008a83e01007387 */ /* 0x0003e20000100a00 */
[----:B------:R-:W-:Y:S01]  /*2aa40*/  IMAD.MOV.U32 R170, RZ, RZ, R171 ;  /* 0x000000ffffaa7224 */ /* 0x000fe200078e00ab */
[----:B--2---:R-:W-:-:S02]  /*2aa50*/  MOV R174, R181 ;  /* 0x000000b500ae7202 */ /* 0x004fc40000000f00 */
[----:B------:R-:W2:Y:S03]  /*2aa60*/  LDL.LU R181, [R1+0xef0] ;  /* 0x000ef00001b57983 */ /* 0x000ea60000300800 */
[----:B------:R-:W-:Y:S01]  /*2aa70*/  IMAD.MOV.U32 R171, RZ, RZ, R174 ;  /* 0x000000ffffab7224 */ /* 0x000fe200078e00ae */
[----:B------:R-:W-:Y:S01]  /*2aa80*/  MOV R174, R183 ;  /* 0x000000b700ae7202 */ /* 0x000fe20000000f00 */
[----:B------:R2:W-:Y:S01]  /*2aa90*/  STL.64 [R1+0x8a0], R2 ;  /* 0x0008a00201007387 */ /* 0x0005e20000100a00 */
[----:B---3--:R-:W-:-:S03]  /*2aaa0*/  IMAD.MOV.U32 R183, RZ, RZ, R185 ;  /* 0x000000ffffb77224 */ /* 0x008fc600078e00b9 */
[----:B------:R-:W3:Y:S01]  /*2aab0*/  LDL.LU R185, [R1+0xa0] ;  /* 0x0000a00001b97983 */ /* 0x000ee20000300800 */
[----:B------:R-:W-:Y:S02]  /*2aac0*/  IMAD.MOV.U32 R136, RZ, RZ, R158 ;  /* 0x000000ffff887224 */ /* 0x000fe400078e009e */
[----:B------:R-:W-:Y:S01]  /*2aad0*/  IMAD.MOV.U32 R158, RZ, RZ, R160 ;  /* 0x000000ffff9e7224 */ /* 0x000fe200078e00a0 */
[----:B------:R-:W-:Y:S01]  /*2aae0*/  MOV R160, R161 ;  /* 0x000000a100a07202 */ /* 0x000fe20000000f00 */
[----:B------:R-:W-:Y:S01]  /*2aaf0*/  IMAD.MOV.U32 R161, RZ, RZ, R162 ;  /* 0x000000ffffa17224 */ /* 0x000fe200078e00a2 */
[C---:B-1----:R-:W-:Y:S01]  /*2ab00*/  LEA R56, P2, R138.reuse, R120, 0x2 ;  /* 0x000000788a387211 */ /* 0x042fe200078410ff */
        /* <DEDUP_REMOVED lines=8> */
[----:B------:R1:W-:Y:S01]  /*2ab90*/  STL.64 [R1+0x898], R56 ;  /* 0x0008983801007387 */ /* 0x0003e20000100a00 */
[----:B---3--:R-:W-:Y:S02]  /*2aba0*/  IMAD.MOV.U32 R174, RZ, RZ, R185 ;  /* 0x000000ffffae7224 */ /* 0x008fe400078e00b9 */
[----:B------:R-:W-:Y:S02]  /*2abb0*/  IMAD.MOV.U32 R185, RZ, RZ, R186 ;  /* 0x000000ffffb97224 */ /* 0x000fe400078e00ba */
[----:B------:R-:W-:Y:S02]  /*2abc0*/  IMAD.MOV.U32 R186, RZ, RZ, R187 ;  /* 0x000000ffffba7224 */ /* 0x000fe400078e00bb */
[----:B------:R-:W3:Y:S01]  /*2abd0*/  LDL.LU R187, [R1+0x9c] ;  /* 0x00009c0001bb7983 */ /* 0x000ee20000300800 */
[----:B------:R-:W-:-:S02]  /*2abe0*/  LEA R4, P1, R157, R120, 0x2 ;  /* 0x000000789d047211 */ /* 0x000fc400078210ff */
[C---:B------:R-:W-:Y:S02]  /*2abf0*/  LEA R68, P0, R142.reuse, R120, 0x2 ;  /* 0x000000788e447211 */ /* 0x040fe400078010ff */
[----:B------:R-:W-:Y:S02]  /*2ac00*/  LEA.HI.X.SX32 R5, R157, R0, 0x2, P1 ;  /* 0x000000009d057211 */ /* 0x000fe400008f16ff */
[----:B------:R-:W-:Y:S01]  /*2ac10*/  MOV R157, R158 ;  /* 0x0000009e009d7202 */ /* 0x000fe20000000f00 */
[----:B------:R-:W-:Y:S02]  /*2ac20*/  IMAD.MOV.U32 R158, RZ, RZ, R160 ;  /* 0x000000ffff9e7224 */ /* 0x000fe400078e00a0 */
[----:B------:R-:W-:Y:S01]  /*2ac30*/  IMAD.MOV.U32 R160, RZ, RZ, R161 ;  /* 0x000000ffffa07224 */ /* 0x000fe200078e00a1 */
[----:B------:R-:W-:Y:S01]  /*2ac40*/  LEA.HI.X.SX32 R69, R142, R0, 0x2, P0 ;  /* 0x000000008e457211 */ /* 0x000fe200000f16ff */
        /* <DEDUP_REMOVED lines=17> */
[----:B------:R-:W-:Y:S01]  /*2ad60*/  LEA R60, P6, R143, R120, 0x2 ;  /* 0x000000788f3c7211 */ /* 0x000fe200078c10ff */
[----:B------:R-:W-:-:S02]  /*2ad70*/  IMAD.MOV.U32 R158, RZ, RZ, R160 ;  /* 0x000000ffff9e7224 */ /* 0x000fc400078e00a0 */
[----:B------:R-:W-:Y:S02]  /*2ad80*/  IMAD.MOV.U32 R169, RZ, RZ, R170 ;  /* 0x000000ffffa97224 */ /* 0x000fe400078e00aa */
[----:B------:R-:W-:Y:S01]  /*2ad90*/  IMAD.MOV.U32 R160, RZ, RZ, R161 ;  /* 0x000000ffffa07224 */ /* 0x000fe200078e00a1 */
[----:B------:R-:W-:Y:S01]  /*2ada0*/  MOV R161, R162 ;  /* 0x000000a200a17202 */ /* 0x000fe20000000f00 */
[----:B------:R-:W-:Y:S02]  /*2adb0*/  IMAD.MOV.U32 R170, RZ, RZ, R171 ;  /* 0x000000ffffaa7224 */ /* 0x000fe400078e00ab */
[----:B------:R-:W-:Y:S01]  /*2adc0*/  IMAD.MOV.U32 R162, RZ, RZ, R164 ;  /* 0x000000ffffa27224 */ /* 0x000fe200078e00a4 */
[----:B------:R-:W-:Y:S01]  /*2add0*/  LEA.HI.X.SX32 R61, R143, R0, 0x2, P6 ;  /* 0x000000008f3d7211 */ /* 0x000fe200030f16ff */
[----:B------:R-:W-:Y:S01]  /*2ade0*/  IMAD.MOV.U32 R164, RZ, RZ, R166 ;  /* 0x000000ffffa47224 */ /* 0x000fe200078e00a6 */
[----:B------:R1:W-:Y:S01]  /*2adf0*/  STL.64 [R1+0x890], R4 ;  /* 0x0008900401007387 */ /* 0x0003e20000100a00 */
[----:B------:R-:W-:Y:S01]  /*2ae00*/  IMAD.MOV.U32 R166, RZ, RZ, R167 ;  /* 0x000000ffffa67224 */ /* 0x000fe200078e00a7 */
[----:B------:R-:W-:Y:S01]  /*2ae10*/  MOV R167, R169 ;  /* 0x000000a900a77202 */ /* 0x000fe20000000f00 */
[----:B------:R-:W-:-:S02]  /*2ae20*/  IMAD.MOV.U32 R169, RZ, RZ, R170 ;  /* 0x000000ffffa97224 */ /* 0x000fc400078e00aa */
[----:B---3--:R-:W-:Y:S01]  /*2ae30*/  IMAD.MOV.U32 R174, RZ, RZ, R187 ;  /* 0x000000ffffae7224 */ /* 0x008fe200078e00bb */
[----:B------:R-:W-:Y:S02]  /*2ae40*/  MOV R187, R188 ;  /* 0x000000bc00bb7202 */ /* 0x000fe40000000f00 */
[----:B------:R-:W3:Y:S01]  /*2ae50*/  LDL.LU R188, [R1+0x16c] ;  /* 0x00016c0001bc7983 */ /* 0x000ee20000300800 */
[----:B------:R-:W-:Y:S01]  /*2ae60*/  IMAD.MOV.U32 R171, RZ, RZ, R174 ;  /* 0x000000ffffab7224 */ /* 0x000fe200078e00ae */
[----:B------:R-:W-:Y:S02]  /*2ae70*/  MOV R174, R192 ;  /* 0x000000c000ae7202 */ /* 0x000fe40000000f00 */
[----:B------:R1:W-:Y:S01]  /*2ae80*/  STL.64 [R1+0x888], R68 ;  /* 0x0008884401007387 */ /* 0x0003e20000100a00 */
[----:B------:R-:W-:Y:S02]  /*2ae90*/  IMAD.MOV.U32 R170, RZ, RZ, R171 ;  /* 0x000000ffffaa7224 */ /* 0x000fe400078e00ab */
[----:B------:R-:W-:Y:S01]  /*2aea0*/  IMAD.MOV.U32 R171, RZ, RZ, R174 ;  /* 0x000000ffffab7224 */ /* 0x000fe200078e00ae */
[----:B------:R-:W2:Y:S01]  /*2aeb0*/  LDL.LU R192, [R1+0x68] ;  /* 0x0000680001c07983 */ /* 0x000ea20000300800 */
[----:B------:R-:W-:-:S03]  /*2aec0*/  MOV R174, R191 ;  /* 0x000000bf00ae7202 */ /* 0x000fc60000000f00 */
[----:B------:R1:W-:Y:S04]  /*2aed0*/  STL.64 [R1+0x880], R60 ;  /* 0x0008803c01007387 */ /* 0x0003e80000100a00 */
[----:B------:R-:W2:Y:S01]  /*2aee0*/  LDL.LU R191, [R1+0x64] ;  /* 0x0000640001bf7983 */ /* 0x000ea20000300800 */
[----:B----4-:R-:W-:-:S04]  /*2aef0*/  LEA R58, P5, R146, R120, 0x2 ;  /* 0x00000078923a7211 */ /* 0x010fc800078a10ff */
[----:B------:R-:W-:Y:S01]  /*2af00*/  LEA.HI.X.SX32 R59, R146, R0, 0x2, P5 ;  /* 0x00000000923b7211 */ /* 0x000fe200028f16ff */
[----:B------:R-:W-:Y:S02]  /*2af10*/  IMAD.MOV.U32 R146, RZ, RZ, R158 ;  /* 0x000000ffff927224 */ /* 0x000fe400078e009e */
[----:B------:R-:W-:Y:S02]  /*2af20*/  IMAD.MOV.U32 R158, RZ, RZ, R160 ;  /* 0x000000ffff9e7224 */ /* 0x000fe400078e00a0 */
[----:B------:R-:W-:Y:S01]  /*2af30*/  IMAD.MOV.U32 R160, RZ, RZ, R161 ;  /* 0x000000ffffa07224 */ /* 0x000fe200078e00a1 */
        /* <DEDUP_REMOVED lines=22> */
[----:B--2---:R-:W-:Y:S01]  /*2b0a0*/  MOV R174, R191 ;  /* 0x000000bf00ae7202 */ /* 0x004fe20000000f00 */
[----:B------:R-:W-:Y:S02]  /*2b0b0*/  IMAD.MOV.U32 R191, RZ, RZ, R196 ;  /* 0x000000ffffbf7224 */ /* 0x000fe400078e00c4 */
[----:B------:R-:W2:Y:S04]  /*2b0c0*/  LDL.LU R196, [R1+0x178] ;  /* 0x0001780001c47983 */ /* 0x000ea80000300800 */
[----:B------:R-:W-:Y:S04]  /*2b0d0*/  STL.64 [R1+0x870], R62 ;  /* 0x0008703e01007387 */ /* 0x000fe80000100a00 */
[----:B------:R-:W2:Y:S04]  /*2b0e0*/  LDL.LU R172, [R1+0x60] ;  /* 0x0000600001ac7983 */ /* 0x000ea80000300800 */
[----:B------:R-:W2:Y:S01]  /*2b0f0*/  LDL.LU R171, [R1+0x88] ;  /* 0x0000880001ab7983 */ /* 0x000ea20000300800 */
[----:B------:R-:W-:-:S02]  /*2b100*/  LEA R2, P3, R149, R120, 0x2 ;  /* 0x0000007895027211 */ /* 0x000fc400078610ff */
[C---:B-1----:R-:W-:Y:S02]  /*2b110*/  LEA R56, P2, R150.reuse, R120, 0x2 ;  /* 0x0000007896387211 */ /* 0x042fe400078410ff */
[----:B------:R-:W-:Y:S01]  /*2b120*/  LEA.HI.X.SX32 R3, R149, R0, 0x2, P3 ;  /* 0x0000000095037211 */ /* 0x000fe200018f16ff */
[----:B------:R-:W-:Y:S02]  /*2b130*/  IMAD.MOV.U32 R149, RZ, RZ, R158 ;  /* 0x000000ffff957224 */ /* 0x000fe400078e009e */
[----:B------:R-:W-:Y:S02]  /*2b140*/  IMAD.MOV.U32 R158, RZ, RZ, R160 ;  /* 0x000000ffff9e7224 */ /* 0x000fe400078e00a0 */
[----:B------:R-:W-:Y:S01]  /*2b150*/  IMAD.MOV.U32 R160, RZ, RZ, R161 ;  /* 0x000000ffffa07224 */ /* 0x000fe200078e00a1 */
[----:B------:R-:W-:Y:S01]  /*2b160*/  MOV R161, R162 ;  /* 0x000000a200a17202 */ /* 0x000fe20000000f00 */
[----:B------:R-:W-:Y:S01]  /*2b170*/  IMAD.MOV.U32 R162, RZ, RZ, R164 ;  /* 0x000000ffffa27224 */ /* 0x000fe200078e00a4 */
[----:B------:R-:W-:Y:S01]  /*2b180*/  LEA.HI.X.SX32 R57, R150, R0, 0x2, P2 ;  /* 0x0000000096397211 */ /* 0x000fe200010f16ff */
[----:B------:R-:W-:Y:S01]  /*2b190*/  IMAD.MOV.U32 R164, RZ, RZ, R166 ;  /* 0x000000ffffa47224 */ /* 0x000fe200078e00a6 */
[----:B------:R-:W-:Y:S01]  /*2b1a0*/  MOV R150, R158 ;  /* 0x0000009e00967202 */ /* 0x000fe20000000f00 */
[----:B------:R-:W-:Y:S01]  /*2b1b0*/  IMAD.MOV.U32 R166, RZ, RZ, R167 ;  /* 0x000000ffffa67224 */ /* 0x000fe200078e00a7 */
[----:B------:R-:W-:Y:S01]  /*2b1c0*/  LEA R4, P1, R139, R120, 0x2 ;  /* 0x000000788b047211 */ /* 0x000fe200078210ff */
[----:B------:R-:W-:Y:S01]  /*2b1d0*/  IMAD.MOV.U32 R158, RZ, RZ, R160 ;  /* 0x000000ffff9e7224 */ /* 0x000fe200078e00a0 */
[----:B------:R-:W-:Y:S01]  /*2b1e0*/  MOV R167, R169 ;  /* 0x000000a900a77202 */ /* 0x000fe20000000f00 */
[----:B------:R-:W-:-:S02]  /*2b1f0*/  IMAD.MOV.U32 R169, RZ, RZ, R170 ;  /* 0x000000ffffa97224 */ /* 0x000fc400078e00aa */
[----:B------:R-:W-:Y:S02]  /*2b200*/  IMAD.MOV.U32 R160, RZ, RZ, R161 ;  /* 0x000000ffffa07224 */ /* 0x000fe400078e00a1 */
[----:B------:R-:W-:Y:S01]  /*2b210*/  IMAD.MOV.U32 R161, RZ, RZ, R162 ;  /* 0x000000ffffa17224 */ /* 0x000fe200078e00a2 */
[----:B------:R-:W-:Y:S01]  /*2b220*/  MOV R162, R164 ;  /* 0x000000a400a27202 */ /* 0x000fe20000000f00 */
[----:B------:R-:W-:Y:S01]  /*2b230*/  IMAD.MOV.U32 R164, RZ, RZ, R166 ;  /* 0x000000ffffa47224 */ /* 0x000fe200078e00a6 */
[----:B------:R-:W-:Y:S01]  /*2b240*/  LEA.HI.X.SX32 R5, R139, R0, 0x2, P1 ;  /* 0x000000008b057211 */ /* 0x000fe200008f16ff */
[----:B------:R-:W-:Y:S01]  /*2b250*/  IMAD.MOV.U32 R166, RZ, RZ, R167 ;  /* 0x000000ffffa67224 */ /* 0x000fe200078e00a7 */
[----:B------:R-:W-:Y:S01]  /*2b260*/  LEA R68, P0, R152, R120, 0x2 ;  /* 0x0000007898447211 */ /* 0x000fe200078010ff */
[----:B------:R-:W-:Y:S02]  /*2b270*/  IMAD.MOV.U32 R139, RZ, RZ, R158 ;  /* 0x000000ffff8b7224 */ /* 0x000fe400078e009e */
        /* <DEDUP_REMOVED lines=16> */
[----:B------:R1:W-:Y:S01]  /*2b380*/  STL.64 [R1+0x868], R2 ;  /* 0x0008680201007387 */ /* 0x0003e20000100a00 */
[----:B------:R-:W-:Y:S02]  /*2b390*/  IMAD.MOV.U32 R153, RZ, RZ, R158 ;  /* 0x000000ffff997224 */ /* 0x000fe400078e009e */
[----:B------:R-:W-:Y:S01]  /*2b3a0*/  IMAD.MOV.U32 R158, RZ, RZ, R160 ;  /* 0x000000ffff9e7224 */ /* 0x000fe200078e00a0 */
[----:B------:R-:W-:Y:S01]  /*2b3b0*/  MOV R160, R161 ;  /* 0x000000a100a07202 */ /* 0x000fe20000000f00 */
[----:B------:R-:W-:Y:S02]  /*2b3c0*/  IMAD.MOV.U32 R161, RZ, RZ, R162 ;  /* 0x000000ffffa17224 */ /* 0x000fe400078e00a2 */
[----:B------:R-:W-:-:S02]  /*2b3d0*/  IMAD.MOV.U32 R162, RZ, RZ, R164 ;  /* 0x000000ffffa27224 */ /* 0x000fc400078e00a4 */
[----:B--2---:R-:W-:-:S05]  /*2b3e0*/  IMAD.MOV.U32 R170, RZ, RZ, R171 ;  /* 0x000000ffffaa7224 */ /* 0x004fca00078e00ab */
[----:B------:R-:W-:Y:S01]  /*2b3f0*/  MOV R169, R170 ;  /* 0x000000aa00a97202 */ /* 0x000fe20000000f00 */
[----:B------:R-:W-:-:S04]  /*2b400*/  IMAD.MOV.U32 R170, RZ, RZ, R180 ;  /* 0x000000ffffaa7224 */ /* 0x000fc800078e00b4 */
[----:B------:R-:W-:Y:S02]  /*2b410*/  IMAD.MOV.U32 R167, RZ, RZ, R169 ;  /* 0x000000ffffa77224 */ /* 0x000fe400078e00a9 */
[----:B------:R-:W-:Y:S02]  /*2b420*/  IMAD.MOV.U32 R169, RZ, RZ, R170 ;  /* 0x000000ffffa97224 */ /* 0x000fe400078e00aa */
[----:B------:R-:W-:Y:S02]  /*2b430*/  IMAD.MOV.U32 R170, RZ, RZ, R182 ;  /* 0x000000ffffaa7224 */ /* 0x000fe400078e00b6 */
[----:B------:R-:W-:Y:S02]  /*2b440*/  IMAD.MOV.U32 R171, RZ, RZ, R175 ;  /* 0x000000ffffab7224 */ /* 0x000fe400078e00af */
[----:B------:R-:W-:Y:S01]  /*2b450*/  IMAD.MOV.U32 R166, RZ, RZ, R167 ;  /* 0x000000ffffa67224 */ /* 0x000fe200078e00a7 */
[----:B------:R-:W2:Y:S01]  /*2b460*/  LDL.LU R175, [R1+0x23c] ;  /* 0x00023c0001af7983 */ /* 0x000ea20000300800 */
[----:B------:R-:W-:Y:S01]  /*2b470*/  IMAD.MOV.U32 R167, RZ, RZ, R169 ;  /* 0x000000ffffa77224 */ /* 0x000fe200078e00a9 */
[----:B------:R-:W-:Y:S01]  /*2b480*/  MOV R169, R170 ;  /* 0x000000aa00a97202 */ /* 0x000fe20000000f00 */
[----:B------:R-:W-:Y:S01]  /*2b490*/  IMAD.MOV.U32 R170, RZ, RZ, R184 ;  /* 0x000000ffffaa7224 */ /* 0x000fe200078e00b8 */
[----:B------:R1:W-:Y:S01]  /*2b4a0*/  STL.64 [R1+0x860], R56 ;  /* 0x0008603801007387 */ /* 0x0003e20000100a00 */
[----:B------:R-:W-:-:S03]  /*2b4b0*/  IMAD.MOV.U32 R164, RZ, RZ, R166 ;  /* 0x000000ffffa47224 */ /* 0x000fc600078e00a6 */
[----:B------:R-:W2:Y:S01]  /*2b4c0*/  LDL.LU R180, [R1+0x238] ;  /* 0x0002380001b47983 */ /* 0x000ea20000300800 */
[----:B------:R-:W-:-:S03]  /*2b4d0*/  MOV R166, R167 ;  /* 0x000000a700a67202 */ /* 0x000fc60000000f00 */
[----:B------:R-:W-:Y:S01]  /*2b4e0*/  STL.64 [R1+0x858], R4 ;  /* 0x0008580401007387 */ /* 0x000fe20000100a00 */
[----:B------:R-:W-:-:S03]  /*2b4f0*/  IMAD.MOV.U32 R167, RZ, RZ, R169 ;  /* 0x000000ffffa77224 */ /* 0x000fc600078e00a9 */
[----:B------:R-:W2:Y:S01]  /*2b500*/  LDL.LU R182, [R1+0x160] ;  /* 0x0001600001b67983 */ /* 0x000ea20000300800 */
[----:B------:R-:W-:-:S03]  /*2b510*/  IMAD.MOV.U32 R169, RZ, RZ, R170 ;  /* 0x000000ffffa97224 */ /* 0x000fc600078e00aa */
[----:B------:R1:W-:Y:S04]  /*2b520*/  STL.64 [R1+0x850], R68 ;  /* 0x0008504401007387 */ /* 0x0003e80000100a00 */
[----:B------:R-:W2:Y:S04]  /*2b530*/  LDL.LU R184, [R1+0x164] ;  /* 0x0001640001b87983 */ /* 0x000ea80000300800 */
[----:B------:R1:W-:Y:S04]  /*2b540*/  STL.64 [R1+0x848], R60 ;  /* 0x0008483c01007387 */ /* 0x0003e80000100a00 */
[----:B------:R-:W2:Y:S01]  /*2b550*/  LDL.LU R170, [R1+0x78] ;  /* 0x0000780001aa7983 */ /* 0x000ea20000300800 */
[----:B----4-:R-:W-:-:S04]  /*2b560*/  LEA R58, P5, R140, R120, 0x2 ;  /* 0x000000788c3a7211 */ /* 0x010fc800078a10ff */
[----:B------:R-:W-:Y:S01]  /*2b570*/  LEA.HI.X.SX32 R59, R140, R0, 0x2, P5 ;  /* 0x000000008c3b7211 */ /* 0x000fe200028f16ff */
[----:B------:R-:W-:Y:S01]  /*2b580*/  IMAD.MOV.U32 R140, RZ, RZ, R158 ;  /* 0x000000ffff8c7224 */ /* 0x000fe200078e009e */
[----:B------:R-:W-:Y:S01]  /*2b590*/  MOV R158, R160 ;  /* 0x000000a0009e7202 */ /* 0x000fe20000000f00 */
[----:B------:R-:W-:Y:S02]  /*2b5a0*/  IMAD.MOV.U32 R160, RZ, RZ, R161 ;  /* 0x000000ffffa07224 */ /* 0x000fe400078e00a1 */
[----:B------:R-:W-:Y:S02]  /*2b5b0*/  IMAD.MOV.U32 R161, RZ, RZ, R162 ;  /* 0x000000ffffa17224 */ /* 0x000fe400078e00a2 */
[----:B------:R-:W-:Y:S01]  /*2b5c0*/  IMAD.MOV.U32 R162, RZ, RZ, R164 ;  /* 0x000000ffffa27224 */ /* 0x000fe200078e00a4 */
[----:B------:R-:W-:Y:S01]  /*2b5d0*/  MOV R164, R166 ;  /* 0x000000a600a47202 */ /* 0x000fe20000000f00 */
[----:B------:R-:W-:Y:S01]  /*2b5e0*/  IMAD.MOV.U32 R166, RZ, RZ, R167 ;  /* 0x000000ffffa67224 */ /* 0x000fe200078e00a7 */
[----:B------:R4:W-:Y:S01]  /*2b5f0*/  STL.64 [R1+0x840], R58 ;  /* 0x0008403a01007387 */ /* 0x0009e20000100a00 */
[----:B------:R-:W-:-:S02]  /*2b600*/  IMAD.MOV.U32 R167, RZ, RZ, R169 ;  /* 0x000000ffffa77224 */ /* 0x000fc400078e00a9 */
[----:B--2---:R-:W-:Y:S02]  /*2b610*/  IMAD.MOV.U32 R169, RZ, RZ, R170 ;  /* 0x000000ffffa97224 */ /* 0x004fe400078e00aa */
[----:B------:R-:W2:Y:S01]  /*2b620*/  LDL.LU R170, [R1+0x70] ;  /* 0x0000700001aa7983 */ /* 0x000ea20000300800 */
[CC--:B-1----:R-:W-:Y:S02]  /*2b630*/  LEA R2, P3, R155.reuse, R120.reuse, 0x2 ;  /* 0x000000789b027211 */ /* 0x0c2fe400078610ff */
[----:B------:R-:W-:Y:S02]  /*2b640*/  LEA R56, P2, R144, R120, 0x2 ;  /* 0x0000007890387211 */ /* 0x000fe400078410ff */
[----:B------:R-:W-:Y:S02]  /*2b650*/  LEA.HI.X.SX32 R3, R155, R0, 0x2, P3 ;  /* 0x000000009b037211 */ /* 0x000fe400018f16ff */
        /* <DEDUP_REMOVED lines=14> */
[----:B------:R-:W-:Y:S01]  /*2b740*/  LEA R62, P4, R135, R120, 0x2 ;  /* 0x00000078873e7211 */ /* 0x000fe200078810ff */
[----:B------:R-:W-:Y:S01]  /*2b750*/  IMAD.MOV.U32 R162, RZ, RZ, R164 ;  /* 0x000000ffffa27224 */ /* 0x000fe200078e00a4 */
[----:B------:R-:W-:Y:S01]  /*2b760*/  LEA.HI.X.SX32 R69, R157, R0, 0x2, P0 ;  /* 0x000000009d457211 */ /* 0x000fe200000f16ff */
[----:B------:R-:W-:Y:S01]  /*2b770*/  IMAD.MOV.U32 R164, RZ, RZ, R166 ;  /* 0x000000ffffa47224 */ /* 0x000fe200078e00a6 */
[----:B------:R-:W-:Y:S02]  /*2b780*/  MOV R166, R167 ;  /* 0x000000a700a67202 */ /* 0x000fe40000000f00 */
[----:B------:R-:W-:Y:S01]  /*2b790*/  MOV R157, R158 ;  /* 0x0000009e009d7202 */ /* 0x000fe20000000f00 */
[----:B------:R-:W-:Y:S01]  /*2b7a0*/  IMAD.MOV.U32 R158, RZ, RZ, R160 ;  /* 0x000000ffff9e7224 */ /* 0x000fe200078e00a0 */
[C---:B------:R-:W-:Y:S01]  /*2b7b0*/  LEA R60, P6, R142.reuse, R120, 0x2 ;  /* 0x000000788e3c7211 */ /* 0x040fe200078c10ff */
[----:B------:R-:W-:Y:S01]  /*2b7c0*/  IMAD.MOV.U32 R160, RZ, RZ, R161 ;  /* 0x000000ffffa07224 */ /* 0x000fe200078e00a1 */
[----:B------:R-:W-:Y:S01]  /*2b7d0*/  LEA.HI.X.SX32 R63, R135, R0, 0x2, P4 ;  /* 0x00000000873f7211 */ /* 0x000fe200020f16ff */
[----:B------:R-:W-:Y:S01]  /*2b7e0*/  IMAD.MOV.U32 R161, RZ, RZ, R162 ;  /* 0x000000ffffa17224 */ /* 0x000fe200078e00a2 */
[----:B------:R-:W-:Y:S01]  /*2b7f0*/  MOV R162, R164 ;  /* 0x000000a400a27202 */ /* 0x000fe20000000f00 */
[----:B------:R-:W-:Y:S01]  /*2b800*/  IMAD.MOV.U32 R164, RZ, RZ, R166 ;  /* 0x000000ffffa47224 */ /* 0x000fe200078e00a6 */
[----:B------:R-:W-:Y:S01]  /*2b810*/  LEA.HI.X.SX32 R61, R142, R0, 0x2, P6 ;  /* 0x000000008e3d7211 */ /* 0x000fe200030f16ff */
[----:B------:R1:W-:Y:S01]  /*2b820*/  STL.64 [R1+0x838], R62 ;  /* 0x0008383e01007387 */ /* 0x0003e20000100a00 */
[C---:B------:R-:W-:Y:S01]  /*2b830*/  LEA R4, P1, R136.reuse, R120, 0x2 ;  /* 0x0000007888047211 */ /* 0x040fe200078210ff */
[----:B------:R-:W-:Y:S01]  /*2b840*/  IMAD.MOV.U32 R142, RZ, RZ, R158 ;  /* 0x000000ffff8e7224 */ /* 0x000fe200078e009e */
[----:B------:R-:W-:Y:S01]  /*2b850*/  MOV R158, R160 ;  /* 0x000000a0009e7202 */ /* 0x000fe20000000f00 */
[----:B------:R-:W-:Y:S01]  /*2b860*/  IMAD.MOV.U32 R160, RZ, RZ, R161 ;  /* 0x000000ffffa07224 */ /* 0x000fe200078e00a1 */
[----:B------:R-:W-:Y:S01]  /*2b870*/  LEA.HI.X.SX32 R5, R136, R0, 0x2, P1 ;  /* 0x0000000088057211 */ /* 0x000fe200008f16ff */
[----:B------:R-:W-:Y:S01]  /*2b880*/  IMAD.MOV.U32 R161, RZ, RZ, R162 ;  /* 0x000000ffffa17224 */ /* 0x000fe200078e00a2 */
[-C--:B----4-:R-:W-:Y:S01]  /*2b890*/  LEA R58, P5, R138, R120.reuse, 0x2 ;  /* 0x000000788a3a7211 */ /* 0x090fe200078a10ff */
[----:B------:R-:W-:Y:S01]  /*2b8a0*/  IMAD.MOV.U32 R162, RZ, RZ, R164 ;  /* 0x000000ffffa27224 */ /* 0x000fe200078e00a4 */
[C---:B-1----:R-:W-:Y:S01]  /*2b8b0*/  LEA R62, P4, R146.reuse, R120, 0x2 ;  /* 0x00000078923e7211 */ /* 0x042fe200078810ff */
[----:B------:R1:W-:Y:S03]  /*2b8c0*/  STL.64 [R1+0x830], R2 ;  /* 0x0008300201007387 */ /* 0x0003e60000100a00 */
[----:B------:R-:W-:Y:S01]  /*2b8d0*/  LEA.HI.X.SX32 R63, R146, R0, 0x2, P4 ;  /* 0x00000000923f7211 */ /* 0x000fe200020f16ff */
[----:B------:R-:W-:-:S02]  /*2b8e0*/  IMAD.MOV.U32 R146, RZ, RZ, R158 ;  /* 0x000000ffff927224 */ /* 0x000fc400078e009e */
[----:B------:R-:W-:Y:S01]  /*2b8f0*/  IMAD.MOV.U32 R158, RZ, RZ, R160 ;  /* 0x000000ffff9e7224 */ /* 0x000fe200078e00a0 */
[----:B------:R-:W-:Y:S01]  /*2b900*/  LEA.HI.X.SX32 R59, R138, R0, 0x2, P5 ;  /* 0x000000008a3b7211 */ /* 0x000fe200028f16ff */
[----:B------:R-:W-:Y:S01]  /*2b910*/  IMAD.MOV.U32 R160, RZ, RZ, R161 ;  /* 0x000000ffffa07224 */ /* 0x000fe200078e00a1 */
[----:B------:R-:W-:Y:S02]  /*2b920*/  MOV R161, R162 ;  /* 0x000000a200a17202 */ /* 0x000fe40000000f00 */
[----:B-1----:R-:W-:-:S04]  /*2b930*/  LEA R2, P3, R147, R120, 0x2 ;  /* 0x0000007893027211 */ /* 0x002fc800078610ff */
[----:B------:R-:W-:Y:S02]  /*2b940*/  LEA.HI.X.SX32 R3, R147, R0, 0x2, P3 ;  /* 0x0000000093037211 */ /* 0x000fe400018f16ff */
[----:B--2---:R-:W-:Y:S01]  /*2b950*/  MOV R169, R170 ;  /* 0x000000aa00a97202 */ /* 0x004fe20000000f00 */
[----:B------:R-:W-:Y:S02]  /*2b960*/  IMAD.MOV.U32 R170, RZ, RZ, R190 ;  /* 0x000000ffffaa7224 */ /* 0x000fe400078e00be */
[----:B------:R-:W2:Y:S02]  /*2b970*/  LDL.LU R190, [R1+0x170] ;  /* 0x0001700001be7983 */ /* 0x000ea40000300800 */
[----:B------:R-:W-:Y:S02]  /*2b980*/  IMAD.MOV.U32 R167, RZ, RZ, R169 ;  /* 0x000000ffffa77224 */ /* 0x000fe400078e00a9 */
[----:B------:R-:W-:Y:S02]  /*2b990*/  IMAD.MOV.U32 R169, RZ, RZ, R170 ;  /* 0x000000ffffa97224 */ /* 0x000fe400078e00aa */
[----:B------:R-:W-:-:S02]  /*2b9a0*/  IMAD.MOV.U32 R170, RZ, RZ, R192 ;  /* 0x000000ffffaa7224 */ /* 0x000fc400078e00c0 */
[----:B------:R-:W-:Y:S02]  /*2b9b0*/  IMAD.MOV.U32 R166, RZ, RZ, R167 ;  /* 0x000000ffffa67224 */ /* 0x000fe400078e00a7 */
[----:B------:R-:W-:Y:S01]  /*2b9c0*/  IMAD.MOV.U32 R167, RZ, RZ, R169 ;  /* 0x000000ffffa77224 */ /* 0x000fe200078e00a9 */
[----:B------:R-:W-:Y:S01]  /*2b9d0*/  MOV R169, R170 ;  /* 0x000000aa00a97202 */ /* 0x000fe20000000f00 */
[----:B------:R-:W-:Y:S01]  /*2b9e0*/  IMAD.MOV.U32 R170, RZ, RZ, R174 ;  /* 0x000000ffffaa7224 */ /* 0x000fe200078e00ae */
[----:B------:R-:W-:Y:S01]  /*2b9f0*/  MOV R164, R166 ;  /* 0x000000a600a47202 */ /* 0x000fe20000000f00 */
[----:B------:R-:W-:Y:S01]  /*2ba00*/  IMAD.MOV.U32 R166, RZ, RZ, R167 ;  /* 0x000000ffffa67224 */ /* 0x000fe200078e00a7 */
[----:B------:R1:W-:Y:S01]  /*2ba10*/  STL.64 [R1+0x828], R56 ;  /* 0x0008283801007387 */ /* 0x0003e20000100a00 */
[----:B------:R-:W-:Y:S02]  /*2ba20*/  IMAD.MOV.U32 R167, RZ, RZ, R169 ;  /* 0x000000ffffa77224 */ /* 0x000fe400078e00a9 */
[----:B------:R-:W-:Y:S01]  /*2ba30*/  IMAD.MOV.U32 R169, RZ, RZ, R170 ;  /* 0x000000ffffa97224 */ /* 0x000fe200078e00aa */
[----:B------:R-:W4:Y:S01]  /*2ba40*/  LDL.LU R192, [R1+0x174] ;  /* 0x0001740001c07983 */ /* 0x000f220000300800 */
[----:B------:R-:W-:Y:S01]  /*2ba50*/  MOV R170, R172 ;  /* 0x000000ac00aa7202 */ /* 0x000fe20000000f00 */
[----:B------:R-:W-:-:S02]  /*2ba60*/  IMAD.MOV.U32 R174, RZ, RZ, R196 ;  /* 0x000000ffffae7224 */ /* 0x000fc400078e00c4 */
[----:B------:R-:W-:Y:S01]  /*2ba70*/  STL.64 [R1+0x820], R4 ;  /* 0x0008200401007387 */ /* 0x000fe20000100a00 */
[----:B------:R-:W-:Y:S02]  /*2ba80*/  IMAD.MOV.U32 R162, RZ, RZ, R164 ;  /* 0x000000ffffa27224 */ /* 0x000fe400078e00a4 */
[----:B------:R-:W-:Y:S01]  /*2ba90*/  IMAD.MOV.U32 R164, RZ, RZ, R166 ;  /* 0x000000ffffa47224 */ /* 0x000fe200078e00a6 */
[----:B------:R-:W-:Y:S01]  /*2baa0*/  STL.64 [R1+0x818], R68 ;  /* 0x0008184401007387 */ /* 0x000fe20000100a00 */
[----:B------:R-:W-:Y:S01]  /*2bab0*/  IMAD.MOV.U32 R166, RZ, RZ, R167 ;  /* 0x000000ffffa67224 */ /* 0x000fe200078e00a7 */
[----:B------:R-:W-:Y:S02]  /*2bac0*/  MOV R167, R169 ;  /* 0x000000a900a77202 */ /* 0x000fe40000000f00 */
[----:B------:R-:W2:Y:S01]  /*2bad0*/  LDL.LU R196, [R1+0xeac] ;  /* 0x000eac0001c47983 */ /* 0x000ea20000300800 */
[----:B------:R-:W-:-:S03]  /*2bae0*/  IMAD.MOV.U32 R169, RZ, RZ, R170 ;  /* 0x000000ffffa97224 */ /* 0x000fc600078e00aa */
[----:B------:R-:W-:Y:S01]  /*2baf0*/  STL.64 [R1+0x810], R60 ;  /* 0x0008103c01007387 */ /* 0x000fe20000100a00 */
[----:B------:R-:W-:-:S03]  /*2bb00*/  IMAD.MOV.U32 R170, RZ, RZ, R171 ;  /* 0x000000ffffaa7224 */ /* 0x000fc600078e00ab */
[----:B------:R-:W2:Y:S04]  /*2bb10*/  LDL.LU R172, [R1+0x244] ;  /* 0x0002440001ac7983 */ /* 0x000ea80000300800 */
[----:B------:R-:W-:Y:S04]  /*2bb20*/  STL.64 [R1+0x808], R58 ;  /* 0x0008083a01007387 */ /* 0x000fe80000100a00 */
[----:B------:R-:W-:Y:S04]  /*2bb30*/  STL.64 [R1+0x800], R62 ;  /* 0x0008003e01007387 */ /* 0x000fe80000100a00 */
[----:B------:R-:W2:Y:S04]  /*2bb40*/  LDL.LU R171, [R1+0x58] ;  /* 0x0000580001ab7983 */ /* 0x000ea80000300800 */
[----:B------:R2:W-:Y:S04]  /*2bb50*/  STL.64 [R1+0x7f8], R2 ;  /* 0x0007f80201007387 */ /* 0x0005e80000100a00 */
[----:B------:R-:W2:Y:S01]  /*2bb60*/  LDL.LU R147, [R1+0x4d8] ;  /* 0x0004d80001937983 */ /* 0x000ea20000300800 */
[----:B-1----:R-:W-:-:S04]  /*2bb70*/  LEA R56, P2, R143, R120, 0x2 ;  /* 0x000000788f387211 */ /* 0x002fc800078410ff */
[----:B------:R-:W-:Y:S01]  /*2bb80*/  LEA.HI.X.SX32 R57, R143, R0, 0x2, P2 ;  /* 0x000000008f397211 */ /* 0x000fe200010f16ff */
[----:B--2---:R-:W-:Y:S01]  /*2bb90*/  IMAD R2, R147, UR32, RZ ;  /* 0x0000002093027c24 */ /* 0x004fe2000f8e02ff */
[----:B------:R-:W-:Y:S01]  /*2bba0*/  LEA R4, P1, R149, R120, 0x2 ;  /* 0x0000007895047211 */ /* 0x000fe200078210ff */
[----:B------:R-:W-:Y:S01]  /*2bbb0*/  IMAD.MOV.U32 R147, RZ, RZ, R158 ;  /* 0x000000ffff937224 */ /* 0x000fe200078e009e */
[----:B------:R-:W-:Y:S01]  /*2bbc0*/  MOV R158, R160 ;  /* 0x000000a0009e7202 */ /* 0x000fe20000000f00 */
[----:B------:R-:W-:Y:S01]  /*2bbd0*/  IMAD.MOV.U32 R160, RZ, RZ, R161 ;  /* 0x000000ffffa07224 */ /* 0x000fe200078e00a1 */
[-C--:B------:R-:W-:Y:S01]  /*2bbe0*/  LEA R68, P0, R150, R120.reuse, 0x2 ;  /* 0x0000007896447211 */ /* 0x080fe200078010ff */
[----:B------:R-:W-:Y:S01]  /*2bbf0*/  IMAD.MOV.U32 R161, RZ, RZ, R162 ;  /* 0x000000ffffa17224 */ /* 0x000fe200078e00a2 */
        /* <DEDUP_REMOVED lines=9> */
[----:B------:R-:W1:Y:S01]  /*2bc90*/  LDCU UR32, c[0x0][0x3b0] ;  /* 0x00007600ff2077ac */ /* 0x000e620008000800 */
[----:B------:R-:W2:Y:S04]  /*2bca0*/  LDL.LU R171, [R1+0x54] ;  /* 0x0000540001ab7983 */ /* 0x000ea80000300800 */
[----:B------:R1:W-:Y:S04]  /*2bcb0*/  STL.64 [R1+0x7f0], R56 ;  /* 0x0007f03801007387 */ /* 0x0003e80000100a00 */
[----:B------:R-:W2:Y:S01]  /*2bcc0*/  LDL.LU R143, [R1+0x44c] ;  /* 0x00044c00018f7983 */ /* 0x000ea20000300800 */
[-C--:B------:R-:W-:Y:S01]  /*2bcd0*/  LEA.HI.X.SX32 R5, R149, R0.reuse, 0x2, P1 ;  /* 0x0000000095057211 */ /* 0x080fe200008f16ff */
[----:B--2---:R-:W-:Y:S01]  /*2bce0*/  IMAD R3, R143, UR31, RZ ;  /* 0x0000001f8f037c24 */ /* 0x004fe2000f8e02ff */
[-C--:B------:R-:W-:Y:S01]  /*2bcf0*/  LEA.HI.X.SX32 R69, R150, R0.reuse, 0x2, P0 ;  /* 0x0000000096457211 */ /* 0x080fe200000f16ff */
[----:B------:R-:W-:Y:S01]  /*2bd00*/  IMAD.MOV.U32 R143, RZ, RZ, R158 ;  /* 0x000000ffff8f7224 */ /* 0x000fe200078e009e */
[-C--:B------:R-:W-:Y:S01]  /*2bd10*/  LEA.HI.X.SX32 R61, R139, R0.reuse, 0x2, P6 ;  /* 0x000000008b3d7211 */ /* 0x080fe200030f16ff */
[----:B------:R-:W-:Y:S01]  /*2bd20*/  IMAD.MOV.U32 R158, RZ, RZ, R160 ;  /* 0x000000ffff9e7224 */ /* 0x000fe200078e00a0 */
[----:B------:R-:W-:Y:S01]  /*2bd30*/  LEA.HI.X.SX32 R59, R152, R0, 0x2, P5 ;  /* 0x00000000983b7211 */ /* 0x000fe200028f16ff */
[----:B------:R-:W-:Y:S01]  /*2bd40*/  IMAD.MOV.U32 R160, RZ, RZ, R161 ;  /* 0x000000ffffa07224 */ /* 0x000fe200078e00a1 */
[----:B------:R-:W-:Y:S01]  /*2bd50*/  MOV R161, R162 ;  /* 0x000000a200a17202 */ /* 0x000fe20000000f00 */
[----:B------:R-:W-:Y:S01]  /*2bd60*/  IMAD.MOV.U32 R162, RZ, RZ, R164 ;  /* 0x000000ffffa27224 */ /* 0x000fe200078e00a4 */
[----:B------:R-:W-:Y:S01]  /*2bd70*/  LEA.HI.X.SX32 R63, R153, R0, 0x2, P4 ;  /* 0x00000000993f7211 */ /* 0x000fe200020f16ff */
[----:B------:R-:W-:Y:S01]  /*2bd80*/  IMAD.MOV.U32 R164, RZ, RZ, R166 ;  /* 0x000000ffffa47224 */ /* 0x000fe200078e00a6 */
[-C--:B------:R-:W-:Y:S01]  /*2bd90*/  LEA R76, P3, R140, R120.reuse, 0x2 ;  /* 0x000000788c4c7211 */ /* 0x080fe200078610ff */
[----:B------:R-:W-:Y:S01]  /*2bda0*/  IMAD.MOV.U32 R166, RZ, RZ, R167 ;  /* 0x000000ffffa67224 */ /* 0x000fe200078e00a7 */
[----:B------:R-:W-:Y:S01]  /*2bdb0*/  MOV R167, R169 ;  /* 0x000000a900a77202 */ /* 0x000fe20000000f00 */
[----:B------:R-:W-:Y:S01]  /*2bdc0*/  IMAD.MOV.U32 R169, RZ, RZ, R170 ;  /* 0x000000ffffa97224 */ /* 0x000fe200078e00aa */
[-C--:B------:R-:W-:Y:S01]  /*2bdd0*/  LEA R72, P2, R155, R120.reuse, 0x2 ;  /* 0x000000789b487211 */ /* 0x080fe200078410ff */
[----:B------:R-:W-:Y:S01]  /*2bde0*/  IMAD.MOV.U32 R170, RZ, RZ, R171 ;  /* 0x000000ffffaa7224 */ /* 0x000fe200078e00ab */
[----:B-1----:R-:W-:Y:S01]  /*2bdf0*/  LEA R56, P1, R144, R120, 0x2 ;  /* 0x0000007890387211 */ /* 0x002fe200078210ff */
[----:B------:R-:W2:Y:S01]  /*2be00*/  LDL.LU R171, [R1+0x50] ;  /* 0x0000500001ab7983 */ /* 0x000ea20000300800 */
[----:B------:R-:W1:Y:S03]  /*2be10*/  LDCU UR31, c[0x0][0x3b0] ;  /* 0x00007600ff1f77ac */ /* 0x000e660008000800 */
[----:B------:R1:W-:Y:S04]  /*2be20*/  STL.64 [R1+0x7e8], R4 ;  /* 0x0007e80401007387 */ /* 0x0003e80000100a00 */
[----:B------:R-:W1:Y:S02]  /*2be30*/  LDL.LU R149, [R1+0x450] ;  /* 0x0004500001957983 */ /* 0x000e640000300800 */
[----:B-1----:R-:W-:Y:S01]  /*2be40*/  IMAD R4, R149, UR30, RZ ;  /* 0x0000001e95047c24 */ /* 0x002fe2000f8e02ff */
[----:B------:R-:W-:Y:S01]  /*2be50*/  LEA.HI.X.SX32 R77, R140, R0, 0x2, P3 ;  /* 0x000000008c4d7211 */ /* 0x000fe200018f16ff */
[----:B------:R-:W-:Y:S01]  /*2be60*/  IMAD.MOV.U32 R149, RZ, RZ, R158 ;  /* 0x000000ffff957224 */ /* 0x000fe200078e009e */
[----:B------:R-:W-:Y:S01]  /*2be70*/  MOV R158, R160 ;  /* 0x000000a0009e7202 */ /* 0x000fe20000000f00 */
[----:B------:R-:W-:Y:S01]  /*2be80*/  IMAD.MOV.U32 R160, RZ, RZ, R161 ;  /* 0x000000ffffa07224 */ /* 0x000fe200078e00a1 */
[-C--:B------:R-:W-:Y:S01]  /*2be90*/  LEA.HI.X.SX32 R73, R155, R0.reuse, 0x2, P2 ;  /* 0x000000009b497211 */ /* 0x080fe200010f16ff */
[----:B------:R-:W-:Y:S01]  /*2bea0*/  IMAD.MOV.U32 R161, RZ, RZ, R162 ;  /* 0x000000ffffa17224 */ /* 0x000fe200078e00a2 */
[----:B------:R-:W-:Y:S01]  /*2beb0*/  LEA.HI.X.SX32 R57, R144, R0, 0x2, P1 ;  /* 0x0000000090397211 */ /* 0x000fe200008f16ff */
[----:B------:R-:W-:Y:S01]  /*2bec0*/  IMAD.MOV.U32 R162, RZ, RZ, R164 ;  /* 0x000000ffffa27224 */ /* 0x000fe200078e00a4 */
[----:B------:R-:W-:Y:S01]  /*2bed0*/  MOV R164, R166 ;  /* 0x000000a600a47202 */ /* 0x000fe20000000f00 */
[----:B------:R-:W-:Y:S01]  /*2bee0*/  IMAD.MOV.U32 R166, RZ, RZ, R167 ;  /* 0x000000ffffa67224 */ /* 0x000fe200078e00a7 */
[----:B------:R-:W-:Y:S01]  /*2bef0*/  LEA R74, P0, R157, R120, 0x2 ;  /* 0x000000789d4a7211 */ /* 0x000fe200078010ff */
[----:B------:R-:W-:Y:S01]  /*2bf00*/  IMAD.MOV.U32 R167, RZ, RZ, R169 ;  /* 0x000000ffffa77224 */ /* 0x000fe200078e00a9 */
[----:B------:R-:W1:Y:S01]  /*2bf10*/  LDCU UR30, c[0x0][0x3b0] ;  /* 0x00007600ff1e77ac */ /* 0x000e620008000800 */
[----:B------:R-:W-:Y:S01]  /*2bf20*/  IMAD.MOV.U32 R169, RZ, RZ, R170 ;  /* 0x000000ffffa97224 */ /* 0x000fe200078e00aa */
[----:B--2---:R-:W-:-:S02]  /*2bf30*/  MOV R170, R171 ;  /* 0x000000ab00aa7202 */ /* 0x004fc40000000f00 */
[----:B------:R-:W2:Y:S04]  /*2bf40*/  LDL.LU R171, [R1+0x4c] ;  /* 0x00004c0001ab7983 */ /* 0x000ea80000300800 */
[----:B------:R1:W-:Y:S04]  /*2bf50*/  STL.64 [R1+0x7e0], R68 ;  /* 0x0007e04401007387 */ /* 0x0003e80000100a00 */
[----:B------:R-:W2:Y:S02]  /*2bf60*/  LDL.LU R150, [R1+0x454] ;  /* 0x0004540001967983 */ /* 0x000ea40000300800 */
[----:B--2---:R-:W-:Y:S01]  /*2bf70*/  IMAD R5, R150, UR29, RZ ;  /* 0x0000001d96057c24 */ /* 0x004fe2000f8e02ff */
[----:B------:R-:W-:Y:S01]  /*2bf80*/  LEA.HI.X.SX32 R75, R157, R0, 0x2, P0 ;  /* 0x000000009d4b7211 */ /* 0x000fe200000f16ff */
[----:B------:R-:W-:Y:S01]  /*2bf90*/  IMAD.MOV.U32 R150, RZ, RZ, R158 ;  /* 0x000000ffff967224 */ /* 0x000fe200078e009e */
[-C--:B------:R-:W-:Y:S01]  /*2bfa0*/  LEA R78, P3, R143, R120.reuse, 0x2 ;  /* 0x000000788f4e7211 */ /* 0x080fe200078610ff */
[----:B------:R-:W-:Y:S01]  /*2bfb0*/  IMAD.MOV.U32 R158, RZ, RZ, R160 ;  /* 0x000000ffff9e7224 */ /* 0x000fe200078e00a0 */
[----:B------:R-:W-:Y:S01]  /*2bfc0*/  LEA R80, P2, R149, R120, 0x2 ;  /* 0x0000007895507211 */ /* 0x000fe200078410ff */
[----:B------:R-:W-:Y:S01]  /*2bfd0*/  IMAD.MOV.U32 R160, RZ, RZ, R161 ;  /* 0x000000ffffa07224 */ /* 0x000fe200078e00a1 */
[----:B------:R-:W-:Y:S01]  /*2bfe0*/  MOV R161, R162 ;  /* 0x000000a200a17202 */ /* 0x000fe20000000f00 */
[----:B------:R-:W-:Y:S01]  /*2bff0*/  IMAD.MOV.U32 R162, RZ, RZ, R164 ;  /* 0x000000ffffa27224 */ /* 0x000fe200078e00a4 */
[----:B------:R-:W2:Y:S01]  /*2c000*/  LDCU UR29, c[0x0][0x3b0] ;  /* 0x00007600ff1d77ac */ /* 0x000ea20008000800 */
[----:B------:R-:W-:-:S02]  /*2c010*/  IMAD.MOV.U32 R164, RZ, RZ, R166 ;  /* 0x000000ffffa47224 */ /* 0x000fc400078e00a6 */
[----:B------:R-:W-:Y:S01]  /*2c020*/  IMAD.MOV.U32 R166, RZ, RZ, R167 ;  /* 0x000000ffffa67224 */ /* 0x000fe200078e00a7 */
[----:B------:R-:W-:Y:S01]  /*2c030*/  MOV R167, R169 ;  /* 0x000000a900a77202 */ /* 0x000fe20000000f00 */
[----:B------:R-:W-:Y:S02]  /*2c040*/  IMAD.MOV.U32 R169, RZ, RZ, R170 ;  /* 0x000000ffffa97224 */ /* 0x000fe400078e00aa */
[----:B------:R-:W-:Y:S02]  /*2c050*/  IMAD.MOV.U32 R170, RZ, RZ, R171 ;  /* 0x000000ffffaa7224 */ /* 0x000fe400078e00ab */
[----:B------:R-:W2:Y:S04]  /*2c060*/  LDL.LU R171, [R1+0x48] ;  /* 0x0000480001ab7983 */ /* 0x000ea80000300800 */
[----:B------:R1:W-:Y:S04]  /*2c070*/  STL.64 [R1+0x7d8], R60 ;  /* 0x0007d83c01007387 */ /* 0x0003e80000100a00 */
[----:B------:R-:W1:Y:S02]  /*2c080*/  LDL.LU R139, [R1+0x458] ;  /* 0x00045800018b7983 */ /* 0x000e640000300800 */
[----:B-1----:R-:W-:Y:S01]  /*2c090*/  IMAD R68, R139, UR28, RZ ;  /* 0x0000001c8b447c24 */ /* 0x002fe2000f8e02ff */
[----:B------:R-:W-:Y:S01]  /*2c0a0*/  LEA R60, P6, R142, R120, 0x2 ;  /* 0x000000788e3c7211 */ /* 0x000fe200078c10ff */
        /* <DEDUP_REMOVED lines=9> */
[----:B------:R-:W1:Y:S01]  /*2c140*/  LDCU UR28, c[0x0][0x3b0] ;  /* 0x00007600ff1c77ac */ /* 0x000e620008000800 */
[----:B------:R-:W-:-:S02]  /*2c150*/  IMAD.MOV.U32 R167, RZ, RZ, R169 ;  /* 0x000000ffffa77224 */ /* 0x000fc400078e00a9 */
[----:B------:R-:W-:Y:S01]  /*2c160*/  IMAD.MOV.U32 R169, RZ, RZ, R170 ;  /* 0x000000ffffa97224 */ /* 0x000fe200078e00aa */
[----:B--2---:R-:W-:Y:S02]  /*2c170*/  MOV R170, R171 ;  /* 0x000000ab00aa7202 */ /* 0x004fe40000000f00 */
[----:B------:R-:W2:Y:S04]  /*2c180*/  LDL.LU R171, [R1+0x44] ;  /* 0x0000440001ab7983 */ /* 0x000ea80000300800 */
[----:B------:R1:W-:Y:S04]  /*2c190*/  STL.64 [R1+0x7d0], R58 ;  /* 0x0007d03a01007387 */ /* 0x0003e80000100a00 */
[----:B------:R-:W2:Y:S02]  /*2c1a0*/  LDL.LU R152, [R1+0x45c] ;  /* 0x00045c0001987983 */ /* 0x000ea40000300800 */
[----:B--2---:R-:W-:Y:S01]  /*2c1b0*/  IMAD R69, R152, UR27, RZ ;  /* 0x0000001b98457c24 */ /* 0x004fe2000f8e02ff */
[----:B------:R-:W-:Y:S01]  /*2c1c0*/  LEA.HI.X.SX32 R61, R142, R0, 0x2, P6 ;  /* 0x000000008e3d7211 */ /* 0x000fe200030f16ff */
[----:B------:R-:W-:Y:S01]  /*2c1d0*/  IMAD.MOV.U32 R152, RZ, RZ, R158 ;  /* 0x000000ffff987224 */ /* 0x000fe200078e009e */
[-C--:B-1----:R-:W-:Y:S01]  /*2c1e0*/  LEA R58, P5, R146, R120.reuse, 0x2 ;  /* 0x00000078923a7211 */ /* 0x082fe200078a10ff */
[----:B------:R-:W-:Y:S01]  /*2c1f0*/  IMAD.MOV.U32 R158, RZ, RZ, R160 ;  /* 0x000000ffff9e7224 */ /* 0x000fe200078e00a0 */
[----:B------:R-:W-:Y:S01]  /*2c200*/  LEA R82, P0, R139, R120, 0x2 ;  /* 0x000000788b527211 */ /* 0x000fe200078010ff */
[----:B------:R-:W-:Y:S01]  /*2c210*/  IMAD.MOV.U32 R160, RZ, RZ, R161 ;  /* 0x000000ffffa07224 */ /* 0x000fe200078e00a1 */
[----:B------:R-:W-:Y:S01]  /*2c220*/  MOV R161, R162 ;  /* 0x000000a200a17202 */ /* 0x000fe20000000f00 */
[----:B------:R-:W-:Y:S01]  /*2c230*/  IMAD.MOV.U32 R162, RZ, RZ, R164 ;  /* 0x000000ffffa27224 */ /* 0x000fe200078e00a4 */
[----:B------:R-:W1:Y:S01]  /*2c240*/  LDCU UR27, c[0x0][0x3b0] ;  /* 0x00007600ff1b77ac */ /* 0x000e620008000800 */
[----:B------:R-:W-:-:S02]  /*2c250*/  IMAD.MOV.U32 R164, RZ, RZ, R166 ;  /* 0x000000ffffa47224 */ /* 0x000fc400078e00a6 */
[----:B------:R-:W-:Y:S01]  /*2c260*/  IMAD.MOV.U32 R166, RZ, RZ, R167 ;  /* 0x000000ffffa67224 */ /* 0x000fe200078e00a7 */
[----:B------:R-:W-:Y:S01]  /*2c270*/  MOV R167, R169 ;  /* 0x000000a900a77202 */ /* 0x000fe20000000f00 */
[----:B------:R-:W-:Y:S02]  /*2c280*/  IMAD.MOV.U32 R169, RZ, RZ, R170 ;  /* 0x000000ffffa97224 */ /* 0x000fe400078e00aa */
[----:B------:R-:W-:Y:S02]  /*2c290*/  IMAD.MOV.U32 R170, RZ, RZ, R171 ;  /* 0x000000ffffaa7224 */ /* 0x000fe400078e00ab */
[----:B------:R-:W2:Y:S04]  /*2c2a0*/  LDL.LU R171, [R1+0x40] ;  /* 0x0000400001ab7983 */ /* 0x000ea80000300800 */
[----:B------:R1:W-:Y:S04]  /*2c2b0*/  STL.64 [R1+0x7c8], R62 ;  /* 0x0007c83e01007387 */ /* 0x0003e80000100a00 */
[----:B------:R-:W2:Y:S02]  /*2c2c0*/  LDL.LU R153, [R1+0x460] ;  /* 0x0004600001997983 */ /* 0x000ea40000300800 */
[----:B--2---:R-:W-:Y:S01]  /*2c2d0*/  IMAD R70, R153, UR26, RZ ;  /* 0x0000001a99467c24 */ /* 0x004fe2000f8e02ff */
[----:B------:R-:W-:Y:S01]  /*2c2e0*/  LEA.HI.X.SX32 R59, R146, R0, 0x2, P5 ;  /* 0x00000000923b7211 */ /* 0x000fe200028f16ff */
[----:B------:R-:W-:Y:S01]  /*2c2f0*/  IMAD.MOV.U32 R153, RZ, RZ, R158 ;  /* 0x000000ffff997224 */ /* 0x000fe200078e009e */
[----:B------:R-:W-:Y:S01]  /*2c300*/  MOV R158, R160 ;  /* 0x000000a0009e7202 */ /* 0x000fe20000000f00 */
[----:B------:R-:W-:Y:S01]  /*2c310*/  IMAD.MOV.U32 R160, RZ, RZ, R161 ;  /* 0x000000ffffa07224 */ /* 0x000fe200078e00a1 */
[----:B-1----:R-:W-:Y:S01]  /*2c320*/  LEA R62, P4, R147, R120, 0x2 ;  /* 0x00000078933e7211 */ /* 0x002fe200078810ff */
        /* <DEDUP_REMOVED lines=8> */
[----:B------:R-:W-:Y:S02]  /*2c3b0*/  MOV R170, R171 ;  /* 0x000000ab00aa7202 */ /* 0x000fe40000000f00 */
[----:B------:R-:W2:Y:S04]  /*2c3c0*/  LDL.LU R171, [R1+0x3c] ;  /* 0x00003c0001ab7983 */ /* 0x000ea80000300800 */
[----:B------:R-:W-:Y:S04]  /*2c3d0*/  STL.64 [R1+0x7c0], R76 ;  /* 0x0007c04c01007387 */ /* 0x000fe80000100a00 */
[----:B------:R-:W2:Y:S02]  /*2c3e0*/  LDL.LU R140, [R1+0x464] ;  /* 0x00046400018c7983 */ /* 0x000ea40000300800 */
[----:B--2---:R-:W-:Y:S01]  /*2c3f0*/  IMAD R71, R140, UR25, RZ ;  /* 0x000000198c477c24 */ /* 0x004fe2000f8e02ff */
[----:B------:R-:W-:Y:S01]  /*2c400*/  LEA.HI.X.SX32 R63, R147, R0, 0x2, P4 ;  /* 0x00000000933f7211 */ /* 0x000fe200020f16ff */
[----:B------:R-:W-:Y:S01]  /*2c410*/  IMAD.MOV.U32 R140, RZ, RZ, R158 ;  /* 0x000000ffff8c7224 */ /* 0x000fe200078e009e */
[----:B------:R-:W2:Y:S01]  /*2c420*/  LDCU UR25, c[0x0][0x3b0] ;  /* 0x00007600ff1977ac */ /* 0x000ea20008000800 */
[----:B------:R-:W-:-:S02]  /*2c430*/  IMAD.MOV.U32 R158, RZ, RZ, R160 ;  /* 0x000000ffff9e7224 */ /* 0x000fc400078e00a0 */
        /* <DEDUP_REMOVED lines=8> */
[----:B------:R-:W2:Y:S04]  /*2c4c0*/  LDL.LU R171, [R1+0x38] ;  /* 0x0000380001ab7983 */ /* 0x000ea80000300800 */
[----:B------:R1:W-:Y:S04]  /*2c4d0*/  STL.64 [R1+0x7b8], R72 ;  /* 0x0007b84801007387 */ /* 0x0003e80000100a00 */
[----:B------:R-:W1:Y:S02]  /*2c4e0*/  LDL.LU R155, [R1+0x468] ;  /* 0x00046800019b7983 */ /* 0x000e640000300800 */
[----:B-1----:R-:W-:Y:S01]  /*2c4f0*/  IMAD R72, R155, UR24, RZ ;  /* 0x000000189b487c24 */ /* 0x002fe2000f8e02ff */
[----:B------:R-:W1:Y:S01]  /*2c500*/  LDCU UR24, c[0x0][0x3b0] ;  /* 0x00007600ff1877ac */ /* 0x000e620008000800 */
[----:B------:R-:W-:Y:S01]  /*2c510*/  IMAD.MOV.U32 R155, RZ, RZ, R158 ;  /* 0x000000ffff9b7224 */ /* 0x000fe200078e009e */
[----:B------:R-:W-:Y:S01]  /*2c520*/  MOV R158, R160 ;  /* 0x000000a0009e7202 */ /* 0x000fe20000000f00 */
[----:B------:R-:W-:-:S02]  /*2c530*/  IMAD.MOV.U32 R160, RZ, RZ, R161 ;  /* 0x000000ffffa07224 */ /* 0x000fc400078e00a1 */
[----:B------:R-:W-:Y:S02]  /*2c540*/  IMAD.MOV.U32 R161, RZ, RZ, R162 ;  /* 0x000000ffffa17224 */ /* 0x000fe400078e00a2 */
[----:B------:R-:W-:Y:S01]  /*2c550*/  IMAD.MOV.U32 R162, RZ, RZ, R164 ;  /* 0x000000ffffa27224 */ /* 0x000fe200078e00a4 */
[----:B------:R-:W-:Y:S01]  /*2c560*/  MOV R164, R166 ;  /* 0x000000a600a47202 */ /* 0x000fe20000000f00 */
[----:B------:R-:W-:Y:S02]  /*2c570*/  IMAD.MOV.U32 R166, RZ, RZ, R167 ;  /* 0x000000ffffa67224 */ /* 0x000fe400078e00a7 */
[----:B------:R-:W-:Y:S02]  /*2c580*/  IMAD.MOV.U32 R167, RZ, RZ, R169 ;  /* 0x000000ffffa77224 */ /* 0x000fe400078e00a9 */
[----:B------:R-:W-:Y:S01]  /*2c590*/  IMAD.MOV.U32 R169, RZ, RZ, R170 ;  /* 0x000000ffffa97224 */ /* 0x000fe200078e00aa */
[----:B--2---:R-:W-:Y:S02]  /*2c5a0*/  MOV R170, R171 ;  /* 0x000000ab00aa7202 */ /* 0x004fe40000000f00 */
[----:B------:R-:W2:Y:S04]  /*2c5b0*/  LDL.LU R171, [R1+0x30] ;  /* 0x0000300001ab7983 */ /* 0x000ea80000300800 */
[----:B------:R1:W-:Y:S04]  /*2c5c0*/  STL.64 [R1+0x7b0], R56 ;  /* 0x0007b03801007387 */ /* 0x0003e80000100a00 */
[----:B------:R-:W2:Y:S02]  /*2c5d0*/  LDL.LU R144, [R1+0x46c] ;  /* 0x00046c0001907983 */ /* 0x000ea40000300800 */
[----:B--2---:R-:W-:Y:S01]  /*2c5e0*/  IMAD R73, R144, UR23, RZ ;  /* 0x0000001790497c24 */ /* 0x004fe2000f8e02ff */
[-C--:B-1----:R-:W-:Y:S01]  /*2c5f0*/  LEA R56, P1, R150, R120.reuse, 0x2 ;  /* 0x0000007896387211 */ /* 0x082fe200078210ff */
[----:B------:R-:W-:Y:S01]  /*2c600*/  IMAD.MOV.U32 R144, RZ, RZ, R158 ;  /* 0x000000ffff907224 */ /* 0x000fe200078e009e */
[----:B------:R-:W-:Y:S01]  /*2c610*/  LEA R90, P3, R155, R120, 0x2 ;  /* 0x000000789b5a7211 */ /* 0x000fe200078610ff */
[----:B------:R-:W-:Y:S01]  /*2c620*/  IMAD.MOV.U32 R158, RZ, RZ, R160 ;  /* 0x000000ffff9e7224 */ /* 0x000fe200078e00a0 */
        /* <DEDUP_REMOVED lines=13> */
[----:B------:R-:W-:Y:S01]  /*2c700*/  LEA.HI.X.SX32 R57, R150, R0, 0x2, P1 ;  /* 0x0000000096397211 */ /* 0x000fe200008f16ff */
        /* <DEDUP_REMOVED lines=17> */
[----:B-1----:R-:W-:Y:S01]  /*2c820*/  LEA R60, P6, R152, R120, 0x2 ;  /* 0x00000078983c7211 */ /* 0x002fe200078c10ff */
[----:B------:R-:W-:Y:S01]  /*2c830*/  IMAD.MOV.U32 R142, RZ, RZ, R158 ;  /* 0x000000ffff8e7224 */ /* 0x000fe200078e009e */
[----:B------:R-:W-:Y:S01]  /*2c840*/  LEA.HI.X.SX32 R87, R144, R0, 0x2, P2 ;  /* 0x0000000090577211 */ /* 0x000fe200010f16ff */
        /* <DEDUP_REMOVED lines=29> */
[----:B------:R1:W-:Y:S04]  /*2ca20*/  STL.64 [R1+0x790], R62 ;  /* 0x0007903e01007387 */ /* 0x0003e80000100a00 */
[----:B------:R-:W2:Y:S02]  /*2ca30*/  LDL.LU R147, [R1+0x47c] ;  /* 0x00047c0001937983 */ /* 0x000ea40000300800 */
[----:B--2---:R-:W-:Y:S01]  /*2ca40*/  IMAD R77, R147, UR19, RZ ;  /* 0x00000013934d7c24 */ /* 0x004fe2000f8e02ff */
[----:B------:R-:W-:Y:S01]  /*2ca50*/  LEA.HI.X.SX32 R59, R153, R0, 0x2, P5 ;  /* 0x00000000993b7211 */ /* 0x000fe200028f16ff */
        /* <DEDUP_REMOVED lines=33> */
[----:B------:R-:W2:Y:S01]  /*2cc70*/  LDCU UR17, c[0x0][0x3b0] ;  /* 0x00007600ff1177ac */ /* 0x000ea20008000800 */
[----:B------:R-:W-:-:S02]  /*2cc80*/  IMAD.MOV.U32 R149, RZ, RZ, R158 ;  /* 0x000000ffff957224 */ /* 0x000fc400078e009e */
        /* <DEDUP_REMOVED lines=25> */
[----:B--2---:R-:W-:Y:S02]  /*2ce20*/  MOV R170, R171 ;  /* 0x000000ab00aa7202 */ /* 0x004fe40000000f00 */
[----:B------:R-:W2:Y:S04]  /*2ce30*/  LDL.LU R171, [R1+0xc] ;  /* 0x00000c0001ab7983 */ /* 0x000ea80000300800 */
[----:B------:R1:W-:Y:S04]  /*2ce40*/  STL.64 [R1+0x770], R82 ;  /* 0x0007705201007387 */ /* 0x0003e80000100a00 */
[----:B------:R-:W2:Y:S02]  /*2ce50*/  LDL.LU R139, [R1+0x48c] ;  /* 0x00048c00018b7983 */ /* 0x000ea40000300800 */
[----:B--2---:R-:W-:Y:S01]  /*2ce60*/  IMAD R81, R139, UR15, RZ ;  /* 0x0000000f8b517c24 */ /* 0x004fe2000f8e02ff */
[-C--:B------:R-:W-:Y:S01]  /*2ce70*/  LEA.HI.X.SX32 R57, R157, R0.reuse, 0x2, P1 ;  /* 0x000000009d397211 */ /* 0x080fe200008f16ff */
[----:B------:R-:W-:Y:S01]  /*2ce80*/  IMAD.MOV.U32 R139, RZ, RZ, R158 ;  /* 0x000000ffff8b7224 */ /* 0x000fe200078e009e */
[----:B------:R-:W-:Y:S01]  /*2ce90*/  LEA.HI.X.SX32 R93, R149, R0, 0x2, P3 ;  /* 0x00000000955d7211 */ /* 0x000fe200018f16ff */
        /* <DEDUP_REMOVED lines=28> */
[----:B------:R-:W2:Y:S04]  /*2d060*/  LDL R171, [R1+0x4] ;  /* 0x0000040001ab7983 */ /* 0x000ea80000100800 */
        /* <DEDUP_REMOVED lines=17> */
[----:B------:R-:W2:Y:S04]  /*2d180*/  LDL.LU R171, [R1] ;  /* 0x0000000001ab7983 */ /* 0x000ea80000300800 */
        /* <DEDUP_REMOVED lines=20> */
[----:B------:R-:W-:Y:S04]  /*2d2d0*/  STL.64 [R1+0x750], R90 ;  /* 0x0007505a01007387 */ /* 0x000fe80000100a00 */
[----:B------:R-:W2:Y:S02]  /*2d2e0*/  LDL.LU R155, [R1+0x49c] ;  /* 0x00049c00019b7983 */ /* 0x000ea40000300800 */
[----:B--2---:R-:W-:Y:S01]  /*2d2f0*/  IMAD R85, R155, UR11, RZ ;  /* 0x0000000b9b557c24 */ /* 0x004fe2000f8e02ff */
[----:B------:R-:W-:Y:S01]  /*2d300*/  LEA.HI.X.SX32 R63, R143, R0, 0x2, P4 ;  /* 0x000000008f3f7211 */ /* 0x000fe200020f16ff */
        /* <DEDUP_REMOVED lines=10> */
[----:B------:R-:W-:Y:S02]  /*2d3b0*/  MOV R170, R182 ;  /* 0x000000b600aa7202 */ /* 0x000fe40000000f00 */
[----:B------:R-:W2:Y:S04]  /*2d3c0*/  LDL.LU R182, [R1+0xee8] ;  /* 0x000ee80001b67983 */ /* 0x000ea80000300800 */
[----:B------:R1:W-:Y:S04]  /*2d3d0*/  STL.64 [R1+0x748], R86 ;  /* 0x0007485601007387 */ /* 0x0003e80000100a00 */
[----:B------:R-:W1:Y:S02]  /*2d3e0*/  LDL.LU R144, [R1+0x4a0] ;  /* 0x0004a00001907983 */ /* 0x000e640000300800 */
[----:B-1----:R-:W-:Y:S01]  /*2d3f0*/  IMAD R86, R144, UR10, RZ ;  /* 0x0000000a90567c24 */ /* 0x002fe2000f8e02ff */
[----:B------:R-:W1:Y:S01]  /*2d400*/  LDCU UR10, c[0x0][0x3b0] ;  /* 0x00007600ff0a77ac */ /* 0x000e620008000800 */
        /* <DEDUP_REMOVED lines=12> */
[----:B------:R-:W2:Y:S02]  /*2d4d0*/  LDL.LU R157, [R1+0x4a4] ;  /* 0x0004a400019d7983 */ /* 0x000ea40000300800 */
[----:B--2---:R-:W-:Y:S01]  /*2d4e0*/  IMAD R87, R157, UR9, RZ ;  /* 0x000000099d577c24 */ /* 0x004fe2000f8e02ff */
[----:B-1----:R-:W-:Y:S01]  /*2d4f0*/  LEA R56, P1, R139, R120, 0x2 ;  /* 0x000000788b387211 */ /* 0x002fe200078210ff */
        /* <DEDUP_REMOVED lines=11> */
[----:B------:R-:W-:Y:S02]  /*2d5b0*/  MOV R170, R186 ;  /* 0x000000ba00aa7202 */ /* 0x000fe40000000f00 */
[----:B------:R-:W2:Y:S04]  /*2d5c0*/  LDL.LU R186, [R1+0xed0] ;  /* 0x000ed00001ba7983 */ /* 0x000ea80000300800 */
[----:B------:R1:W-:Y:S04]  /*2d5d0*/  STL.64 [R1+0x738], R88 ;  /* 0x0007385801007387 */ /* 0x0003e80000100a00 */
[----:B------:R-:W1:Y:S02]  /*2d5e0*/  LDL.LU R142, [R1+0x4a8] ;  /* 0x0004a800018e7983 */ /* 0x000e640000300800 */
[----:B-1----:R-:W-:Y:S01]  /*2d5f0*/  IMAD R88, R142, UR8, RZ ;  /* 0x000000088e587c24 */ /* 0x002fe2000f8e02ff */
        /* <DEDUP_REMOVED lines=13> */
[----:B---3--:R-:W-:Y:S02]  /*2d6d0*/  IMAD.MOV.U32 R170, RZ, RZ, R188 ;  /* 0x000000ffffaa7224 */ /* 0x008fe400078e00bc */
[----:B------:R-:W3:Y:S04]  /*2d6e0*/  LDL.LU R188, [R1+0xecc] ;  /* 0x000ecc0001bc7983 */ /* 0x000ee80000300800 */
[----:B------:R1:W-:Y:S04]  /*2d6f0*/  STL.64 [R1+0x730], R60 ;  /* 0x0007303c01007387 */ /* 0x0003e80000100a00 */
[----:B------:R-:W2:Y:S02]  /*2d700*/  LDL.LU R146, [R1+0x4ac] ;  /* 0x0004ac0001927983 */ /* 0x000ea40000300800 */
[----:B--2---:R-:W-:Y:S01]  /*2d710*/  IMAD R89, R146, UR7, RZ ;  /* 0x0000000792597c24 */ /* 0x004fe2000f8e02ff */
[----:B-1----:R-:W-:Y:S01]  /*2d720*/  LEA R60, P6, R153, R120, 0x2 ;  /* 0x00000078993c7211 */ /* 0x002fe200078c10ff */
        /* <DEDUP_REMOVED lines=30> */
[----:B----4-:R-:W-:Y:S02]  /*2d910*/  IMAD.MOV.U32 R170, RZ, RZ, R192 ;  /* 0x000000ffffaa7224 */ /* 0x010fe400078e00c0 */
        /* <DEDUP_REMOVED lines=8> */
[----:B----4-:R-:W-:Y:S01]  /*2d9a0*/  LEA R62, P4, R155, R120, 0x2 ;  /* 0x000000789b3e7211 */ /* 0x010fe200078810ff */
[----:B------:R-:W-:Y:S01]  /*2d9b0*/  IMAD.MOV.U32 R161, RZ, RZ, R162 ;  /* 0x000000ffffa17224 */ /* 0x000fe200078e00a2 */
[----:B------:R-:W-:Y:S01]  /*2d9c0*/  LEA.HI.X.SX32 R103, R146, R0, 0x2, P0 ;  /* 0x0000000092677211 */ /* 0x000fe200000f16ff */
[----:B------:R-:W-:Y:S01]  /*2d9d0*/  IMAD.MOV.U32 R162, RZ, RZ, R164 ;  /* 0x000000ffffa27224 */ /* 0x000fe200078e00a4 */
[----:B------:R-:W-:Y:S01]  /*2d9e0*/  MOV R164, R166 ;  /* 0x000000a600a47202 */ /* 0x000fe20000000f00 */
[----:B------:R-:W-:Y:S01]  /*2d9f0*/  IMAD.MOV.U32 R166, RZ, RZ, R167 ;  /* 0x000000ffffa67224 */ /* 0x000fe200078e00a7 */
[----:B------:R-:W-:Y:S01]  /*2da00*/  LEA.HI.X.SX32 R109, R252, R0, 0x2, P2 ;  /* 0x00000000fc6d7211 */ /* 0x000fe200010f16ff */
[----:B------:R-:W-:Y:S01]  /*2da10*/  IMAD.MOV.U32 R167, RZ, RZ, R169 ;  /* 0x000000ffffa77224 */ /* 0x000fe200078e00a9 */
[----:B------:R-:W2:Y:S01]  /*2da20*/  LDCU UR5, c[0x0][0x3b0] ;  /* 0x00007600ff0577ac */ /* 0x000ea20008000800 */
[----:B------:R-:W-:Y:S01]  /*2da30*/  IMAD.MOV.U32 R169, RZ, RZ, R170 ;  /* 0x000000ffffa97224 */ /* 0x000fe200078e00aa */
[----:B------:R-:W-:-:S02]  /*2da40*/  MOV R170, R174 ;  /* 0x000000ae00aa7202 */ /* 0x000fc40000000f00 */
[----:B------:R-:W4:Y:S04]  /*2da50*/  LDL.LU R174, [R1+0xf14] ;  /* 0x000f140001ae7983 */ /* 0x000f280000300800 */
[----:B------:R1:W-:Y:S04]  /*2da60*/  STL.64 [R1+0x718], R92 ;  /* 0x0007185c01007387 */ /* 0x0003e80000100a00 */
[----:B------:R-:W1:Y:S02]  /*2da70*/  LDL.LU R149, [R1+0x4b8] ;  /* 0x0004b80001957983 */ /* 0x000e640000300800 */
[----:B-1----:R-:W-:Y:S01]  /*2da80*/  IMAD R92, R149, UR4, RZ ;  /* 0x00000004955c7c24 */ /* 0x002fe2000f8e02ff */
[----:B------:R-:W-:Y:S01]  /*2da90*/  LEA.HI.X.SX32 R63, R155, R0, 0x2, P4 ;  /* 0x000000009b3f7211 */ /* 0x000fe200020f16ff */
        /* <DEDUP_REMOVED lines=10> */
[----:B-----5:R-:W-:-:S02]  /*2db40*/  IMAD.MOV.U32 R170, RZ, RZ, R177 ;  /* 0x000000ffffaa7224 */ /* 0x020fc400078e00b1 */
[----:B------:R-:W5:Y:S04]  /*2db50*/  LDL.LU R177, [R1+0xf08] ;  /* 0x000f080001b17983 */ /* 0x000f680000300800 */
[----:B------:R1:W-:Y:S04]  /*2db60*/  STL.64 [R1+0x710], R94 ;  /* 0x0007105e01007387 */ /* 0x0003e80000100a00 */
[----:B------:R-:W2:Y:S02]  /*2db70*/  LDL.LU R150, [R1+0x4bc] ;  /* 0x0004bc0001967983 */ /* 0x000ea40000300800 */
[----:B--2---:R-:W-:Y:S01]  /*2db80*/  IMAD R93, R150, UR75, RZ ;  /* 0x0000004b965d7c24 */ /* 0x004fe2000f8e02ff */
[----:B------:R-:W2:Y:S01]  /*2db90*/  LDCU UR75, c[0x0][0x3b0] ;  /* 0x00007600ff4b77ac */ /* 0x000ea20008000800 */
        /* <DEDUP_REMOVED lines=12> */
[----:B------:R-:W2:Y:S04]  /*2dc60*/  LDL.LU R139, [R1+0x4c0] ;  /* 0x0004c000018b7983 */ /* 0x000ea80000300800 */
[----:B------:R1:W-:Y:S04]  /*2dc70*/  STL.64 [R1+0x700], R96 ;  /* 0x0007006001007387 */ /* 0x0003e80000100a00 */
[----:B------:R-:W1:Y:S02]  /*2dc80*/  LDL.LU R152, [R1+0x4c4] ;  /* 0x0004c40001987983 */ /* 0x000e640000300800 */
[----:B-1----:R-:W-:Y:S01]  /*2dc90*/  IMAD R95, R152, UR73, RZ ;  /* 0x00000049985f7c24 */ /* 0x002fe2000f8e02ff */
[-C--:B------:R-:W-:Y:S01]  /*2dca0*/  LEA R56, P1, R142, R120.reuse, 0x2 ;  /* 0x000000788e387211 */ /* 0x080fe200078210ff */
        /* <DEDUP_REMOVED lines=37> */
[----:B------:R-:W-:-:S02]  /*2df00*/  IMAD.MOV.U32 R158, RZ, RZ, R160 ;  /* 0x000000ffff9e7224 */ /* 0x000fc400078e00a0 */
[----:B------:R-:W-:Y:S01]  /*2df10*/  IMAD R94, R139, UR74, RZ ;  /* 0x0000004a8b5e7c24 */ /* 0x000fe2000f8e02ff */
        /* <DEDUP_REMOVED lines=9> */
[----:B------:R-:W-:Y:S01]  /*2dfb0*/  IMAD.MOV.U32 R169, RZ, RZ, R170 ;  /* 0x000000ffffa97224 */ /* 0x000fe200078e00aa */
[----:B------:R-:W2:Y:S01]  /*2dfc0*/  LDCU UR71, c[0x0][0x3b0] ;  /* 0x00007600ff4777ac */ /* 0x000ea20008000800 */
[----:B------:R-:W-:-:S02]  /*2dfd0*/  IMAD.MOV.U32 R170, RZ, RZ, R171 ;  /* 0x000000ffffaa7224 */ /* 0x000fc400078e00ab */
        /* <DEDUP_REMOVED lines=404> */
[----:B--2---:R-:W-:Y:S02]  /*2f920*/  IMAD.MOV.U32 R170, RZ, RZ, R171 ;  /* 0x000000ffffaa7224 */ /* 0x004fe400078e00ab */
        /* <DEDUP_REMOVED lines=17> */
[----:B------:R-:W2:Y:S01]  /*2fa40*/  LDL.LU R171, [R1+0x1f4] ;  /* 0x0001f40001ab7983 */ /* 0x000ea20000300800 */
        /* <DEDUP_REMOVED lines=9> */
[----:B------:R-:W-:-:S03]  /*2fae0*/  IMAD.MOV.U32 R169, RZ, RZ, R170 ;  /* 0x000000ffffa97224 */ /* 0x000fc600078e00aa */
[----:B------:R-:W3:Y:S01]  /*2faf0*/  LDL.LU R140, [R1+0x538] ;  /* 0x00053800018c7983 */ /* 0x000ee20000300800 */
[----:B--2---:R-:W-:-:S03]  /*2fb00*/  IMAD.MOV.U32 R170, RZ, RZ, R171 ;  /* 0x000000ffffaa7224 */ /* 0x004fc600078e00ab */
        /* <DEDUP_REMOVED lines=84> */
[----:B--2---:R-:W-:-:S02]  /*30050*/  IMAD R134, R147, UR41, RZ ;  /* 0x0000002993867c24 */ /* 0x004fc4000f8e02ff */
[----:B---3--:R-:W-:Y:S02]  /*30060*/  IMAD R124, R140, UR47, RZ ;  /* 0x0000002f8c7c7c24 */ /* 0x008fe4000f8e02ff */
[----:B------:R-:W-:Y:S01]  /*30070*/  IMAD.MOV.U32 R147, RZ, RZ, R158 ;  /* 0x000000ffff937224 */ /* 0x000fe200078e009e */
[-C--:B------:R-:W-:Y:S01]  /*30080*/  LEA R140, P2, R153, R120.reuse, 0x2 ;  /* 0x00000078998c7211 */ /* 0x080fe200078410ff */
[----:B------:R-:W-:Y:S01]  /*30090*/  IMAD.MOV.U32 R158, RZ, RZ, R160 ;  /* 0x000000ffff9e7224 */ /* 0x000fe200078e00a0 */
[----:B-1----:R-:W-:Y:S01]  /*300a0*/  LEA R56, P1, R128, R120, 0x2 ;  /* 0x0000007880387211 */ /* 0x002fe200078210ff */
[----:B------:R-:W-:Y:S01]  /*300b0*/  IMAD.MOV.U32 R160, RZ, RZ, R161 ;  /* 0x000000ffffa07224 */ /* 0x000fe200078e00a1 */
[----:B------:R-:W-:Y:S01]  /*300c0*/  MOV R161, R162 ;  /* 0x000000a200a17202 */ /* 0x000fe20000000f00 */
[----:B------:R-:W-:Y:S02]  /*300d0*/  IMAD.MOV.U32 R162, RZ, RZ, R164 ;  /* 0x000000ffffa27224 */ /* 0x000fe400078e00a4 */
[----:B------:R-:W-:Y:S01]  /*300e0*/  IMAD R132, R142, UR43, RZ ;  /* 0x0000002b8e847c24 */ /* 0x000fe2000f8e02ff */
        /* <DEDUP_REMOVED lines=8> */
[----:B------:R-:W3:Y:S01]  /*30170*/  LDL.LU R171, [R1+0x210] ;  /* 0x0002100001ab7983 */ /* 0x000ee20000300800 */
        /* <DEDUP_REMOVED lines=9> */
[----:B------:R1:W-:Y:S01]  /*30210*/  STL.64 [R1+0x5e8], R136 ;  /* 0x0005e88801007387 */ /* 0x0003e20000100a00 */
[----:B------:R-:W-:Y:S01]  /*30220*/  IMAD.MOV.U32 R167, RZ, RZ, R169 ;  /* 0x000000ffffa77224 */ /* 0x000fe200078e00a9 */
[----:B------:R-:W-:Y:S01]  /*30230*/  LEA.HI.X.SX32 R57, R128, R0, 0x2, P1 ;  /* 0x0000000080397211 */ /* 0x000fe200008f16ff */
[----:B------:R-:W-:Y:S01]  /*30240*/  IMAD.MOV.U32 R169, RZ, RZ, R170 ;  /* 0x000000ffffa97224 */ /* 0x000fe200078e00aa */
[----:B------:R-:W2:Y:S01]  /*30250*/  LDL.LU R143, [R1+0x554] ;  /* 0x00055400018f7983 */ /* 0x000ea20000300800 */
[----:B------:R-:W1:Y:S01]  /*30260*/  LDCU UR43, c[0x0][0x3b0] ;  /* 0x00007600ff2b77ac */ /* 0x000e620008000800 */
[----:B---3--:R-:W-:-:S02]  /*30270*/  MOV R170, R171 ;  /* 0x000000ab00aa7202 */ /* 0x008fc40000000f00 */
[----:B------:R-:W3:Y:S04]  /*30280*/  LDL.LU R171, [R1+0x214] ;  /* 0x0002140001ab7983 */ /* 0x000ee80000300800 */
[----:B------:R1:W-:Y:S04]  /*30290*/  STL.64 [R1+0x5e0], R60 ;  /* 0x0005e03c01007387 */ /* 0x0003e80000100a00 */
[----:B------:R-:W1:Y:S02]  /*302a0*/  LDL.LU R149, [R1+0x558] ;  /* 0x0005580001957983 */ /* 0x000e640000300800 */
[----:B-1----:R-:W-:-:S02]  /*302b0*/  IMAD R136, R149, UR39, RZ ;  /* 0x0000002795887c24 */ /* 0x002fc4000f8e02ff */
[----:B--2---:R-:W-:Y:S02]  /*302c0*/  IMAD R135, R143, UR40, RZ ;  /* 0x000000288f877c24 */ /* 0x004fe4000f8e02ff */
[----:B------:R-:W-:Y:S01]  /*302d0*/  IMAD.MOV.U32 R149, RZ, RZ, R158 ;  /* 0x000000ffff957224 */ /* 0x000fe200078e009e */
[----:B------:R-:W-:Y:S01]  /*302e0*/  LEA.HI.X.SX32 R143, R155, R0, 0x2, P0 ;  /* 0x000000009b8f7211 */ /* 0x000fe200000f16ff */
[----:B------:R-:W-:Y:S01]  /*302f0*/  IMAD.MOV.U32 R158, RZ, RZ, R160 ;  /* 0x000000ffff9e7224 */ /* 0x000fe200078e00a0 */
[----:B------:R-:W-:Y:S01]  /*30300*/  LEA R60, P6, R144, R120, 0x2 ;  /* 0x00000078903c7211 */ /* 0x000fe200078c10ff */
        /* <DEDUP_REMOVED lines=10> */
[----:B---3--:R-:W-:-:S02]  /*303b0*/  IMAD.MOV.U32 R170, RZ, RZ, R171 ;  /* 0x000000ffffaa7224 */ /* 0x008fc400078e00ab */
[----:B------:R-:W2:Y:S01]  /*303c0*/  LDL.LU R171, [R1+0x218] ;  /* 0x0002180001ab7983 */ /* 0x000ea20000300800 */
[----:B------:R-:W3:Y:S03]  /*303d0*/  LDCU UR39, c[0x0][0x3b0] ;  /* 0x00007600ff2777ac */ /* 0x000ee60008000800 */
        /* <DEDUP_REMOVED lines=17> */
[----:B------:R-:W-:-:S02]  /*304f0*/  MOV R170, R171 ;  /* 0x000000ab00aa7202 */ /* 0x000fc40000000f00 */
[----:B------:R-:W2:Y:S01]  /*30500*/  LDL.LU R171, [R1+0x21c] ;  /* 0x00021c0001ab7983 */ /* 0x000ea20000300800 */
[----:B------:R-:W-:Y:S02]  /*30510*/  IMAD.MOV.U32 R151, RZ, RZ, R158 ;  /* 0x000000ffff977224 */ /* 0x000fe400078e009e */
[----:B------:R-:W-:Y:S02]  /*30520*/  IMAD.MOV.U32 R158, RZ, RZ, R160 ;  /* 0x000000ffff9e7224 */ /* 0x000fe400078e00a0 */
[----:B------:R-:W-:Y:S01]  /*30530*/  IMAD.MOV.U32 R160, RZ, RZ, R161 ;  /* 0x000000ffffa07224 */ /* 0x000fe200078e00a1 */
[----:B------:R-:W-:Y:S01]  /*30540*/  MOV R161, R162 ;  /* 0x000000a200a17202 */ /* 0x000fe20000000f00 */
[----:B------:R-:W-:Y:S02]  /*30550*/  IMAD.MOV.U32 R162, RZ, RZ, R164 ;  /* 0x000000ffffa27224 */ /* 0x000fe400078e00a4 */
        /* <DEDUP_REMOVED lines=9> */
[----:B------:R-:W2:Y:S01]  /*305f0*/  LDL.LU R152, [R1+0x564] ;  /* 0x0005640001987983 */ /* 0x000ea20000300800 */
[----:B---3--:R-:W-:Y:S01]  /*30600*/  IMAD R138, R139, UR37, RZ ;  /* 0x000000258b8a7c24 */ /* 0x008fe2000f8e02ff */
[----:B------:R-:W-:Y:S01]  /*30610*/  LEA.HI.X.SX32 R59, R157, R0, 0x2, P5 ;  /* 0x000000009d3b7211 */ /* 0x000fe200028f16ff */
[----:B------:R-:W3:Y:S01]  /*30620*/  LDCU UR37, c[0x0][0x3b0] ;  /* 0x00007600ff2577ac */ /* 0x000ee20008000800 */
[----:B--2---:R-:W-:Y:S01]  /*30630*/  IMAD R139, R152, UR36, RZ ;  /* 0x00000024988b7c24 */ /* 0x004fe2000f8e02ff */
[----:B-1----:R-:W-:Y:S01]  /*30640*/  LEA R62, P4, R129, R120, 0x2 ;  /* 0x00000078813e7211 */ /* 0x002fe200078810ff */
        /* <DEDUP_REMOVED lines=29> */
[----:B--2---:R-:W-:Y:S02]  /*30820*/  IMAD.MOV.U32 R170, RZ, RZ, R171 ;  /* 0x000000ffffaa7224 */ /* 0x004fe400078e00ab */
[----:B------:R-:W2:Y:S01]  /*30830*/  LDL.LU R171, [R1+0x228] ;  /* 0x0002280001ab7983 */ /* 0x000ea20000300800 */
[----:B------:R-:W-:Y:S01]  /*30840*/  IMAD.MOV.U32 R154, RZ, RZ, R158 ;  /* 0x000000ffff9a7224 */ /* 0x000fe200078e009e */
[----:B------:R-:W-:Y:S01]  /*30850*/  MOV R158, R160 ;  /* 0x000000a0009e7202 */ /* 0x000fe20000000f00 */
[----:B------:R-:W-:-:S02]  /*30860*/  IMAD.MOV.U32 R160, RZ, RZ, R161 ;  /* 0x000000ffffa07224 */ /* 0x000fc400078e00a1 */
[----:B------:R-:W-:Y:S02]  /*30870*/  IMAD.MOV.U32 R161, RZ, RZ, R162 ;  /* 0x000000ffffa17224 */ /* 0x000fe400078e00a2 */
[----:B------:R-:W-:Y:S01]  /*30880*/  IMAD.MOV.U32 R162, RZ, RZ, R164 ;  /* 0x000000ffffa27224 */ /* 0x000fe200078e00a4 */
[----:B------:R-:W-:Y:S01]  /*30890*/  MOV R164, R166 ;  /* 0x000000a600a47202 */ /* 0x000fe20000000f00 */
[----:B------:R-:W-:Y:S01]  /*308a0*/  IMAD.MOV.U32 R166, RZ, RZ, R167 ;  /* 0x000000ffffa67224 */ /* 0x000fe200078e00a7 */
[----:B------:R-:W-:Y:S01]  /*308b0*/  STL.64 [R1+0x5b8], R56 ;  /* 0x0005b83801007387 */ /* 0x000fe20000100a00 */
[----:B------:R-:W-:Y:S02]  /*308c0*/  IMAD.MOV.U32 R167, RZ, RZ, R169 ;  /* 0x000000ffffa77224 */ /* 0x000fe400078e00a9 */
[----:B------:R-:W-:Y:S01]  /*308d0*/  IMAD.MOV.U32 R169, RZ, RZ, R170 ;  /* 0x000000ffffa97224 */ /* 0x000fe200078e00aa */
[----:B------:R-:W3:Y:S01]  /*308e0*/  LDL.LU R128, [R1+0x56c] ;  /* 0x00056c0001807983 */ /* 0x000ee20000300800 */
[----:B--2---:R-:W-:-:S03]  /*308f0*/  MOV R170, R171 ;  /* 0x000000ab00aa7202 */ /* 0x004fc60000000f00 */
[----:B------:R-:W2:Y:S04]  /*30900*/  LDL.LU R171, [R1+0x22c] ;  /* 0x00022c0001ab7983 */ /* 0x000ea80000300800 */
[----:B------:R1:W-:Y:S04]  /*30910*/  STL.64 [R1+0x5b0], R142 ;  /* 0x0005b08e01007387 */ /* 0x0003e80000100a00 */
[----:B------:R-:W1:Y:S02]  /*30920*/  LDL.LU R155, [R1+0x570] ;  /* 0x00057000019b7983 */ /* 0x000e640000300800 */
[----:B-1----:R-:W-:Y:S01]  /*30930*/  IMAD R142, R155, UR33, RZ ;  /* 0x000000219b8e7c24 */ /* 0x002fe2000f8e02ff */
[-C--:B------:R-:W-:Y:S01]  /*30940*/  LEA R56, P1, R148, R120.reuse, 0x2 ;  /* 0x0000007894387211 */ /* 0x080fe200078210ff */
[----:B------:R-:W-:Y:S01]  /*30950*/  IMAD.MOV.U32 R155, RZ, RZ, R158 ;  /* 0x000000ffff9b7224 */ /* 0x000fe200078e009e */
[-C--:B------:R-:W-:Y:S01]  /*30960*/  LEA R206, P3, R153, R120.reuse, 0x2 ;  /* 0x0000007899ce7211 */ /* 0x080fe200078610ff */
        /* <DEDUP_REMOVED lines=10> */
[----:B--2---:R-:W-:Y:S02]  /*30a10*/  IMAD.MOV.U32 R170, RZ, RZ, R171 ;  /* 0x000000ffffaa7224 */ /* 0x004fe400078e00ab */
[----:B------:R-:W2:Y:S04]  /*30a20*/  LDL.LU R171, [R1+0x230] ;  /* 0x0002300001ab7983 */ /* 0x000ea80000300800 */
[----:B------:R1:W-:Y:S04]  /*30a30*/  STL.64 [R1+0x5a8], R60 ;  /* 0x0005a83c01007387 */ /* 0x0003e80000100a00 */
[----:B------:R-:W3:Y:S01]  /*30a40*/  LDL.LU R144, [R1+0x574] ;  /* 0x0005740001907983 */ /* 0x000ee20000300800 */
[----:B-1----:R-:W-:Y:S01]  /*30a50*/  IMAD.MOV.U32 R60, RZ, RZ, R158 ;  /* 0x000000ffff3c7224 */ /* 0x002fe200078e009e */
        /* <DEDUP_REMOVED lines=11> */
[----:B------:R-:W2:Y:S01]  /*30b10*/  LDL.LU R157, [R1+0x57c] ;  /* 0x00057c00019d7983 */ /* 0x000ea20000300800 */
[----:B---3--:R-:W-:-:S02]  /*30b20*/  IMAD R143, R144, UR32, RZ ;  /* 0x00000020908f7c24 */ /* 0x008fc4000f8e02ff */
[----:B------:R-:W-:Y:S01]  /*30b30*/  IMAD R141, R128, UR34, RZ ;  /* 0x00000022808d7c24 */ /* 0x000fe2000f8e02ff */
[----:B------:R-:W-:Y:S01]  /*30b40*/  LEA.HI.X.SX32 R57, R148, R0, 0x2, P1 ;  /* 0x0000000094397211 */ /* 0x000fe200008f16ff */
[----:B------:R-:W3:Y:S01]  /*30b50*/  LDCU UR34, c[0x0][0x3b0] ;  /* 0x00007600ff2277ac */ /* 0x000ee20008000800 */
[----:B-1----:R-:W-:Y:S01]  /*30b60*/  LEA R58, P5, R151, R120, 0x2 ;  /* 0x00000078973a7211 */ /* 0x002fe200078a10ff */
[----:B------:R-:W1:Y:S01]  /*30b70*/  LDCU UR32, c[0x0][0x3b0] ;  /* 0x00007600ff2077ac */ /* 0x000e620008000800 */
[----:B--2---:R-:W-:Y:S02]  /*30b80*/  IMAD R144, R157, UR31, RZ ;  /* 0x0000001f9d907c24 */ /* 0x004fe4000f8e02ff */
        /* <DEDUP_REMOVED lines=29> */
[----:B------:R-:W-:Y:S02]  /*30d60*/  MOV R170, R171 ;  /* 0x000000ab00aa7202 */ /* 0x000fe40000000f00 */
[----:B------:R-:W2:Y:S01]  /*30d70*/  LDL.LU R171, [R1+0x24c] ;  /* 0x00024c0001ab7983 */ /* 0x000ea20000300800 */
        /* <DEDUP_REMOVED lines=8> */
[----:B------:R-:W-:Y:S01]  /*30e00*/  STL.64 [R1+0x590], R202 ;  /* 0x000590ca01007387 */ /* 0x000fe20000100a00 */
[----:B------:R-:W-:-:S03]  /*30e10*/  IMAD.MOV.U32 R169, RZ, RZ, R170 ;  /* 0x000000ffffa97224 */ /* 0x000fc600078e00aa */
[----:B------:R-:W3:Y:S01]  /*30e20*/  LDL.LU R146, [R1+0x58c] ;  /* 0x00058c0001927983 */ /* 0x000ee20000300800 */
        /* <DEDUP_REMOVED lines=11> */
[----:B------:R-:W-:Y:S04]  /*30ee0*/  STL.64 [R1+0x588], R200 ;  /* 0x000588c801007387 */ /* 0x000fe80000100a00 */
[----:B------:R-:W3:Y:S01]  /*30ef0*/  LDL.LU R147, [R1+0xe48] ;  /* 0x000e480001937983 */ /* 0x000ee20000300800 */
[----:B--2---:R-:W-:Y:S01]  /*30f00*/  MOV R170, R171 ;  /* 0x000000ab00aa7202 */ /* 0x004fe20000000f00 */
[----:B------:R-:W-:Y:S02]  /*30f10*/  IMAD.MOV.U32 R171, RZ, RZ, R172 ;  /* 0x000000ffffab7224 */ /* 0x000fe400078e00ac */
[----:B----4-:R-:W-:Y:S02]  /*30f20*/  IMAD.MOV.U32 R172, RZ, RZ, R174 ;  /* 0x000000ffffac7224 */ /* 0x010fe400078e00ae */
[----:B------:R-:W2:Y:S04]  /*30f30*/  LDL.LU R174, [R1+0xf18] ;  /* 0x000f180001ae7983 */ /* 0x000ea80000300800 */
[----:B------:R4:W-:Y:S04]  /*30f40*/  STL.64 [R1+0x580], R56 ;  /* 0x0005803801007387 */ /* 0x0009e80000100a00 */
[----:B------:R-:W3:Y:S01]  /*30f50*/  LDL.LU R148, [R1+0xe4c] ;  /* 0x000e4c0001947983 */ /* 0x000ee20000300800 */
[----:B----4-:R-:W-:Y:S01]  /*30f60*/  IMAD.MOV.U32 R57, RZ, RZ, R158 ;  /* 0x000000ffff397224 */ /* 0x010fe200078e009e */
        /* <DEDUP_REMOVED lines=11> */
[----:B------:R-:W-:Y:S01]  /*31020*/  IMAD.MOV.U32 R174, RZ, RZ, R175 ;  /* 0x000000ffffae7224 */ /* 0x000fe200078e00af */
[----:B-----5:R-:W-:Y:S02]  /*31030*/  MOV R175, R177 ;  /* 0x000000b100af7202 */ /* 0x020fe40000000f00 */
        /* <DEDUP_REMOVED lines=14> */
[----:B------:R-:W-:Y:S04]  /*31120*/  STL.64 [R1+0x578], R198 ;  /* 0x000578c601007387 */ /* 0x000fe80000100a00 */
[----:B------:R-:W4:Y:S01]  /*31130*/  LDL.LU R149, [R1+0xe50] ;  /* 0x000e500001957983 */ /* 0x000f220000300800 */
[----:B--2---:R-:W-:-:S02]  /*31140*/  IMAD.MOV.U32 R175, RZ, RZ, R177 ;  /* 0x000000ffffaf7224 */ /* 0x004fc400078e00b1 */
        /* <DEDUP_REMOVED lines=18> */
[----:B------:R-:W-:Y:S04]  /*31270*/  STL.64 [R1+0x570], R194 ;  /* 0x000570c201007387 */ /* 0x000fe80000100a00 */
[----:B------:R-:W5:Y:S01]  /*31280*/  LDL.LU R150, [R1+0xe54] ;  /* 0x000e540001967983 */ /* 0x000f620000300800 */
[----:B--2---:R-:W-:Y:S01]  /*31290*/  MOV R178, R179 ;  /* 0x000000b300b27202 */ /* 0x004fe20000000f00 */
[----:B------:R-:W-:Y:S02]  /*312a0*/  IMAD.MOV.U32 R179, RZ, RZ, R180 ;  /* 0x000000ffffb37224 */ /* 0x000fe400078e00b4 */
[----:B------:R-:W-:-:S02]  /*312b0*/  IMAD.MOV.U32 R180, RZ, RZ, R181 ;  /* 0x000000ffffb47224 */ /* 0x000fc400078e00b5 */
        /* <DEDUP_REMOVED lines=20> */
[----:B--2---:R-:W-:Y:S01]  /*31400*/  MOV R180, R181 ;  /* 0x000000b500b47202 */ /* 0x004fe20000000f00 */
[----:B------:R-:W-:-:S02]  /*31410*/  IMAD.MOV.U32 R181, RZ, RZ, R182 ;  /* 0x000000ffffb57224 */ /* 0x000fc400078e00b6 */
[----:B------:R-:W-:Y:S02]  /*31420*/  IMAD.MOV.U32 R182, RZ, RZ, R183 ;  /* 0x000000ffffb67224 */ /* 0x000fe400078e00b7 */
[----:B------:R-:W2:Y:S01]  /*31430*/  LDL.LU R183, [R1+0xee0] ;  /* 0x000ee00001b77983 */ /* 0x000ea20000300800 */
        /* <DEDUP_REMOVED lines=20> */
[----:B------:R1:W-:Y:S04]  /*31580*/  STL.64 [R1+0x560], R62 ;  /* 0x0005603e01007387 */ /* 0x0003e80000100a00 */
[----:B------:R-:W3:Y:S01]  /*31590*/  LDL.LU R152, [R1+0xe5c] ;  /* 0x000e5c0001987983 */ /* 0x000ee20000300800 */
[----:B--2---:R-:W-:Y:S02]  /*315a0*/  IMAD.MOV.U32 R182, RZ, RZ, R183 ;  /* 0x000000ffffb67224 */ /* 0x004fe400078e00b7 */
        /* <DEDUP_REMOVED lines=23> */
[----:B------:R-:W-:Y:S01]  /*31720*/  IMAD.MOV.U32 R183, RZ, RZ, R184 ;  /* 0x000000ffffb77224 */ /* 0x000fe200078e00b8 */
[----:B------:R1:W-:Y:S04]  /*31730*/  STL.64 [R1+0x558], R206 ;  /* 0x000558ce01007387 */ /* 0x0003e80000100a00 */
[----:B------:R-:W3:Y:S01]  /*31740*/  LDL.LU R153, [R1+0xe60] ;  /* 0x000e600001997983 */ /* 0x000ee20000300800 */
        /* <DEDUP_REMOVED lines=25> */
[----:B------:R-:W-:Y:S01]  /*318e0*/  IMAD.MOV.U32 R185, RZ, RZ, R186 ;  /* 0x000000ffffb97224 */ /* 0x000fe200078e00ba */
[----:B------:R1:W-:Y:S04]  /*318f0*/  STL.64 [R1+0x550], R204 ;  /* 0x000550cc01007387 */ /* 0x0003e80000100a00 */
[----:B------:R-:W3:Y:S01]  /*31900*/  LDL.LU R154, [R1+0xe64] ;  /* 0x000e6400019a7983 */ /* 0x000ee20000300800 */
[----:B--2---:R-:W-:Y:S01]  /*31910*/  IMAD.MOV.U32 R186, RZ, RZ, R187 ;  /* 0x000000ffffba7224 */ /* 0x004fe200078e00bb */
[----:B------:R-:W-:Y:S01]  /*31920*/  MOV R187, R188 ;  /* 0x000000bc00bb7202 */ /* 0x000fe20000000f00 */
[----:B------:R-:W-:Y:S02]  /*31930*/  IMAD.MOV.U32 R188, RZ, RZ, R189 ;  /* 0x000000ffffbc7224 */ /* 0x000fe400078e00bd */
[----:B------:R-:W2:Y:S01]  /*31940*/  LDL.LU R189, [R1+0xec4] ;  /* 0x000ec40001bd7983 */ /* 0x000ea20000300800 */
        /* <DEDUP_REMOVED lines=13> */
[C---:B------:R-:W-:Y:S01]  /*31a20*/  LEA R202, P1, R155.reuse, R120, 0x2 ;  /* 0x000000789bca7211 */ /* 0x040fe200078210ff */
[----:B------:R-:W-:Y:S01]  /*31a30*/  IMAD.MOV.U32 R179, RZ, RZ, R180 ;  /* 0x000000ffffb37224 */ /* 0x000fe200078e00b4 */
        /* <DEDUP_REMOVED lines=8> */
[----:B------:R-:W-:Y:S01]  /*31ac0*/  IMAD.MOV.U32 R187, RZ, RZ, R188 ;  /* 0x000000ffffbb7224 */ /* 0x000fe200078e00bc */
[----:B------:R1:W-:Y:S04]  /*31ad0*/  STL.64 [R1+0x548], R202 ;  /* 0x000548ca01007387 */ /* 0x0003e80000100a00 */
[----:B------:R-:W3:Y:S01]  /*31ae0*/  LDL.LU R155, [R1+0xe68] ;  /* 0x000e6800019b7983 */ /* 0x000ee20000300800 */
[----:B--2---:R-:W-:Y:S01]  /*31af0*/  MOV R188, R189 ;  /* 0x000000bd00bc7202 */ /* 0x004fe20000000f00 */
[----:B------:R-:W-:Y:S02]  /*31b00*/  IMAD.MOV.U32 R189, RZ, RZ, R190 ;  /* 0x000000ffffbd7224 */ /* 0x000fe400078e00be */
[----:B------:R-:W-:-:S02]  /*31b10*/  IMAD.MOV.U32 R190, RZ, RZ, R191 ;  /* 0x000000ffffbe7224 */ /* 0x000fc400078e00bf */
        /* <DEDUP_REMOVED lines=17> */
[----:B------:R-:W-:Y:S01]  /*31c30*/  STL.64 [R1+0x540], R200 ;  /* 0x000540c801007387 */ /* 0x000fe20000100a00 */
[----:B--2---:R-:W-:Y:S02]  /*31c40*/  IMAD.MOV.U32 R190, RZ, RZ, R191 ;  /* 0x000000ffffbe7224 */ /* 0x004fe400078e00bf */
[----:B------:R-:W-:-:S02]  /*31c50*/  IMAD.MOV.U32 R191, RZ, RZ, R192 ;  /* 0x000000ffffbf7224 */ /* 0x000fc400078e00c0 */
[----:B------:R-:W-:Y:S02]  /*31c60*/  IMAD.MOV.U32 R192, RZ, RZ, R196 ;  /* 0x000000ffffc07224 */ /* 0x000fe400078e00c4 */
[----:B------:R-:W2:Y:S04]  /*31c70*/  LDL.LU R196, [R1+0xea4] ;  /* 0x000ea40001c47983 */ /* 0x000ea80000300800 */
[----:B------:R-:W2:Y:S01]  /*31c80*/  LDL.LU R60, [R1+0xe6c] ;  /* 0x000e6c00013c7983 */ /* 0x000ea20000300800 */
[C---:B------:R-:W-:Y:S02]  /*31c90*/  LEA R198, P6, R157.reuse, R120, 0x2 ;  /* 0x000000789dc67211 */ /* 0x040fe400078c10ff */
[----:B------:R-:W-:Y:S01]  /*31ca0*/  MOV R173, R158 ;  /* 0x0000009e00ad7202 */ /* 0x000fe20000000f00 */
[----:B------:R-:W-:Y:S01]  /*31cb0*/  IMAD.MOV.U32 R158, RZ, RZ, R160 ;  /* 0x000000ffff9e7224 */ /* 0x000fe200078e00a0 */
[----:B------:R-:W-:Y:S01]  /*31cc0*/  LEA.HI.X.SX32 R199, R157, R0, 0x2, P6 ;  /* 0x000000009dc77211 */ /* 0x000fe200030f16ff */
[----:B------:R-:W-:-:S02]  /*31cd0*/  IMAD.MOV.U32 R160, RZ, RZ, R161 ;  /* 0x000000ffffa07224 */ /* 0x000fc400078e00a1 */
[----:B------:R-:W-:Y:S02]  /*31ce0*/  IMAD.MOV.U32 R161, RZ, RZ, R171 ;  /* 0x000000ffffa17224 */ /* 0x000fe400078e00ab */
[----:B------:R-:W3:Y:S04]  /*31cf0*/  LDL.LU R171, [R1+0xfb8] ;  /* 0x000fb80001ab7983 */ /* 0x000ee80000300800 */
[----:B------:R1:W-:Y:S04]  /*31d00*/  STL.64 [R1+0x538], R198 ;  /* 0x000538c601007387 */ /* 0x0003e80000100a00 */
[----:B------:R-:W3:Y:S01]  /*31d10*/  LDL.LU R157, [R1+0xe70] ;  /* 0x000e7000019d7983 */ /* 0x000ee20000300800 */
[----:B--2---:R-:W-:Y:S01]  /*31d20*/  IMAD R156, R60, UR19, RZ ;  /* 0x000000133c9c7c24 */ /* 0x004fe2000f8e02ff */
[----:B------:R-:W-:Y:S01]  /*31d30*/  MOV R60, R158 ;  /* 0x0000009e003c7202 */ /* 0x000fe20000000f00 */
[----:B------:R-:W-:Y:S01]  /*31d40*/  IMAD.MOV.U32 R158, RZ, RZ, R160 ;  /* 0x000000ffff9e7224 */ /* 0x000fe200078e00a0 */
[-C--:B------:R-:W-:Y:S01]  /*31d50*/  LEA R194, P5, R129, R120.reuse, 0x2 ;  /* 0x0000007881c27211 */ /* 0x080fe200078a10ff */
[----:B------:R-:W-:Y:S01]  /*31d60*/  IMAD.MOV.U32 R160, RZ, RZ, R161 ;  /* 0x000000ffffa07224 */ /* 0x000fe200078e00a1 */
[----:B-1----:R-:W-:Y:S01]  /*31d70*/  LEA R62, P4, R64, R120, 0x2 ;  /* 0x00000078403e7211 */ /* 0x002fe200078810ff */
[----:B------:R-:W-:Y:S01]  /*31d80*/  IMAD.MOV.U32 R161, RZ, RZ, R162 ;  /* 0x000000ffffa17224 */ /* 0x000fe200078e00a2 */
[----:B------:R-:W-:-:S02]  /*31d90*/  MOV R162, R164 ;  /* 0x000000a400a27202 */ /* 0x000fc40000000f00 */
[----:B------:R-:W-:Y:S01]  /*31da0*/  LEA R206, P3, R128, R120, 0x2 ;  /* 0x0000007880ce7211 */ /* 0x000fe200078610ff */
[----:B------:R-:W2:Y:S01]  /*31db0*/  LDL.LU R164, [R1+0xf10] ;  /* 0x000f100001a47983 */ /* 0x000ea20000300800 */
[----:B------:R-:W-:Y:S01]  /*31dc0*/  LEA.HI.X.SX32 R195, R129, R0, 0x2, P5 ;  /* 0x0000000081c37211 */ /* 0x000fe200028f16ff */
[----:B------:R-:W-:Y:S01]  /*31dd0*/  IMAD.MOV.U32 R129, RZ, RZ, R158 ;  /* 0x000000ffff817224 */ /* 0x000fe200078e009e */
[-C--:B------:R-:W-:Y:S02]  /*31de0*/  LEA R204, P2, R57, R120.reuse, 0x2 ;  /* 0x0000007839cc7211 */ /* 0x080fe400078410ff */
[-C--:B------:R-:W-:Y:S01]  /*31df0*/  LEA R202, P1, R56, R120.reuse, 0x2 ;  /* 0x0000007838ca7211 */ /* 0x080fe200078210ff */
[----:B------:R-:W-:Y:S01]  /*31e00*/  IMAD.MOV.U32 R66, RZ, RZ, R129 ;  /* 0x000000ffff427224 */ /* 0x000fe200078e0081 */
[-C--:B------:R-:W-:Y:S01]  /*31e10*/  LEA R198, P6, R59, R120.reuse, 0x2 ;  /* 0x000000783bc67211 */ /* 0x080fe200078c10ff */
[----:B------:R-:W-:Y:S01]  /*31e20*/  IMAD.MOV.U32 R129, RZ, RZ, R160 ;  /* 0x000000ffff817224 */ /* 0x000fe200078e00a0 */
[----:B------:R-:W-:Y:S01]  /*31e30*/  MOV R160, R161 ;  /* 0x000000a100a07202 */ /* 0x000fe20000000f00 */
[----:B------:R-:W-:Y:S01]  /*31e40*/  IMAD.MOV.U32 R161, RZ, RZ, R162 ;  /* 0x000000ffffa17224 */ /* 0x000fe200078e00a2 */
[----:B------:R1:W-:Y:S01]  /*31e50*/  STL.64 [R1+0x530], R194 ;  /* 0x000530c201007387 */ /* 0x0003e20000100a00 */
[----:B------:R-:W-:Y:S01]  /*31e60*/  LEA R200, P0, R163, R120, 0x2 ;  /* 0x00000078a3c87211 */ /* 0x000fe200078010ff */
[----:B---3--:R-:W-:Y:S01]  /*31e70*/  IMAD R146, R146, UR29, RZ ;  /* 0x0000001d92927c24 */ /* 0x008fe2000f8e02ff */
[-C--:B------:R-:W-:Y:S01]  /*31e80*/  LEA.HI.X.SX32 R63, R64, R0.reuse, 0x2, P4 ;  /* 0x00000000403f7211 */ /* 0x080fe200020f16ff */
[----:B------:R-:W3:Y:S01]  /*31e90*/  LDL.LU R158, [R1+0xe74] ;  /* 0x000e7400019e7983 */ /* 0x000ee20000300800 */
[----:B------:R-:W-:Y:S01]  /*31ea0*/  IMAD R147, R147, UR28, RZ ;  /* 0x0000001c93937c24 */ /* 0x000fe2000f8e02ff */
[----:B------:R-:W1:Y:S01]  /*31eb0*/  LDCU UR19, c[0x0][0x3b0] ;  /* 0x00007600ff1377ac */ /* 0x000e620008000800 */
[----:B--2---:R-:W-:Y:S01]  /*31ec0*/  IMAD.MOV.U32 R162, RZ, RZ, R164 ;  /* 0x000000ffffa27224 */ /* 0x004fe200078e00a4 */
[-C--:B------:R-:W-:Y:S01]  /*31ed0*/  LEA.HI.X.SX32 R207, R128, R0.reuse, 0x2, P3 ;  /* 0x0000000080cf7211 */ /* 0x080fe200018f16ff */
[----:B------:R-:W-:Y:S01]  /*31ee0*/  IMAD.MOV.U32 R164, RZ, RZ, R166 ;  /* 0x000000ffffa47224 */ /* 0x000fe200078e00a6 */
[----:B------:R-:W-:Y:S01]  /*31ef0*/  MOV R166, R167 ;  /* 0x000000a700a67202 */ /* 0x000fe20000000f00 */
[----:B------:R-:W-:Y:S01]  /*31f00*/  IMAD.MOV.U32 R64, RZ, RZ, R129 ;  /* 0x000000ffff407224 */ /* 0x000fe200078e0081 */
[----:B------:R-:W2:Y:S01]  /*31f10*/  LDL.LU R167, [R1+0xf04] ;  /* 0x000f040001a77983 */ /* 0x000ea20000300800 */
[----:B------:R-:W-:Y:S01]  /*31f20*/  IMAD.MOV.U32 R129, RZ, RZ, R160 ;  /* 0x000000ffff817224 */ /* 0x000fe200078e00a0 */
[----:B------:R-:W-:Y:S01]  /*31f30*/  LEA.HI.X.SX32 R205, R57, R0, 0x2, P2 ;  /* 0x0000000039cd7211 */ /* 0x000fe200010f16ff */
[----:B------:R-:W-:Y:S01]  /*31f40*/  IMAD.MOV.U32 R160, RZ, RZ, R161 ;  /* 0x000000ffffa07224 */ /* 0x000fe200078e00a1 */
[----:B------:R-:W-:Y:S01]  /*31f50*/  MOV R161, R162 ;  /* 0x000000a200a17202 */ /* 0x000fe20000000f00 */
[----:B------:R-:W-:Y:S01]  /*31f60*/  IMAD.MOV.U32 R162, RZ, RZ, R164 ;  /* 0x000000ffffa27224 */ /* 0x000fe200078e00a4 */
[-C--:B------:R-:W-:Y:S01]  /*31f70*/  LEA.HI.X.SX32 R203, R56, R0.reuse, 0x2, P1 ;  /* 0x0000000038cb7211 */ /* 0x080fe200008f16ff */
[----:B------:R-:W-:Y:S01]  /*31f80*/  IMAD.MOV.U32 R164, RZ, RZ, R166 ;  /* 0x000000ffffa47224 */ /* 0x000fe200078e00a6 */
[----:B------:R2:W-:Y:S01]  /*31f90*/  STL.64 [R1+0x528], R62 ;  /* 0x0005283e01007387 */ /* 0x0005e20000100a00 */
[----:B------:R-:W-:Y:S01]  /*31fa0*/  IMAD.MOV.U32 R128, RZ, RZ, R129 ;  /* 0x000000ffff807224 */ /* 0x000fe200078e0081 */
[-C--:B------:R-:W-:Y:S01]  /*31fb0*/  LEA.HI.X.SX32 R199, R59, R0.reuse, 0x2, P6 ;  /* 0x000000003bc77211 */ /* 0x080fe200030f16ff */
[----:B------:R-:W-:Y:S01]  /*31fc0*/  IMAD.MOV.U32 R129, RZ, RZ, R160 ;  /* 0x000000ffff817224 */ /* 0x000fe200078e00a0 */
[----:B------:R-:W-:-:S02]  /*31fd0*/  LEA.HI.X.SX32 R201, R163, R0, 0x2, P0 ;  /* 0x00000000a3c97211 */ /* 0x000fc400000f16ff */
[----:B-1----:R-:W-:Y:S01]  /*31fe0*/  LEA R194, P5, R165, R120, 0x2 ;  /* 0x00000078a5c27211 */ /* 0x002fe200078a10ff */
[----:B------:R-:W-:Y:S01]  /*31ff0*/  IMAD R148, R148, UR27, RZ ;  /* 0x0000001b94947c24 */ /* 0x000fe2000f8e02ff */
[----:B------:R-:W1:Y:S01]  /*32000*/  LDCU UR29, c[0x0][0x3b0] ;  /* 0x00007600ff1d77ac */ /* 0x000e620008000800 */
[----:B----4-:R-:W-:Y:S02]  /*32010*/  IMAD R149, R149, UR26, RZ ;  /* 0x0000001a95957c24 */ /* 0x010fe4000f8e02ff */
[----:B-----5:R-:W-:Y:S01]  /*32020*/  IMAD R150, R150, UR25, RZ ;  /* 0x0000001996967c24 */ /* 0x020fe2000f8e02ff */
[----:B------:R-:W4:Y:S01]  /*32030*/  LDCU UR28, c[0x0][0x3b0] ;  /* 0x00007600ff1c77ac */ /* 0x000f220008000800 */
[----:B--2---:R-:W-:Y:S01]  /*32040*/  IMAD.MOV.U32 R166, RZ, RZ, R167 ;  /* 0x000000ffffa67224 */ /* 0x004fe200078e00a7 */
[----:B------:R-:W-:Y:S01]  /*32050*/  MOV R167, R169 ;  /* 0x000000a900a77202 */ /* 0x000fe20000000f00 */
[----:B------:R-:W-:Y:S01]  /*32060*/  IMAD.MOV.U32 R169, RZ, RZ, R170 ;  /* 0x000000ffffa97224 */ /* 0x000fe200078e00aa */
[----:B------:R-:W-:Y:S01]  /*32070*/  MOV R57, R128 ;  /* 0x0000008000397202 */ /* 0x000fe20000000f00 */
[----:B------:R-:W2:Y:S01]  /*32080*/  LDL.LU R170, [R1+0xef8] ;  /* 0x000ef80001aa7983 */ /* 0x000ea20000300800 */
[----:B------:R-:W-:Y:S01]  /*32090*/  LEA R62, P4, R58, R120, 0x2 ;  /* 0x000000783a3e7211 */ /* 0x000fe200078810ff */
[----:B------:R-:W-:Y:S01]  /*320a0*/  IMAD R151, R151, UR24, RZ ;  /* 0x0000001897977c24 */ /* 0x000fe2000f8e02ff */
[----:B------:R-:W-:Y:S01]  /*320b0*/  LEA.HI.X.SX32 R195, R165, R0, 0x2, P5 ;  /* 0x00000000a5c37211 */ /* 0x000fe200028f16ff */
[----:B------:R-:W5:Y:S01]  /*320c0*/  LDL.LU R63, [R1+0xe78] ;  /* 0x000e7800013f7983 */ /* 0x000f620000300800 */
[----:B------:R-:W-:Y:S01]  /*320d0*/  IMAD.MOV.U32 R128, RZ, RZ, R129 ;  /* 0x000000ffff807224 */ /* 0x000fe200078e0081 */
[----:B------:R-:W1:Y:S01]  /*320e0*/  LDCU UR27, c[0x0][0x3b0] ;  /* 0x00007600ff1b77ac */ /* 0x000e620008000800 */
[----:B------:R-:W-:-:S02]  /*320f0*/  IMAD.MOV.U32 R129, RZ, RZ, R161 ;  /* 0x000000ffff817224 */ /* 0x000fc400078e00a1 */
[----:B------:R-:W-:Y:S01]  /*32100*/  IMAD.MOV.U32 R56, RZ, RZ, R57 ;  /* 0x000000ffff387224 */ /* 0x000fe200078e0039 */
[----:B------:R-:W-:Y:S01]  /*32110*/  MOV R57, R128 ;  /* 0x0000008000397202 */ /* 0x000fe20000000f00 */
[----:B------:R-:W-:Y:S01]  /*32120*/  IMAD.MOV.U32 R128, RZ, RZ, R129 ;  /* 0x000000ffff807224 */ /* 0x000fe200078e0081 */
[----:B------:R-:W1:Y:S01]  /*32130*/  LDCU UR26, c[0x0][0x3b0] ;  /* 0x00007600ff1a77ac */ /* 0x000e620008000800 */
[----:B------:R-:W-:Y:S01]  /*32140*/  IMAD.MOV.U32 R129, RZ, RZ, R162 ;  /* 0x000000ffff817224 */ /* 0x000fe200078e00a2 */
[----:B------:R3:W-:Y:S01]  /*32150*/  STL.64 [R1+0x520], R206 ;  /* 0x000520ce01007387 */ /* 0x0007e20000100a00 */
[----:B------:R-:W-:Y:S01]  /*32160*/  IMAD.MOV.U32 R59, RZ, RZ, R56 ;  /* 0x000000ffff3b7224 */ /* 0x000fe200078e0038 */
[----:B------:R-:W-:Y:S01]  /*32170*/  MOV R56, R57 ;  /* 0x0000003900387202 */ /* 0x000fe20000000f00 */
[----:B------:R-:W-:Y:S01]  /*32180*/  IMAD.MOV.U32 R57, RZ, RZ, R128 ;  /* 0x000000ffff397224 */ /* 0x000fe200078e0080 */
[----:B------:R-:W2:Y:S01]  /*32190*/  LDL.LU R160, [R1+0xe7c] ;  /* 0x000e7c0001a07983 */ /* 0x000ea20000300800 */
[----:B------:R-:W-:Y:S01]  /*321a0*/  IMAD.MOV.U32 R128, RZ, RZ, R129 ;  /* 0x000000ffff807224 */ /* 0x000fe200078e0081 */
[----:B------:R-:W1:Y:S01]  /*321b0*/  LDCU UR25, c[0x0][0x3b0] ;  /* 0x00007600ff1977ac */ /* 0x000e620008000800 */
[----:B------:R-:W-:Y:S01]  /*321c0*/  IMAD.MOV.U32 R129, RZ, RZ, R164 ;  /* 0x000000ffff817224 */ /* 0x000fe200078e00a4 */
[----:B------:R4:W-:Y:S01]  /*321d0*/  STL.64 [R1+0x518], R204 ;  /* 0x000518cc01007387 */ /* 0x0009e20000100a00 */
[----:B------:R-:W-:Y:S01]  /*321e0*/  IMAD R152, R152, UR23, RZ ;  /* 0x0000001798987c24 */ /* 0x000fe2000f8e02ff */
[----:B------:R-:W1:Y:S02]  /*321f0*/  LDCU UR24, c[0x0][0x3b0] ;  /* 0x00007600ff1877ac */ /* 0x000e640008000800 */
[----:B------:R-:W2:Y:S01]  /*32200*/  LDL.LU R161, [R1+0xe80] ;  /* 0x000e800001a17983 */ /* 0x000ea20000300800 */
[----:B---3--:R-:W-:Y:S01]  /*32210*/  LEA R206, P3, R61, R120, 0x2 ;  /* 0x000000783dce7211 */ /* 0x008fe200078610ff */
[----:B------:R-:W-:Y:S01]  /*32220*/  IMAD R153, R153, UR22, RZ ;  /* 0x0000001699997c24 */ /* 0x000fe2000f8e02ff */
[----:B------:R-:W3:Y:S01]  /*32230*/  LDCU UR23, c[0x0][0x3b0] ;  /* 0x00007600ff1777ac */ /* 0x000ee20008000800 */
[----:B------:R1:W-:Y:S01]  /*32240*/  STL.64 [R1+0x510], R202 ;  /* 0x000510ca01007387 */ /* 0x0003e20000100a00 */
[----:B------:R-:W-:Y:S01]  /*32250*/  LEA.HI.X.SX32 R207, R61, R0, 0x2, P3 ;  /* 0x000000003dcf7211 */ /* 0x000fe200018f16ff */
[----:B------:R-:W-:Y:S01]  /*32260*/  IMAD R154, R154, UR21, RZ ;  /* 0x000000159a9a7c24 */ /* 0x000fe2000f8e02ff */
[----:B------:R-:W2:Y:S01]  /*32270*/  LDCU UR22, c[0x0][0x3b0] ;  /* 0x00007600ff1677ac */ /* 0x000ea20008000800 */
[----:B------:R-:W2:Y:S01]  /*32280*/  LDL.LU R162, [R1+0xe84] ;  /* 0x000e840001a27983 */ /* 0x000ea20000300800 */
[C---:B----4-:R-:W-:Y:S01]  /*32290*/  LEA R204, P2, R176.reuse, R120, 0x2 ;  /* 0x00000078b0cc7211 */ /* 0x050fe200078410ff */
[----:B------:R-:W-:Y:S01]  /*322a0*/  IMAD R155, R155, UR20, RZ ;  /* 0x000000149b9b7c24 */ /* 0x000fe2000f8e02ff */
[----:B------:R-:W4:Y:S01]  /*322b0*/  LDCU UR21, c[0x0][0x3b0] ;  /* 0x00007600ff1577ac */ /* 0x000f220008000800 */
[----:B------:R3:W-:Y:S01]  /*322c0*/  STL.64 [R1+0x508], R200 ;  /* 0x000508c801007387 */ /* 0x0007e20000100a00 */
[----:B------:R-:W-:Y:S01]  /*322d0*/  LEA.HI.X.SX32 R205, R176, R0, 0x2, P2 ;  /* 0x00000000b0cd7211 */ /* 0x000fe200010f16ff */
[----:B------:R-:W-:Y:S01]  /*322e0*/  IMAD R157, R157, UR18, RZ ;  /* 0x000000129d9d7c24 */ /* 0x000fe2000f8e02ff */
[----:B------:R-:W2:Y:S01]  /*322f0*/  LDCU UR20, c[0x0][0x3b0] ;  /* 0x00007600ff1477ac */ /* 0x000ea20008000800 */
[----:B------:R-:W2:Y:S01]  /*32300*/  LDL.LU R163, [R1+0xe88] ;  /* 0x000e880001a37983 */ /* 0x000ea20000300800 */
[----:B-1----:R-:W-:Y:S01]  /*32310*/  LEA R202, P1, R168, R120, 0x2 ;  /* 0x00000078a8ca7211 */ /* 0x002fe200078210ff */
[----:B------:R-:W-:Y:S01]  /*32320*/  IMAD R158, R158, UR17, RZ ;  /* 0x000000119e9e7c24 */ /* 0x000fe2000f8e02ff */
[----:B------:R-:W1:Y:S01]  /*32330*/  LDCU UR18, c[0x0][0x3b0] ;  /* 0x00007600ff1277ac */ /* 0x000e620008000800 */
[----:B------:R4:W-:Y:S01]  /*32340*/  STL.64 [R1+0x500], R198 ;  /* 0x000500c601007387 */ /* 0x0009e20000100a00 */
[----:B------:R-:W-:Y:S01]  /*32350*/  LEA.HI.X.SX32 R203, R168, R0, 0x2, P1 ;  /* 0x00000000a8cb7211 */ /* 0x000fe200008f16ff */
[----:B------:R-:W-:Y:S01]  /*32360*/  IMAD R171, R171, UR4, RZ ;  /* 0x00000004abab7c24 */ /* 0x000fe2000f8e02ff */
[----:B------:R-:W1:Y:S01]  /*32370*/  LDCU UR17, c[0x0][0x3b0] ;  /* 0x00007600ff1177ac */ /* 0x000e620008000800 */
[----:B------:R-:W2:Y:S01]  /*32380*/  LDL.LU R164, [R1+0xe8c] ;  /* 0x000e8c0001a47983 */ /* 0x000ea20000300800 */
[----:B---3--:R-:W-:-:S03]  /*32390*/  LEA R200, P0, R173, R120, 0x2 ;  /* 0x00000078adc87211 */ /* 0x008fc600078010ff */
[----:B------:R3:W-:Y:S01]  /*323a0*/  STL.64 [R1+0x4f8], R194 ;  /* 0x0004f8c201007387 */ /* 0x0007e20000100a00 */
[----:B----4-:R-:W-:-:S03]  /*323b0*/  LEA R198, P6, R60, R120, 0x2 ;  /* 0x000000783cc67211 */ /* 0x010fc600078c10ff */
[----:B------:R-:W4:Y:S01]  /*323c0*/  LDL.LU R165, [R1+0xe90] ;  /* 0x000e900001a57983 */ /* 0x000f220000300800 */
[-C--:B------:R-:W-:Y:S02]  /*323d0*/  LEA.HI.X.SX32 R201, R173, R0.reuse, 0x2, P0 ;  /* 0x00000000adc97211 */ /* 0x080fe400000f16ff */
[----:B------:R-:W-:Y:S02]  /*323e0*/  LEA.HI.X.SX32 R199, R60, R0, 0x2, P6 ;  /* 0x000000003cc77211 */ /* 0x000fe400030f16ff */
[----:B---3--:R-:W-:-:S04]  /*323f0*/  LEA R194, P5, R66, R120, 0x2 ;  /* 0x0000007842c27211 */ /* 0x008fc800078a10ff */
[-C--:B------:R-:W-:Y:S01]  /*32400*/  LEA.HI.X.SX32 R195, R66, R0.reuse, 0x2, P5 ;  /* 0x0000000042c37211 */ /* 0x080fe200028f16ff */
[----:B-----5:R-:W-:Y:S01]  /*32410*/  IMAD R159, R63, UR16, RZ ;  /* 0x000000103f9f7c24 */ /* 0x020fe2000f8e02ff */
[----:B------:R-:W-:Y:S01]  /*32420*/  LEA.HI.X.SX32 R63, R58, R0, 0x2, P4 ;  /* 0x000000003a3f7211 */ /* 0x000fe200020f16ff */
[----:B------:R-:W3:Y:S01]  /*32430*/  LDCU UR16, c[0x0][0x3b0] ;  /* 0x00007600ff1077ac */ /* 0x000ee20008000800 */
        /* <DEDUP_REMOVED lines=10> */
[----:B------:R5:W-:Y:S01]  /*324e0*/  STL.64 [R1+0x4f0], R62 ;  /* 0x0004f03e01007387 */ /* 0x000be20000100a00 */
[----:B------:R-:W-:Y:S02]  /*324f0*/  IMAD.MOV.U32 R57, RZ, RZ, R128 ;  /* 0x000000ffff397224 */ /* 0x000fe400078e0080 */
[----:B------:R-:W-:Y:S01]  /*32500*/  IMAD.MOV.U32 R128, RZ, RZ, R129 ;  /* 0x000000ffff807224 */ /* 0x000fe200078e0081 */
[----:B------:R-:W3:Y:S01]  /*32510*/  LDL.LU R166, [R1+0xe94] ;  /* 0x000e940001a67983 */ /* 0x000ee20000300800 */
[----:B------:R-:W-:Y:S01]  /*32520*/  IMAD.MOV.U32 R60, RZ, RZ, R61 ;  /* 0x000000ffff3c7224 */ /* 0x000fe200078e003d */
[----:B------:R-:W-:Y:S01]  /*32530*/  MOV R129, R167 ;  /* 0x000000a700817202 */ /* 0x000fe20000000f00 */
[----:B------:R-:W-:Y:S01]  /*32540*/  IMAD.MOV.U32 R61, RZ, RZ, R58 ;  /* 0x000000ffff3d7224 */ /* 0x000fe200078e003a */
[----:B------:R-:W-:Y:S01]  /*32550*/  STL.64 [R1+0x4e8], R206 ;  /* 0x0004e8ce01007387 */ /* 0x000fe20000100a00 */
[----:B------:R-:W-:Y:S01]  /*32560*/  IMAD.MOV.U32 R58, RZ, RZ, R59 ;  /* 0x000000ffff3a7224 */ /* 0x000fe200078e003b */
[----:B------:R-:W-:-:S02]  /*32570*/  MOV R59, R56 ;  /* 0x00000038003b7202 */ /* 0x000fc40000000f00 */
[----:B-----5:R-:W-:Y:S01]  /*32580*/  LEA R62, P4, R64, R120, 0x2 ;  /* 0x00000078403e7211 */ /* 0x020fe200078810ff */
[----:B------:R-:W5:Y:S01]  /*32590*/  LDL.LU R167, [R1+0xfc8] ;  /* 0x000fc80001a77983 */ /* 0x000f620000300800 */
[----:B------:R-:W-:-:S03]  /*325a0*/  IMAD.MOV.U32 R56, RZ, RZ, R57 ;  /* 0x000000ffff387224 */ /* 0x000fc600078e0039 */
[----:B------:R-:W-:Y:S01]  /*325b0*/  STL.64 [R1+0x4e0], R204 ;  /* 0x0004e0cc01007387 */ /* 0x000fe20000100a00 */
[----:B------:R-:W-:Y:S01]  /*325c0*/  IMAD.MOV.U32 R57, RZ, RZ, R128 ;  /* 0x000000ffff397224 */ /* 0x000fe200078e0080 */
[----:B------:R-:W-:Y:S02]  /*325d0*/  LEA.HI.X.SX32 R63, R64, R0, 0x2, P4 ;  /* 0x00000000403f7211 */ /* 0x000fe400020f16ff */
[----:B------:R-:W-:Y:S01]  /*325e0*/  STL.64 [R1+0x4d8], R202 ;  /* 0x0004d8ca01007387 */ /* 0x000fe20000100a00 */
[----:B------:R-:W-:Y:S01]  /*325f0*/  IMAD.MOV.U32 R128, RZ, RZ, R129 ;  /* 0x000000ffff807224 */ /* 0x000fe200078e0081 */
[----:B------:R-:W-:Y:S02]  /*32600*/  MOV R129, R169 ;  /* 0x000000a900817202 */ /* 0x000fe40000000f00 */
[----:B------:R-:W3:Y:S04]  /*32610*/  LDL.LU R168, [R1+0xfc4] ;  /* 0x000fc40001a87983 */ /* 0x000ee80000300800 */
[----:B------:R-:W-:Y:S04]  /*32620*/  STL.64 [R1+0x4d0], R200 ;  /* 0x0004d0c801007387 */ /* 0x000fe80000100a00 */
[----:B------:R-:W-:Y:S04]  /*32630*/  STL.64 [R1+0x4c8], R198 ;  /* 0x0004c8c601007387 */ /* 0x000fe80000100a00 */
[----:B------:R-:W3:Y:S04]  /*32640*/  LDL.LU R169, [R1+0xfc0] ;  /* 0x000fc00001a97983 */ /* 0x000ee80000300800 */
[----:B------:R-:W-:Y:S04]  /*32650*/  STL.64 [R1+0x4c0], R194 ;  /* 0x0004c0c201007387 */ /* 0x000fe80000100a00 */
[----:B------:R1:W-:Y:S02]  /*32660*/  STL.64 [R1+0x4b8], R62 ;  /* 0x0004b83e01007387 */ /* 0x0003e40000100a00 */
[----:B-1----:R-:W-:-:S02]  /*32670*/  IMAD.MOV.U32 R63, RZ, RZ, R60 ;  /* 0x000000ffff3f7224 */ /* 0x002fc400078e003c */
[----:B------:R-:W-:Y:S02]  /*32680*/  IMAD.MOV.U32 R60, RZ, RZ, R61 ;  /* 0x000000ffff3c7224 */ /* 0x000fe400078e003d */
[----:B------:R-:W-:Y:S01]  /*32690*/  IMAD.MOV.U32 R61, RZ, RZ, R58 ;  /* 0x000000ffff3d7224 */ /* 0x000fe200078e003a */
[----:B------:R-:W-:Y:S01]  /*326a0*/  MOV R58, R59 ;  /* 0x0000003b003a7202 */ /* 0x000fe20000000f00 */
        /* <DEDUP_REMOVED lines=8> */
[----:B--2---:R-:W-:Y:S02]  /*32730*/  IMAD.MOV.U32 R129, RZ, RZ, R170 ;  /* 0x000000ffff817224 */ /* 0x004fe400078e00aa */
[----:B------:R-:W-:Y:S01]  /*32740*/  IMAD.MOV.U32 R58, RZ, RZ, R59 ;  /* 0x000000ffff3a7224 */ /* 0x000fe200078e003b */
        /* <DEDUP_REMOVED lines=20> */
[----:B------:R-:W-:Y:S01]  /*32890*/  IMAD.MOV.U32 R185, RZ, RZ, R186 ;  /* 0x000000ffffb97224 */ /* 0x000fe200078e00ba */
[----:B------:R-:W-:Y:S01]  /*328a0*/  MOV R186, R187 ;  /* 0x000000bb00ba7202 */ /* 0x000fe20000000f00 */
[----:B------:R-:W-:Y:S02]  /*328b0*/  IMAD.MOV.U32 R60, RZ, RZ, R61 ;  /* 0x000000ffff3c7224 */ /* 0x000fe400078e003d */
        /* <DEDUP_REMOVED lines=11> */
[----:B------:R-:W2:Y:S01]  /*32970*/  LDL.LU R192, [R1+0xea8] ;  /* 0x000ea80001c07983 */ /* 0x000ea20000300800 */
[----:B------:R-:W-:-:S03]  /*32980*/  MOV R129, R172 ;  /* 0x000000ac00817202 */ /* 0x000fc60000000f00 */
[----:B------:R-:W2:Y:S04]  /*32990*/  LDL.LU R172, [R1+0xfb4] ;  /* 0x000fb40001ac7983 */ /* 0x000ea80000300800 */
[----:B------:R-:W2:Y:S02]  /*329a0*/  LDL.LU R66, [R1+0xfb0] ;  /* 0x000fb00001427983 */ /* 0x000ea40000300800 */
[----:B--2---:R-:W-:Y:S02]  /*329b0*/  IMAD R173, R66, UR74, RZ ;  /* 0x0000004a42ad7c24 */ /* 0x004fe4000f8e02ff */
[----:B------:R-:W-:Y:S02]  /*329c0*/  IMAD.MOV.U32 R66, RZ, RZ, R64 ;  /* 0x000000ffff427224 */ /* 0x000fe400078e0040 */
[----:B------:R-:W-:-:S02]  /*329d0*/  IMAD.MOV.U32 R64, RZ, RZ, R62 ;  /* 0x000000ffff407224 */ /* 0x000fc400078e003e */
[----:B------:R-:W-:Y:S02]  /*329e0*/  IMAD.MOV.U32 R176, RZ, RZ, R66 ;  /* 0x000000ffffb07224 */ /* 0x000fe400078e0042 */
[----:B------:R-:W-:Y:S01]  /*329f0*/  IMAD.MOV.U32 R62, RZ, RZ, R63 ;  /* 0x000000ffff3e7224 */ /* 0x000fe200078e003f */
[----:B------:R-:W-:Y:S01]  /*32a00*/  MOV R63, R60 ;  /* 0x0000003c003f7202 */ /* 0x000fe20000000f00 */
[----:B------:R-:W-:Y:S02]  /*32a10*/  IMAD.MOV.U32 R60, RZ, RZ, R61 ;  /* 0x000000ffff3c7224 */ /* 0x000fe400078e003d */
[----:B------:R-:W-:Y:S02]  /*32a20*/  IMAD.MOV.U32 R61, RZ, RZ, R58 ;  /* 0x000000ffff3d7224 */ /* 0x000fe400078e003a */
[----:B------:R-:W-:Y:S02]  /*32a30*/  IMAD.MOV.U32 R66, RZ, RZ, R64 ;  /* 0x000000ffff427224 */ /* 0x000fe400078e0040 */
[----:B------:R-:W-:-:S02]  /*32a40*/  IMAD.MOV.U32 R193, RZ, RZ, R176 ;  /* 0x000000ffffc17224 */ /* 0x000fc400078e00b0 */
[----:B------:R-:W-:Y:S01]  /*32a50*/  IMAD.MOV.U32 R58, RZ, RZ, R59 ;  /* 0x000000ffff3a7224 */ /* 0x000fe200078e003b */
[----:B------:R-:W-:Y:S01]  /*32a60*/  MOV R59, R56 ;  /* 0x00000038003b7202 */ /* 0x000fe20000000f00 */
        /* <DEDUP_REMOVED lines=10> */
[----:B------:R-:W-:Y:S02]  /*32b10*/  IMAD.MOV.U32 R66, RZ, RZ, R64 ;  /* 0x000000ffff427224 */ /* 0x000fe400078e0040 */
[----:B------:R-:W-:Y:S01]  /*32b20*/  IMAD.MOV.U32 R128, RZ, RZ, R129 ;  /* 0x000000ffff807224 */ /* 0x000fe200078e0081 */
[----:B------:R-:W-:Y:S01]  /*32b30*/  MOV R129, R174 ;  /* 0x000000ae00817202 */ /* 0x000fe20000000f00 */
[----:B------:R-:W-:Y:S01]  /*32b40*/  IMAD.MOV.U32 R64, RZ, RZ, R62 ;  /* 0x000000ffff407224 */ /* 0x000fe200078e003e */
[----:B------:R-:W2:Y:S01]  /*32b50*/  LDL.LU R174, [R1+0xfac] ;  /* 0x000fac0001ae7983 */ /* 0x000ea20000300800 */
[----:B------:R-:W-:Y:S01]  /*32b60*/  IMAD.MOV.U32 R62, RZ, RZ, R63 ;  /* 0x000000ffff3e7224 */ /* 0x000fe200078e003f */
[----:B------:R-:W-:Y:S01]  /*32b70*/  MOV R63, R60 ;  /* 0x0000003c003f7202 */ /* 0x000fe20000000f00 */
[----:B------:R-:W-:-:S02]  /*32b80*/  IMAD.MOV.U32 R59, RZ, RZ, R56 ;  /* 0x000000ffff3b7224 */ /* 0x000fc400078e0038 */
[----:B------:R-:W-:Y:S02]  /*32b90*/  IMAD.MOV.U32 R195, RZ, RZ, R194 ;  /* 0x000000ffffc37224 */ /* 0x000fe400078e00c2 */
[----:B------:R-:W-:Y:S02]  /*32ba0*/  IMAD.MOV.U32 R56, RZ, RZ, R57 ;  /* 0x000000ffff387224 */ /* 0x000fe400078e0039 */
[----:B------:R-:W-:Y:S02]  /*32bb0*/  IMAD.MOV.U32 R60, RZ, RZ, R61 ;  /* 0x000000ffff3c7224 */ /* 0x000fe400078e003d */
[----:B------:R-:W-:Y:S02]  /*32bc0*/  IMAD.MOV.U32 R194, RZ, RZ, R193 ;  /* 0x000000ffffc27224 */ /* 0x000fe400078e00c1 */
[----:B------:R-:W-:Y:S01]  /*32bd0*/  IMAD.MOV.U32 R57, RZ, RZ, R128 ;  /* 0x000000ffff397224 */ /* 0x000fe200078e0080 */
[----:B------:R-:W-:Y:S01]  /*32be0*/  MOV R128, R129 ;  /* 0x0000008100807202 */ /* 0x000fe20000000f00 */
[----:B------:R-:W-:-:S02]  /*32bf0*/  IMAD.MOV.U32 R61, RZ, RZ, R58 ;  /* 0x000000ffff3d7224 */ /* 0x000fc400078e003a */
[----:B------:R-:W-:Y:S01]  /*32c00*/  IMAD.MOV.U32 R193, RZ, RZ, R66 ;  /* 0x000000ffffc17224 */ /* 0x000fe200078e0042 */
[----:B------:R-:W-:Y:S01]  /*32c10*/  MOV R66, R64 ;  /* 0x0000004000427202 */ /* 0x000fe20000000f00 */
        /* <DEDUP_REMOVED lines=11> */
[----:B------:R-:W2:Y:S01]  /*32cd0*/  LDL.LU R175, [R1+0xfa8] ;  /* 0x000fa80001af7983 */ /* 0x000ea20000300800 */
[----:B------:R-:W-:-:S02]  /*32ce0*/  IMAD.MOV.U32 R194, RZ, RZ, R193 ;  /* 0x000000ffffc27224 */ /* 0x000fc400078e00c1 */
[----:B------:R-:W-:Y:S01]  /*32cf0*/  IMAD.MOV.U32 R57, RZ, RZ, R128 ;  /* 0x000000ffff397224 */ /* 0x000fe200078e0080 */
[----:B------:R-:W2:Y:S01]  /*32d00*/  LDL.LU R176, [R1+0xfa4] ;  /* 0x000fa40001b07983 */ /* 0x000ea20000300800 */
        /* <DEDUP_REMOVED lines=9> */
[----:B------:R-:W-:-:S02]  /*32da0*/  IMAD.MOV.U32 R62, RZ, RZ, R63 ;  /* 0x000000ffff3e7224 */ /* 0x000fc400078e003f */
[----:B------:R-:W-:Y:S02]  /*32db0*/  IMAD.MOV.U32 R195, RZ, RZ, R194 ;  /* 0x000000ffffc37224 */ /* 0x000fe400078e00c2 */
[----:B------:R-:W-:Y:S01]  /*32dc0*/  IMAD.MOV.U32 R59, RZ, RZ, R56 ;  /* 0x000000ffff3b7224 */ /* 0x000fe200078e0038 */
[----:B------:R-:W-:Y:S01]  /*32dd0*/  MOV R56, R57 ;  /* 0x0000003900387202 */ /* 0x000fe20000000f00 */
[----:B------:R-:W-:Y:S01]  /*32de0*/  IMAD.MOV.U32 R63, RZ, RZ, R60 ;  /* 0x000000ffff3f7224 */ /* 0x000fe200078e003c */
[----:B------:R-:W-:Y:S01]  /*32df0*/  MOV R60, R61 ;  /* 0x0000003d003c7202 */ /* 0x000fe20000000f00 */
[----:B------:R-:W-:Y:S01]  /*32e00*/  IMAD.MOV.U32 R194, RZ, RZ, R193 ;  /* 0x000000ffffc27224 */ /* 0x000fe200078e00c1 */
[----:B------:R-:W-:Y:S01]  /*32e10*/  MOV R193, R66 ;  /* 0x0000004200c17202 */ /* 0x000fe20000000f00 */
[----:B------:R-:W-:Y:S02]  /*32e20*/  IMAD.MOV.U32 R57, RZ, RZ, R128 ;  /* 0x000000ffff397224 */ /* 0x000fe400078e0080 */
[----:B------:R-:W-:-:S02]  /*32e30*/  IMAD.MOV.U32 R66, RZ, RZ, R64 ;  /* 0x000000ffff427224 */ /* 0x000fc400078e0040 */
[----:B------:R-:W-:Y:S02]  /*32e40*/  IMAD.MOV.U32 R199, RZ, RZ, R198 ;  /* 0x000000ffffc77224 */ /* 0x000fe400078e00c6 */
        /* <DEDUP_REMOVED lines=19> */
[----:B------:R-:W-:Y:S01]  /*32f80*/  IMAD.MOV.U32 R57, RZ, RZ, R128 ;  /* 0x000000ffff397224 */ /* 0x000fe200078e0080 */
[----:B------:R-:W2:Y:S01]  /*32f90*/  LDL.LU R178, [R1+0xf9c] ;  /* 0x000f9c0001b27983 */ /* 0x000ea20000300800 */
[----:B------:R-:W-:Y:S02]  /*32fa0*/  IMAD.MOV.U32 R61, RZ, RZ, R58 ;  /* 0x000000ffff3d7224 */ /* 0x000fe400078e003a */
        /* <DEDUP_REMOVED lines=17> */
[----:B------:R-:W-:Y:S02]  /*330c0*/  IMAD.MOV.U32 R129, RZ, RZ, R179 ;  /* 0x000000ffff817224 */ /* 0x000fe400078e00b3 */
[----:B------:R-:W-:Y:S01]  /*330d0*/  IMAD.MOV.U32 R64, RZ, RZ, R62 ;  /* 0x000000ffff407224 */ /* 0x000fe200078e003e */
[----:B------:R-:W-:Y:S01]  /*330e0*/  MOV R62, R63 ;  /* 0x0000003f003e7202 */ /* 0x000fe20000000f00 */
[----:B------:R-:W-:Y:S01]  /*330f0*/  IMAD.MOV.U32 R198, RZ, RZ, R197 ;  /* 0x000000ffffc67224 */ /* 0x000fe200078e00c5 */
[----:B------:R-:W2:Y:S01]  /*33100*/  LDL.LU R179, [R1+0xf98] ;  /* 0x000f980001b37983 */ /* 0x000ea20000300800 */
[----:B------:R-:W-:-:S02]  /*33110*/  IMAD.MOV.U32 R58, RZ, RZ, R59 ;  /* 0x000000ffff3a7224 */ /* 0x000fc400078e003b */
[----:B------:R-:W-:Y:S02]  /*33120*/  IMAD.MOV.U32 R197, RZ, RZ, R195 ;  /* 0x000000ffffc57224 */ /* 0x000fe400078e00c3 */
        /* <DEDUP_REMOVED lines=28> */
[----:B------:R-:W2:Y:S01]  /*332f0*/  LDL.LU R180, [R1+0xf94] ;  /* 0x000f940001b47983 */ /* 0x000ea20000300800 */
[----:B------:R-:W-:-:S02]  /*33300*/  IMAD.MOV.U32 R193, RZ, RZ, R66 ;  /* 0x000000ffffc17224 */ /* 0x000fc400078e0042 */
[----:B------:R-:W-:Y:S02]  /*33310*/  IMAD.MOV.U32 R200, RZ, RZ, R199 ;  /* 0x000000ffffc87224 */ /* 0x000fe400078e00c7 */
[----:B------:R-:W-:Y:S02]  /*33320*/  IMAD.MOV.U32 R59, RZ, RZ, R56 ;  /* 0x000000ffff3b7224 */ /* 0x000fe400078e0038 */
        /* <DEDUP_REMOVED lines=53> */
[----:B------:R-:W-:Y:S02]  /*33680*/  IMAD.MOV.U32 R59, RZ, RZ, R56 ;  /* 0x000000ffff3b7224 */ /* 0x000fe400078e0038 */
[----:B------:R-:W-:-:S02]  /*33690*/  IMAD.MOV.U32 R195, RZ, RZ, R194 ;  /* 0x000000ffffc37224 */ /* 0x000fc400078e00c2 */
[----:B------:R-:W-:Y:S02]  /*336a0*/  IMAD.MOV.U32 R201, RZ, RZ, R200 ;  /* 0x000000ffffc97224 */ /* 0x000fe400078e00c8 */
[----:B------:R-:W-:Y:S02]  /*336b0*/  IMAD.MOV.U32 R207, RZ, RZ, R206 ;  /* 0x000000ffffcf7224 */ /* 0x000fe400078e00ce */
[----:B------:R-:W-:Y:S02]  /*336c0*/  IMAD.MOV.U32 R129, RZ, RZ, R181 ;  /* 0x000000ffff817224 */ /* 0x000fe400078e00b5 */
[----:B------:R-:W-:Y:S01]  /*336d0*/  IMAD.MOV.U32 R61, RZ, RZ, R58 ;  /* 0x000000ffff3d7224 */ /* 0x000fe200078e003a */
[----:B------:R-:W2:Y:S01]  /*336e0*/  LDL.LU R181, [R1+0xf90] ;  /* 0x000f900001b57983 */ /* 0x000ea20000300800 */
[----:B------:R-:W-:Y:S02]  /*336f0*/  IMAD.MOV.U32 R62, RZ, RZ, R63 ;  /* 0x000000ffff3e7224 */ /* 0x000fe400078e003f */
[----:B------:R-:W-:-:S02]  /*33700*/  IMAD.MOV.U32 R194, RZ, RZ, R193 ;  /* 0x000000ffffc27224 */ /* 0x000fc400078e00c1 */
[----:B------:R-:W-:Y:S02]  /*33710*/  IMAD.MOV.U32 R200, RZ, RZ, R199 ;  /* 0x000000ffffc87224 */ /* 0x000fe400078e00c7 */
[----:B------:R-:W-:Y:S02]  /*33720*/  IMAD.MOV.U32 R206, RZ, RZ, R205 ;  /* 0x000000ffffce7224 */ /* 0x000fe400078e00cd */
[----:B------:R-:W-:Y:S01]  /*33730*/  IMAD.MOV.U32 R193, RZ, RZ, R66 ;  /* 0x000000ffffc17224 */ /* 0x000fe200078e0042 */
[----:B------:R-:W-:Y:S01]  /*33740*/  MOV R66, R64 ;  /* 0x0000004000427202 */ /* 0x000fe20000000f00 */
[----:B------:R-:W-:Y:S01]  /*33750*/  IMAD.MOV.U32 R199, RZ, RZ, R198 ;  /* 0x000000ffffc77224 */ /* 0x000fe200078e00c6 */
[----:B------:R-:W-:Y:S01]  /*33760*/  MOV R198, R197 ;  /* 0x000000c500c67202 */ /* 0x000fe20000000f00 */
[----:B------:R-:W-:Y:S01]  /*33770*/  IMAD.MOV.U32 R205, RZ, RZ, R204 ;  /* 0x000000ffffcd7224 */ /* 0x000fe200078e00cc */
[----:B------:R-:W-:Y:S01]  /*33780*/  MOV R204, R203 ;  /* 0x000000cb00cc7202 */ /* 0x000fe20000000f00 */
        /* <DEDUP_REMOVED lines=134> */
[----:B------:R-:W-:Y:S01]  /*33ff0*/  IMAD.MOV.U32 R208, RZ, RZ, R207 ;  /* 0x000000ffffd07224 */ /* 0x000fe200078e00cf */
[----:B------:R-:W2:Y:S01]  /*34000*/  LDL.LU R182, [R1+0xf8c] ;  /* 0x000f8c0001b67983 */ /* 0x000ea20000300800 */
[----:B------:R-:W-:Y:S02]  /*34010*/  IMAD.MOV.U32 R201, RZ, RZ, R200 ;  /* 0x000000ffffc97224 */ /* 0x000fe400078e00c8 */
[----:B------:R-:W-:Y:S01]  /*34020*/  IMAD.MOV.U32 R207, RZ, RZ, R206 ;  /* 0x000000ffffcf7224 */ /* 0x000fe200078e00ce */
[----:B------:R-:W-:Y:S01]  /*34030*/  MOV R206, R205 ;  /* 0x000000cd00ce7202 */ /* 0x000fe20000000f00 */
        /* <DEDUP_REMOVED lines=55> */
[----:B------:R-:W-:Y:S02]  /*343b0*/  IMAD.MOV.U32 R202, RZ, RZ, R201 ;  /* 0x000000ffffca7224 */ /* 0x000fe400078e00c9 */
        /* <DEDUP_REMOVED lines=138> */
[----:B------:R-:W-:Y:S01]  /*34c60*/  IMAD.MOV.U32 R59, RZ, RZ, R56 ;  /* 0x000000ffff3b7224 */ /* 0x000fe200078e0038 */
[----:B------:R-:W2:Y:S01]  /*34c70*/  LDL.LU R193, [R1+0xf60] ;  /* 0x000f600001c17983 */ /* 0x000ea20000300800 */
[----:B------:R-:W-:-:S02]  /*34c80*/  IMAD.MOV.U32 R56, RZ, RZ, R57 ;  /* 0x000000ffff387224 */ /* 0x000fc400078e0039 */
[----:B------:R-:W-:Y:S01]  /*34c90*/  IMAD.MOV.U32 R225, RZ, RZ, R210 ;  /* 0x000000ffffe17224 */ /* 0x000fe200078e00d2 */
[----:B------:R-:W2:Y:S01]  /*34ca0*/  LDL.LU R194, [R1+0xf5c] ;  /* 0x000f5c0001c27983 */ /* 0x000ea20000300800 */
[----:B------:R-:W-:Y:S01]  /*34cb0*/  IMAD.MOV.U32 R57, RZ, RZ, R128 ;  /* 0x000000ffff397224 */ /* 0x000fe200078e0080 */
[----:B------:R-:W-:Y:S01]  /*34cc0*/  MOV R128, R129 ;  /* 0x0000008100807202 */ /* 0x000fe20000000f00 */
[----:B------:R-:W-:Y:S01]  /*34cd0*/  IMAD.MOV.U32 R210, RZ, RZ, R209 ;  /* 0x000000ffffd27224 */ /* 0x000fe200078e00d1 */
[----:B------:R-:W2:Y:S01]  /*34ce0*/  LDL.LU R195, [R1+0xf58] ;  /* 0x000f580001c37983 */ /* 0x000ea20000300800 */
[----:B------:R-:W-:Y:S01]  /*34cf0*/  IMAD.MOV.U32 R209, RZ, RZ, R208 ;  /* 0x000000ffffd17224 */ /* 0x000fe200078e00d0 */
[----:B------:R-:W-:Y:S01]  /*34d00*/  MOV R208, R207 ;  /* 0x000000cf00d07202 */ /* 0x000fe20000000f00 */
[----:B------:R-:W-:Y:S02]  /*34d10*/  IMAD.MOV.U32 R129, RZ, RZ, R196 ;  /* 0x000000ffff817224 */ /* 0x000fe400078e00c4 */
[----:B------:R-:W2:Y:S01]  /*34d20*/  LDL.LU R196, [R1+0xf54] ;  /* 0x000f540001c47983 */ /* 0x000ea20000300800 */
[----:B------:R-:W-:-:S02]  /*34d30*/  IMAD.MOV.U32 R226, RZ, RZ, R210 ;  /* 0x000000ffffe27224 */ /* 0x000fc400078e00d2 */
[----:B------:R-:W-:Y:S01]  /*34d40*/  IMAD.MOV.U32 R210, RZ, RZ, R209 ;  /* 0x000000ffffd27224 */ /* 0x000fe200078e00d1 */
[----:B------:R-:W2:Y:S01]  /*34d50*/  LDL.LU R197, [R1+0xf50] ;  /* 0x000f500001c57983 */ /* 0x000ea20000300800 */
[----:B------:R-:W-:-:S03]  /*34d60*/  IMAD.MOV.U32 R209, RZ, RZ, R208 ;  /* 0x000000ffffd17224 */ /* 0x000fc600078e00d0 */
[----:B------:R-:W2:Y:S04]  /*34d70*/  LDL.LU R198, [R1+0xf4c] ;  /* 0x000f4c0001c67983 */ /* 0x000ea80000300800 */
[----:B------:R-:W2:Y:S01]  /*34d80*/  LDL.LU R199, [R1+0xf48] ;  /* 0x000f480001c77983 */ /* 0x000ea20000300800 */
[----:B------:R-:W-:-:S03]  /*34d90*/  MOV R227, R210 ;  /* 0x000000d200e37202 */ /* 0x000fc60000000f00 */
[----:B------:R-:W2:Y:S01]  /*34da0*/  LDL.LU R200, [R1+0xf44] ;  /* 0x000f440001c87983 */ /* 0x000ea20000300800 */
[----:B------:R-:W-:-:S03]  /*34db0*/  IMAD.MOV.U32 R210, RZ, RZ, R209 ;  /* 0x000000ffffd27224 */ /* 0x000fc600078e00d1 */
[----:B------:R-:W2:Y:S04]  /*34dc0*/  LDL.LU R201, [R1+0xf40] ;  /* 0x000f400001c97983 */ /* 0x000ea80000300800 */
[----:B------:R-:W2:Y:S04]  /*34dd0*/  LDL.LU R202, [R1+0xf3c] ;  /* 0x000f3c0001ca7983 */ /* 0x000ea80000300800 */
[----:B------:R-:W2:Y:S04]  /*34de0*/  LDL.LU R203, [R1+0xf38] ;  /* 0x000f380001cb7983 */ /* 0x000ea80000300800 */
[----:B------:R-:W2:Y:S01]  /*34df0*/  LDL.LU R204, [R1+0xf34] ;  /* 0x000f340001cc7983 */ /* 0x000ea20000300800 */
[----:B------:R-:W-:-:S03]  /*34e00*/  IMAD.MOV.U32 R229, RZ, RZ, R66 ;  /* 0x000000ffffe57224 */ /* 0x000fc600078e0042 */
[----:B------:R-:W2:Y:S01]  /*34e10*/  LDL.LU R205, [R1+0xf30] ;  /* 0x000f300001cd7983 */ /* 0x000ea20000300800 */
[----:B------:R-:W-:-:S03]  /*34e20*/  IMAD.MOV.U32 R228, RZ, RZ, R210 ;  /* 0x000000ffffe47224 */ /* 0x000fc600078e00d2 */
[----:B------:R-:W2:Y:S01]  /*34e30*/  LDL.LU R206, [R1+0xf2c] ;  /* 0x000f2c0001ce7983 */ /* 0x000ea20000300800 */
[----:B------:R-:W-:Y:S01]  /*34e40*/  MOV R230, R64 ;  /* 0x0000004000e67202 */ /* 0x000fe20000000f00 */
[----:B------:R-:W-:Y:S02]  /*34e50*/  IMAD.MOV.U32 R66, RZ, RZ, R60 ;  /* 0x000000ffff427224 */ /* 0x000fe400078e003c */
[----:B------:R-:W2:Y:S01]  /*34e60*/  LDL.LU R207, [R1+0xf28] ;  /* 0x000f280001cf7983 */ /* 0x000ea20000300800 */
[----:B------:R-:W-:Y:S01]  /*34e70*/  IMAD.MOV.U32 R231, RZ, RZ, R62 ;  /* 0x000000ffffe77224 */ /* 0x000fe200078e003e */
[----:B------:R-:W-:Y:S02]  /*34e80*/  MOV R64, R61 ;  /* 0x0000003d00407202 */ /* 0x000fe40000000f00 */
[----:B------:R-:W2:Y:S01]  /*34e90*/  LDL.LU R208, [R1+0xf24] ;  /* 0x000f240001d07983 */ /* 0x000ea20000300800 */
[----:B------:R-:W-:Y:S01]  /*34ea0*/  IMAD.MOV.U32 R60, RZ, RZ, R56 ;  /* 0x000000ffff3c7224 */ /* 0x000fe200078e0038 */
[----:B------:R-:W-:-:S02]  /*34eb0*/  MOV R61, R57 ;  /* 0x00000039003d7202 */ /* 0x000fc40000000f00 */
[----:B------:R-:W2:Y:S01]  /*34ec0*/  LDL.LU R209, [R1+0xf20] ;  /* 0x000f200001d17983 */ /* 0x000ea20000300800 */
[----:B------:R-:W-:-:S03]  /*34ed0*/  IMAD.MOV.U32 R62, RZ, RZ, R58 ;  /* 0x000000ffff3e7224 */ /* 0x000fc600078e003a */
        /* <DEDUP_REMOVED lines=9> */
[----:B---3--:R-:W-:Y:S01]  /*34f70*/  IMAD R169, R169, UR6, RZ ;  /* 0x00000006a9a97c24 */ /* 0x008fe2000f8e02ff */
[----:B------:R-:W1:Y:S01]  /*34f80*/  LDCU UR6, c[0x0][0x3b0] ;  /* 0x00007600ff0677ac */ /* 0x000e620008000800 */
[----:B-----5:R-:W-:Y:S02]  /*34f90*/  IMAD R167, R167, UR8, RZ ;  /* 0x00000008a7a77c24 */ /* 0x020fe4000f8e02ff */
[----:B----4-:R-:W-:Y:S01]  /*34fa0*/  IMAD R165, R165, UR10, RZ ;  /* 0x0000000aa5a57c24 */ /* 0x010fe2000f8e02ff */
[----:B------:R-:W3:Y:S01]  /*34fb0*/  LDCU UR8, c[0x0][0x3b0] ;  /* 0x00007600ff0877ac */ /* 0x000ee20008000800 */
[----:B------:R-:W-:Y:S02]  /*34fc0*/  IMAD R170, R170, UR5, RZ ;  /* 0x00000005aaaa7c24 */ /* 0x000fe4000f8e02ff */
[----:B------:R-:W-:Y:S01]  /*34fd0*/  IMAD R163, R163, UR12, RZ ;  /* 0x0000000ca3a37c24 */ /* 0x000fe2000f8e02ff */
[----:B------:R-:W4:Y:S01]  /*34fe0*/  LDCU UR10, c[0x0][0x3b0] ;  /* 0x00007600ff0a77ac */ /* 0x000f220008000800 */
[----:B------:R-:W-:Y:S01]  /*34ff0*/  IMAD R168, R168, UR7, RZ ;  /* 0x00000007a8a87c24 */ /* 0x000fe2000f8e02ff */
[----:B------:R-:W5:Y:S01]  /*35000*/  LDCU UR5, c[0x0][0x3b0] ;  /* 0x00007600ff0577ac */ /* 0x000f620008000800 */
[----:B------:R-:W-:Y:S01]  /*35010*/  IMAD R166, R166, UR9, RZ ;  /* 0x00000009a6a67c24 */ /* 0x000fe2000f8e02ff */
[----:B------:R-:W1:Y:S01]  /*35020*/  LDCU UR12, c[0x0][0x3b0] ;  /* 0x00007600ff0c77ac */ /* 0x000e620008000800 */
[----:B------:R-:W-:Y:S01]  /*35030*/  IMAD R164, R164, UR11, RZ ;  /* 0x0000000ba4a47c24 */ /* 0x000fe2000f8e02ff */
[----:B------:R-:W2:Y:S01]  /*35040*/  LDCU UR7, c[0x0][0x3b0] ;  /* 0x00007600ff0777ac */ /* 0x000ea20008000800 */
[----:B------:R-:W-:Y:S01]  /*35050*/  IMAD R161, R161, UR14, RZ ;  /* 0x0000000ea1a17c24 */ /* 0x000fe2000f8e02ff */
[----:B------:R-:W3:Y:S01]  /*35060*/  LDCU UR9, c[0x0][0x3b0] ;  /* 0x00007600ff0977ac */ /* 0x000ee20008000800 */
[----:B------:R-:W-:Y:S01]  /*35070*/  IMAD R160, R160, UR15, RZ ;  /* 0x0000000fa0a07c24 */ /* 0x000fe2000f8e02ff */
[----:B------:R-:W5:Y:S01]  /*35080*/  LDCU UR11, c[0x0][0x3b0] ;  /* 0x00007600ff0b77ac */ /* 0x000f620008000800 */
[----:B------:R-:W-:Y:S01]  /*35090*/  IMAD R162, R162, UR13, RZ ;  /* 0x0000000da2a27c24 */ /* 0x000fe2000f8e02ff */
[----:B------:R-:W5:Y:S01]  /*350a0*/  LDCU UR14, c[0x0][0x3b0] ;  /* 0x00007600ff0e77ac */ /* 0x000f620008000800 */
[----:B------:R-:W5:Y:S01]  /*350b0*/  LDCU UR15, c[0x0][0x3b0] ;  /* 0x00007600ff0f77ac */ /* 0x000f620008000800 */
[----:B------:R-:W5:Y:S01]  /*350c0*/  LDCU UR13, c[0x0][0x3b0] ;  /* 0x00007600ff0d77ac */ /* 0x000f620008000800 */
[----:B----4-:R-:W-:Y:S01]  /*350d0*/  IMAD R243, R58, UR10, RZ ;  /* 0x0000000a3af37c24 */ /* 0x010fe2000f8e02ff */
[-C--:B------:R-:W-:Y:S01]  /*350e0*/  LEA R58, P1, R4, R120.reuse, 0x2 ;  /* 0x00000078043a7211 */ /* 0x080fe200078210ff */
[----:B------:R-:W-:Y:S01]  /*350f0*/  IMAD R233, R66, UR16, RZ ;  /* 0x0000001042e97c24 */ /* 0x000fe2000f8e02ff */
[-C--:B------:R-:W-:Y:S01]  /*35100*/  LEA R66, P3, R68, R120.reuse, 0x2 ;  /* 0x0000007844427211 */ /* 0x080fe200078610ff */
[----:B-1----:R-:W-:Y:S01]  /*35110*/  IMAD R237, R60, UR12, RZ ;  /* 0x0000000c3ced7c24 */ /* 0x002fe2000f8e02ff */
[----:B------:R-:W-:Y:S01]  /*35120*/  LEA R60, P2, R5, R120, 0x2 ;  /* 0x00000078053c7211 */ /* 0x000fe200078410ff */
[----:B---3--:R-:W-:Y:S01]  /*35130*/  IMAD R242, R59, UR9, RZ ;  /* 0x000000093bf27c24 */ /* 0x008fe2000f8e02ff */
[-C--:B------:R-:W-:Y:S01]  /*35140*/  LEA.HI.X.SX32 R59, R4, R0.reuse, 0x2, P1 ;  /* 0x00000000043b7211 */ /* 0x080fe200008f16ff */
[----:B-----5:R-:W-:Y:S01]  /*35150*/  IMAD R244, R61, UR11, RZ ;  /* 0x0000000b3df47c24 */ /* 0x020fe2000f8e02ff */
[----:B------:R-:W-:Y:S01]  /*35160*/  LEA.HI.X.SX32 R61, R5, R0, 0x2, P2 ;  /* 0x00000000053d7211 */ /* 0x000fe200010f16ff */
[----:B------:R-:W-:Y:S01]  /*35170*/  IMAD R235, R62, UR14, RZ ;  /* 0x0000000e3eeb7c24 */ /* 0x000fe2000f8e02ff */
[-C--:B------:R-:W-:Y:S01]  /*35180*/  LEA R62, P4, R69, R120.reuse, 0x2 ;  /* 0x00000078453e7211 */ /* 0x080fe200078810ff */
[----:B------:R-:W-:Y:S01]  /*35190*/  IMAD R234, R64, UR15, RZ ;  /* 0x0000000f40ea7c24 */ /* 0x000fe2000f8e02ff */
[----:B------:R-:W-:Y:S01]  /*351a0*/  LEA R246, P1, R73, R120, 0x2 ;  /* 0x0000007849f67211 */ /* 0x000fe200078210ff */
[----:B------:R-:W-:Y:S01]  /*351b0*/  IMAD R236, R63, UR13, RZ ;  /* 0x0000000d3fec7c24 */ /* 0x000fe2000f8e02ff */
[----:B------:R-:W-:-:S03]  /*351c0*/  LEA.HI.X.SX32 R63, R69, R0, 0x2, P4 ;  /* 0x00000000453f7211 */ /* 0x000fc600020f16ff */
[----:B------:R-:W-:Y:S01]  /*351d0*/  IMAD.MOV.U32 R4, RZ, RZ, R246 ;  /* 0x000000ffff047224 */ /* 0x000fe200078e00f6 */
[----:B------:R-:W-:Y:S02]  /*351e0*/  MOV R69, R65 ;  /* 0x0000004100457202 */ /* 0x000fe40000000f00 */
[----:B------:R-:W-:Y:S01]  /*351f0*/  LEA R248, P4, R76, R120, 0x2 ;  /* 0x000000784cf87211 */ /* 0x000fe200078810ff */
[----:B------:R-:W-:Y:S01]  /*35200*/  IMAD.MOV.U32 R5, RZ, RZ, R247 ;  /* 0x000000ffff057224 */ /* 0x000fe200078e00f7 */
[----:B------:R-:W-:Y:S02]  /*35210*/  LEA.HI.X.SX32 R5, R73, R0, 0x2, P1 ;  /* 0x0000000049057211 */ /* 0x000fe400008f16ff */
[----:B------:R-:W-:Y:S01]  /*35220*/  LEA R4, P1, R80, R120, 0x2 ;  /* 0x0000007850047211 */ /* 0x000fe200078210ff */
[----:B------:R-:W-:Y:S02]  /*35230*/  IMAD R172, R172, UR75, RZ ;  /* 0x0000004bacac7c24 */ /* 0x000fe4000f8e02ff */
[----:B--2---:R-:W-:-:S02]  /*35240*/  IMAD R174, R174, UR73, RZ ;  /* 0x00000049aeae7c24 */ /* 0x004fc4000f8e02ff */
[----:B------:R-:W-:Y:S02]  /*35250*/  IMAD R175, R175, UR72, RZ ;  /* 0x00000048afaf7c24 */ /* 0x000fe4000f8e02ff */
[----:B------:R-:W-:Y:S02]  /*35260*/  IMAD R176, R176, UR71, RZ ;  /* 0x00000047b0b07c24 */ /* 0x000fe4000f8e02ff */
[----:B------:R-:W-:Y:S02]  /*35270*/  IMAD R177, R177, UR70, RZ ;  /* 0x00000046b1b17c24 */ /* 0x000fe4000f8e02ff */
[----:B------:R-:W-:Y:S02]  /*35280*/  IMAD R178, R178, UR69, RZ ;  /* 0x00000045b2b27c24 */ /* 0x000fe4000f8e02ff */
[----:B------:R-:W-:Y:S02]  /*35290*/  IMAD R179, R179, UR68, RZ ;  /* 0x00000044b3b37c24 */ /* 0x000fe4000f8e02ff */
[----:B------:R-:W-:-:S02]  /*352a0*/  IMAD R180, R180, UR67, RZ ;  /* 0x00000043b4b47c24 */ /* 0x000fc4000f8e02ff */
        /* <DEDUP_REMOVED lines=8> */
[----:B------:R-:W-:Y:S01]  /*35330*/  IMAD R241, R56, UR8, RZ ;  /* 0x0000000838f17c24 */ /* 0x000fe2000f8e02ff */
[-C--:B------:R-:W-:Y:S01]  /*35340*/  LEA R56, P0, R3, R120.reuse, 0x2 ;  /* 0x0000007803387211 */ /* 0x080fe200078010ff */
[----:B------:R-:W-:Y:S01]  /*35350*/  IMAD R239, R128, UR6, RZ ;  /* 0x0000000680ef7c24 */ /* 0x000fe2000f8e02ff */
[C---:B------:R-:W-:Y:S01]  /*35360*/  LEA R128, P5, R2.reuse, R120, 0x2 ;  /* 0x0000007802807211 */ /* 0x040fe200078a10ff */
[----:B------:R-:W-:Y:S02]  /*35370*/  IMAD R240, R57, UR7, RZ ;  /* 0x0000000739f07c24 */ /* 0x000fe4000f8e02ff */
[----:B------:R-:W-:Y:S01]  /*35380*/  IMAD R238, R129, UR5, RZ ;  /* 0x0000000581ee7c24 */ /* 0x000fe2000f8e02ff */
[----:B------:R-:W-:-:S02]  /*35390*/  LEA.HI.X.SX32 R129, R2, R0, 0x2, P5 ;  /* 0x0000000002817211 */ /* 0x000fc400028f16ff */
[----:B------:R-:W-:-:S03]  /*353a0*/  LEA.HI.X.SX32 R57, R3, R0, 0x2, P0 ;  /* 0x0000000003397211 */ /* 0x000fc600000f16ff */
[----:B------:R1:W-:Y:S01]  /*353b0*/  STL.64 [R1+0x2760], R128 ;  /* 0x0027608001007387 */ /* 0x0003e20000100a00 */
[----:B------:R-:W-:-:S03]  /*353c0*/  LEA R64, P0, R72, R120, 0x2 ;  /* 0x0000007848407211 */ /* 0x000fc600078010ff */
[----:B------:R2:W-:Y:S01]  /*353d0*/  STL [R1+0x498], R66 ;  /* 0x0004984201007387 */ /* 0x0005e20000100800 */
[----:B------:R-:W-:-:S03]  /*353e0*/  LEA R250, P5, R70, R120, 0x2 ;  /* 0x0000007846fa7211 */ /* 0x000fc600078a10ff */
[----:B------:R3:W-:Y:S01]  /*353f0*/  STL.64 [R1+0x4b0], R56 ;  /* 0x0004b03801007387 */ /* 0x0007e20000100a00 */
[----:B-1----:R-:W-:Y:S01]  /*35400*/  MOV R129, R67 ;  /* 0x0000004300817202 */ /* 0x002fe20000000f00 */
[----:B------:R-:W-:Y:S01]  /*35410*/  IMAD.MOV.U32 R128, RZ, RZ, R66 ;  /* 0x000000ffff807224 */ /* 0x000fe200078e0042 */
[----:B------:R-:W-:Y:S02]  /*35420*/  LEA.HI.X.SX32 R129, R68, R0, 0x2, P3 ;  /* 0x0000000044817211 */ /* 0x000fe400018f16ff */
[----:B--2---:R-:W-:Y:S01]  /*35430*/  LEA R66, P6, R71, R120, 0x2 ;  /* 0x0000007847427211 */ /* 0x004fe200078c10ff */
[----:B---3--:R-:W2:Y:S04]  /*35440*/  LDL.LU.64 R56, [R1+0x2890] ;  /* 0x0028900001387983 */ /* 0x008ea80000300a00 */
[----:B------:R1:W-:Y:S01]  /*35450*/  STL.64 [R1+0x4a8], R58 ;  /* 0x0004a83a01007387 */ /* 0x0003e20000100a00 */
[----:B------:R-:W-:-:S02]  /*35460*/  LEA.HI.X.SX32 R251, R70, R0, 0x2, P5 ;  /* 0x0000000046fb7211 */ /* 0x000fc400028f16ff */
[----:B------:R-:W-:Y:S01]  /*35470*/  LEA.HI.X.SX32 R67, R71, R0, 0x2, P6 ;  /* 0x0000000047437211 */ /* 0x000fe200030f16ff */
[----:B------:R-:W-:Y:S01]  /*35480*/  IMAD.MOV.U32 R68, RZ, RZ, R64 ;  /* 0x000000ffff447224 */ /* 0x000fe200078e0040 */
[----:B-1----:R-:W3:Y:S04]  /*35490*/  LDL.LU.64 R58, [R1+0x2888] ;  /* 0x00288800013a7983 */ /* 0x002ee80000300a00 */
[----:B------:R1:W-:Y:S01]  /*354a0*/  STL.64 [R1+0x4a0], R60 ;  /* 0x0004a03c01007387 */ /* 0x0003e20000100a00 */
[----:B------:R-:W-:Y:S02]  /*354b0*/  LEA R128, P3, R75, R120, 0x2 ;  /* 0x000000784b807211 */ /* 0x000fe400078610ff */
[----:B------:R-:W-:Y:S01]  /*354c0*/  LEA.HI.X.SX32 R69, R72, R0, 0x2, P0 ;  /* 0x0000000048457211 */ /* 0x000fe200000f16ff */
[----:B-1----:R-:W4:Y:S04]  /*354d0*/  LDL.LU.64 R60, [R1+0x2880] ;  /* 0x00288000013c7983 */ /* 0x002f280000300a00 */
[----:B------:R-:W-:Y:S04]  /*354e0*/  STL [R1+0x478], R64 ;  /* 0x0004784001007387 */ /* 0x000fe80000100800 */
[----:B------:R1:W-:Y:S04]  /*354f0*/  STL [R1+0x470], R246 ;  /* 0x000470f601007387 */ /* 0x0003e80000100800 */
[----:B------:R-:W-:Y:S04]  /*35500*/  STL [R1+0x49c], R129 ;  /* 0x00049c8101007387 */ /* 0x000fe80000100800 */
[----:B------:R5:W-:Y:S01]  /*35510*/  STL.64 [R1+0x490], R62 ;  /* 0x0004903e01007387 */ /* 0x000be20000100a00 */
[-C--:B-1----:R-:W-:Y:S01]  /*35520*/  LEA R246, P2, R74, R120.reuse, 0x2 ;  /* 0x000000784af67211 */ /* 0x082fe200078410ff */
[----:B------:R-:W-:Y:S01]  /*35530*/  IMAD.MOV.U32 R70, RZ, RZ, R248 ;  /* 0x000000ffff467224 */ /* 0x000fe200078e00f8 */
[----:B------:R-:W-:-:S02]  /*35540*/  LEA R68, P0, R79, R120, 0x2 ;  /* 0x000000784f447211 */ /* 0x000fc400078010ff */
[----:B------:R-:W-:Y:S01]  /*35550*/  LEA.HI.X.SX32 R247, R74, R0, 0x2, P2 ;  /* 0x000000004af77211 */ /* 0x000fe200010f16ff */
[----:B-----5:R-:W5:Y:S04]  /*35560*/  LDL.LU.64 R62, [R1+0x2878] ;  /* 0x00287800013e7983 */ /* 0x020f680000300a00 */
[----:B------:R-:W2:Y:S04]  /*35570*/  LDL.LU.64 R64, [R1+0x2870] ;  /* 0x0028700001407983 */ /* 0x000ea80000300a00 */
[----:B------:R1:W-:Y:S01]  /*35580*/  STL.64 [R1+0x488], R250 ;  /* 0x000488fa01007387 */ /* 0x0003e20000100a00 */
[----:B------:R-:W-:-:S03]  /*35590*/  IMAD.MOV.U32 R71, RZ, RZ, R249 ;  /* 0x000000ffff477224 */ /* 0x000fc600078e00f9 */
[----:B------:R1:W-:Y:S01]  /*355a0*/  STL.64 [R1+0x480], R66 ;  /* 0x0004804201007387 */ /* 0x0003e20000100a00 */
[-C--:B------:R-:W-:Y:S02]  /*355b0*/  LEA.HI.X.SX32 R129, R75, R0.reuse, 0x2, P3 ;  /* 0x000000004b817211 */ /* 0x080fe400018f16ff */
[----:B------:R-:W-:Y:S02]  /*355c0*/  LEA.HI.X.SX32 R71, R76, R0, 0x2, P4 ;  /* 0x000000004c477211 */ /* 0x000fe400020f16ff */
[C---:B-1----:R-:W-:Y:S01]  /*355d0*/  LEA R250, P5, R77.reuse, R120, 0x2 ;  /* 0x000000784dfa7211 */ /* 0x042fe200078a10ff */
[----:B------:R-:W2:Y:S03]  /*355e0*/  LDL.LU.64 R66, [R1+0x2868] ;  /* 0x0028680001427983 */ /* 0x000ea60000300a00 */
[----:B------:R-:W-:Y:S01]  /*355f0*/  LEA.HI.X.SX32 R251, R77, R0, 0x2, P5 ;  /* 0x000000004dfb7211 */ /* 0x000fe200028f16ff */
[----:B------:R1:W-:Y:S04]  /*35600*/  STL [R1+0x458], R248 ;  /* 0x000458f801007387 */ /* 0x0003e80000100800 */
[----:B------:R1:W-:Y:S01]  /*35610*/  STL [R1+0x47c], R69 ;  /* 0x00047c4501007387 */ /* 0x0003e20000100800 */
[----:B------:R-:W-:-:S03]  /*35620*/  LEA R74, P4, R83, R120, 0x2 ;  /* 0x00000078534a7211 */ /* 0x000fc600078810ff */
[----:B------:R1:W-:Y:S02]  /*35630*/  STL [R1+0x474], R5 ;  /* 0x0004740501007387 */ /* 0x0003e40000100800 */
[C---:B-1----:R-:W-:Y:S02]  /*35640*/  LEA R248, P6, R78.reuse, R120, 0x2 ;  /* 0x000000784ef87211 */ /* 0x042fe400078c10ff */
[----:B------:R1:W-:Y:S01]  /*35650*/  STL.64 [R1+0x468], R246 ;  /* 0x000468f601007387 */ /* 0x0003e20000100a00 */
[-C--:B------:R-:W-:Y:S02]  /*35660*/  LEA.HI.X.SX32 R69, R79, R0.reuse, 0x2, P0 ;  /* 0x000000004f457211 */ /* 0x080fe400000f16ff */
[-C--:B------:R-:W-:Y:S01]  /*35670*/  LEA.HI.X.SX32 R249, R78, R0.reuse, 0x2, P6 ;  /* 0x000000004ef97211 */ /* 0x080fe200030f16ff */
[----:B------:R1:W-:Y:S01]  /*35680*/  STL.64 [R1+0x460], R128 ;  /* 0x0004608001007387 */ /* 0x0003e20000100a00 */
[----:B------:R-:W-:-:S03]  /*35690*/  LEA.HI.X.SX32 R5, R80, R0, 0x2, P1 ;  /* 0x0000000050057211 */ /* 0x000fc600008f16ff */
[----:B------:R-:W-:Y:S01]  /*356a0*/  STL [R1+0x45c], R71 ;  /* 0x00045c4701007387 */ /* 0x000fe20000100800 */
[----:B-1----:R-:W-:-:S03]  /*356b0*/  LEA R246, P2, R81, R120, 0x2 ;  /* 0x0000007851f67211 */ /* 0x002fc600078410ff */
[----:B------:R-:W-:Y:S01]  /*356c0*/  STL.64 [R1+0x450], R250 ;  /* 0x000450fa01007387 */ /* 0x000fe20000100a00 */
[----:B------:R-:W-:Y:S02]  /*356d0*/  LEA R72, P5, R84, R120, 0x2 ;  /* 0x0000007854487211 */ /* 0x000fe400078a10ff */
[----:B------:R-:W-:Y:S01]  /*356e0*/  LEA.HI.X.SX32 R247, R81, R0, 0x2, P2 ;  /* 0x0000000051f77211 */ /* 0x000fe200010f16ff */
[----:B------:R1:W-:Y:S01]  /*356f0*/  STL.64 [R1+0x440], R68 ;  /* 0x0004404401007387 */ /* 0x0003e20000100a00 */
[CC--:B------:R-:W-:Y:S02]  /*35700*/  LEA R128, P3, R82.reuse, R120.reuse, 0x2 ;  /* 0x0000007852807211 */ /* 0x0c0fe400078610ff */
[----:B------:R-:W-:Y:S01]  /*35710*/  LEA R70, P6, R85, R120, 0x2 ;  /* 0x0000007855467211 */ /* 0x000fe200078c10ff */
[----:B------:R-:W-:Y:S01]  /*35720*/  STL.64 [R1+0x448], R248 ;  /* 0x000448f801007387 */ /* 0x000fe20000100a00 */
[-C--:B------:R-:W-:Y:S02]  /*35730*/  LEA.HI.X.SX32 R75, R83, R0.reuse, 0x2, P4 ;  /* 0x00000000534b7211 */ /* 0x080fe400020f16ff */
[----:B------:R-:W-:Y:S01]  /*35740*/  LEA.HI.X.SX32 R129, R82, R0, 0x2, P3 ;  /* 0x0000000052817211 */ /* 0x000fe200018f16ff */
[----:B------:R1:W-:Y:S01]  /*35750*/  STL.64 [R1+0x438], R4 ;  /* 0x0004380401007387 */ /* 0x0003e20000100a00 */
[----:B------:R-:W-:-:S02]  /*35760*/  LEA R76, P2, R88, R120, 0x2 ;  /* 0x00000078584c7211 */ /* 0x000fc400078410ff */
[----:B-1----:R-:W-:Y:S01]  /*35770*/  LEA R68, P0, R86, R120, 0x2 ;  /* 0x0000007856447211 */ /* 0x002fe200078010ff */
[----:B------:R-:W-:Y:S01]  /*35780*/  STL.64 [R1+0x430], R246 ;  /* 0x000430f601007387 */ /* 0x000fe20000100a00 */
[-C--:B------:R-:W-:Y:S02]  /*35790*/  LEA.HI.X.SX32 R73, R84, R0.reuse, 0x2, P5 ;  /* 0x0000000054497211 */ /* 0x080fe400028f16ff */
[----:B------:R-:W-:Y:S01]  /*357a0*/  LEA.HI.X.SX32 R71, R85, R0, 0x2, P6 ;  /* 0x0000000055477211 */ /* 0x000fe200030f16ff */
[----:B------:R1:W-:Y:S01]  /*357b0*/  STL.64 [R1+0x420], R74 ;  /* 0x0004204a01007387 */ /* 0x0003e20000100a00 */
[-C--:B------:R-:W-:Y:S02]  /*357c0*/  LEA R4, P1, R87, R120.reuse, 0x2 ;  /* 0x0000007857047211 */ /* 0x080fe400078210ff */
[----:B------:R-:W-:Y:S02]  /*357d0*/  LEA R78, P3, R89, R120, 0x2 ;  /* 0x00000078594e7211 */ /* 0x000fe400078610ff */
[-C--:B------:R-:W-:Y:S01]  /*357e0*/  LEA.HI.X.SX32 R69, R86, R0.reuse, 0x2, P0 ;  /* 0x0000000056457211 */ /* 0x080fe200000f16ff */
[----:B------:R-:W-:Y:S01]  /*357f0*/  STL.64 [R1+0x428], R128 ;  /* 0x0004288001007387 */ /* 0x000fe20000100a00 */
[----:B------:R-:W-:-:S02]  /*35800*/  LEA.HI.X.SX32 R5, R87, R0, 0x2, P1 ;  /* 0x0000000057057211 */ /* 0x000fc400008f16ff */
[----:B------:R-:W-:Y:S02]  /*35810*/  LEA.HI.X.SX32 R77, R88, R0, 0x2, P2 ;  /* 0x00000000584d7211 */ /* 0x000fe400010f16ff */
[C---:B-1----:R-:W-:Y:S01]  /*35820*/  LEA R74, P4, R90.reuse, R120, 0x2 ;  /* 0x000000785a4a7211 */ /* 0x042fe200078810ff */
[----:B------:R1:W-:Y:S01]  /*35830*/  STL.64 [R1+0x418], R72 ;  /* 0x0004184801007387 */ /* 0x0003e20000100a00 */
[-C--:B------:R-:W-:Y:S02]  /*35840*/  LEA.HI.X.SX32 R79, R89, R0.reuse, 0x2, P3 ;  /* 0x00000000594f7211 */ /* 0x080fe400018f16ff */
[----:B------:R-:W-:Y:S01]  /*35850*/  LEA.HI.X.SX32 R75, R90, R0, 0x2, P4 ;  /* 0x000000005a4b7211 */ /* 0x000fe200020f16ff */
[----:B------:R1:W-:Y:S04]  /*35860*/  STL.64 [R1+0x410], R70 ;  /* 0x0004104601007387 */ /* 0x0003e80000100a00 */
[----:B------:R1:W-:Y:S02]  /*35870*/  STL.64 [R1+0x408], R68 ;  /* 0x0004084401007387 */ /* 0x0003e40000100a00 */
[----:B-1----:R-:W-:-:S02]  /*35880*/  LEA R72, P5, R91, R120, 0x2 ;  /* 0x000000785b487211 */ /* 0x002fc400078a10ff */
[----:B------:R1:W-:Y:S01]  /*35890*/  STL.64 [R1+0x400], R4 ;  /* 0x0004000401007387 */ /* 0x0003e20000100a00 */
[----:B------:R-:W-:-:S03]  /*358a0*/  LEA R70, P6, R92, R120, 0x2 ;  /* 0x000000785c467211 */ /* 0x000fc600078c10ff */
[----:B------:R1:W-:Y:S01]  /*358b0*/  STL.64 [R1+0x3f8], R76 ;  /* 0x0003f84c01007387 */ /* 0x0003e20000100a00 */
[----:B------:R-:W-:Y:S02]  /*358c0*/  LEA.HI.X.SX32 R73, R91, R0, 0x2, P5 ;  /* 0x000000005b497211 */ /* 0x000fe400028f16ff */
[C---:B------:R-:W-:Y:S01]  /*358d0*/  LEA R68, P0, R93.reuse, R120, 0x2 ;  /* 0x000000785d447211 */ /* 0x040fe200078010ff */
[----:B------:R1:W-:Y:S01]  /*358e0*/  STL.64 [R1+0x3f0], R78 ;  /* 0x0003f04e01007387 */ /* 0x0003e20000100a00 */
[----:B------:R-:W-:Y:S02]  /*358f0*/  LEA.HI.X.SX32 R71, R92, R0, 0x2, P6 ;  /* 0x000000005c477211 */ /* 0x000fe400030f16ff */
[----:B-1----:R-:W-:Y:S01]  /*35900*/  LEA R4, P1, R94, R120, 0x2 ;  /* 0x000000785e047211 */ /* 0x002fe200078210ff */
[----:B------:R1:W-:Y:S01]  /*35910*/  STL.64 [R1+0x3e8], R74 ;  /* 0x0003e84a01007387 */ /* 0x0003e20000100a00 */
[----:B------:R-:W-:Y:S02]  /*35920*/  LEA.HI.X.SX32 R69, R93, R0, 0x2, P0 ;  /* 0x000000005d457211 */ /* 0x000fe400000f16ff */
[----:B------:R-:W-:-:S02]  /*35930*/  LEA R76, P2, R95, R120, 0x2 ;  /* 0x000000785f4c7211 */ /* 0x000fc400078410ff */
[----:B------:R-:W-:Y:S02]  /*35940*/  LEA.HI.X.SX32 R5, R94, R0, 0x2, P1 ;  /* 0x000000005e057211 */ /* 0x000fe400008f16ff */
[C---:B------:R-:W-:Y:S01]  /*35950*/  LEA R78, P3, R96.reuse, R120, 0x2 ;  /* 0x00000078604e7211 */ /* 0x040fe200078610ff */
[----:B------:R1:W-:Y:S01]  /*35960*/  STL.64 [R1+0x3e0], R72 ;  /* 0x0003e04801007387 */ /* 0x0003e20000100a00 */
[----:B------:R-:W-:Y:S02]  /*35970*/  LEA.HI.X.SX32 R77, R95, R0, 0x2, P2 ;  /* 0x000000005f4d7211 */ /* 0x000fe400010f16ff */
[C---:B-1----:R-:W-:Y:S01]  /*35980*/  LEA R74, P4, R97.reuse, R120, 0x2 ;  /* 0x00000078614a7211 */ /* 0x042fe200078810ff */
[----:B------:R1:W-:Y:S01]  /*35990*/  STL.64 [R1+0x3d8], R70 ;  /* 0x0003d84601007387 */ /* 0x0003e20000100a00 */
[-C--:B------:R-:W-:Y:S02]  /*359a0*/  LEA.HI.X.SX32 R79, R96, R0.reuse, 0x2, P3 ;  /* 0x00000000604f7211 */ /* 0x080fe400018f16ff */
[----:B------:R-:W-:Y:S01]  /*359b0*/  LEA.HI.X.SX32 R75, R97, R0, 0x2, P4 ;  /* 0x00000000614b7211 */ /* 0x000fe200020f16ff */
[----:B------:R1:W-:Y:S01]  /*359c0*/  STL.64 [R1+0x3d0], R68 ;  /* 0x0003d04401007387 */ /* 0x0003e20000100a00 */
[----:B------:R-:W-:-:S03]  /*359d0*/  LEA R72, P5, R98, R120, 0x2 ;  /* 0x0000007862487211 */ /* 0x000fc600078a10ff */
[----:B------:R1:W-:Y:S02]  /*359e0*/  STL.64 [R1+0x3c8], R4 ;  /* 0x0003c80401007387 */ /* 0x0003e40000100a00 */
[C---:B-1----:R-:W-:Y:S02]  /*359f0*/  LEA R70, P6, R99.reuse, R120, 0x2 ;  /* 0x0000007863467211 */ /* 0x042fe400078c10ff */
[----:B------:R1:W-:Y:S01]  /*35a00*/  STL.64 [R1+0x3c0], R76 ;  /* 0x0003c04c01007387 */ /* 0x0003e20000100a00 */
[----:B------:R-:W-:Y:S02]  /*35a10*/  LEA.HI.X.SX32 R73, R98, R0, 0x2, P5 ;  /* 0x0000000062497211 */ /* 0x000fe400028f16ff */
[C---:B------:R-:W-:Y:S01]  /*35a20*/  LEA R68, P0, R100.reuse, R120, 0x2 ;  /* 0x0000007864447211 */ /* 0x040fe200078010ff */
[----:B------:R1:W-:Y:S01]  /*35a30*/  STL.64 [R1+0x3b8], R78 ;  /* 0x0003b84e01007387 */ /* 0x0003e20000100a00 */
[----:B------:R-:W-:Y:S02]  /*35a40*/  LEA.HI.X.SX32 R71, R99, R0, 0x2, P6 ;  /* 0x0000000063477211 */ /* 0x000fe400030f16ff */
[----:B------:R-:W-:Y:S01]  /*35a50*/  LEA R4, P1, R101, R120, 0x2 ;  /* 0x0000007865047211 */ /* 0x000fe200078210ff */
[----:B------:R1:W-:Y:S01]  /*35a60*/  STL.64 [R1+0x3b0], R74 ;  /* 0x0003b04a01007387 */ /* 0x0003e20000100a00 */
[----:B------:R-:W-:-:S02]  /*35a70*/  LEA.HI.X.SX32 R69, R100, R0, 0x2, P0 ;  /* 0x0000000064457211 */ /* 0x000fc400000f16ff */
[C---:B-1----:R-:W-:Y:S02]  /*35a80*/  LEA R76, P2, R102.reuse, R120, 0x2 ;  /* 0x00000078664c7211 */ /* 0x042fe400078410ff */
[----:B------:R-:W-:Y:S02]  /*35a90*/  LEA.HI.X.SX32 R5, R101, R0, 0x2, P1 ;  /* 0x0000000065057211 */ /* 0x000fe400008f16ff */
[C---:B------:R-:W-:Y:S01]  /*35aa0*/  LEA R78, P3, R103.reuse, R120, 0x2 ;  /* 0x00000078674e7211 */ /* 0x040fe200078610ff */
[----:B------:R1:W-:Y:S01]  /*35ab0*/  STL.64 [R1+0x3a8], R72 ;  /* 0x0003a84801007387 */ /* 0x0003e20000100a00 */
[----:B------:R-:W-:Y:S02]  /*35ac0*/  LEA.HI.X.SX32 R77, R102, R0, 0x2, P2 ;  /* 0x00000000664d7211 */ /* 0x000fe400010f16ff */
[----:B------:R-:W-:Y:S01]  /*35ad0*/  LEA R74, P4, R104, R120, 0x2 ;  /* 0x00000078684a7211 */ /* 0x000fe200078810ff */
[----:B------:R1:W-:Y:S01]  /*35ae0*/  STL.64 [R1+0x3a0], R70 ;  /* 0x0003a04601007387 */ /* 0x0003e20000100a00 */
[----:B------:R-:W-:-:S02]  /*35af0*/  LEA.HI.X.SX32 R79, R103, R0, 0x2, P3 ;  /* 0x00000000674f7211 */ /* 0x000fc400018f16ff */
[----:B------:R-:W-:Y:S01]  /*35b00*/  LEA.HI.X.SX32 R75, R104, R0, 0x2, P4 ;  /* 0x00000000684b7211 */ /* 0x000fe200020f16ff */
[----:B------:R1:W-:Y:S02]  /*35b10*/  STL.64 [R1+0x398], R68 ;  /* 0x0003984401007387 */ /* 0x0003e40000100a00 */
[-C--:B-1----:R-:W-:Y:S02]  /*35b20*/  LEA R72, P5, R105, R120.reuse, 0x2 ;  /* 0x0000007869487211 */ /* 0x082fe400078a10ff */
        /* <DEDUP_REMOVED lines=40> */
[----:B------:R3:W-:Y:S01]  /*35db0*/  STL.64 [R1+0x328], R68 ;  /* 0x0003284401007387 */ /* 0x0007e20000100a00 */
[----:B-1----:R-:W-:-:S03]  /*35dc0*/  LEA R72, P5, R119, R120, 0x2 ;  /* 0x0000007877487211 */ /* 0x002fc600078a10ff */
[----:B------:R1:W-:Y:S01]  /*35dd0*/  STL.64 [R1+0x320], R4 ;  /* 0x0003200401007387 */ /* 0x0003e20000100a00 */
[----:B------:R-:W-:-:S03]  /*35de0*/  LEA R70, P6, R121, R120, 0x2 ;  /* 0x0000007879467211 */ /* 0x000fc600078c10ff */
[----:B------:R1:W-:Y:S01]  /*35df0*/  STL.64 [R1+0x318], R76 ;  /* 0x0003184c01007387 */ /* 0x0003e20000100a00 */
[----:B------:R-:W-:Y:S02]  /*35e00*/  LEA.HI.X.SX32 R73, R119, R0, 0x2, P5 ;  /* 0x0000000077497211 */ /* 0x000fe400028f16ff */
[C---:B---3--:R-:W-:Y:S01]  /*35e10*/  LEA R68, P0, R122.reuse, R120, 0x2 ;  /* 0x000000787a447211 */ /* 0x048fe200078010ff */
[----:B------:R3:W-:Y:S01]  /*35e20*/  STL.64 [R1+0x310], R78 ;  /* 0x0003104e01007387 */ /* 0x0007e20000100a00 */
[----:B------:R-:W-:Y:S02]  /*35e30*/  LEA.HI.X.SX32 R71, R121, R0, 0x2, P6 ;  /* 0x0000000079477211 */ /* 0x000fe400030f16ff */
[----:B-1----:R-:W-:Y:S01]  /*35e40*/  LEA R4, P1, R123, R120, 0x2 ;  /* 0x000000787b047211 */ /* 0x002fe200078210ff */
[----:B------:R1:W-:Y:S01]  /*35e50*/  STL.64 [R1+0x308], R74 ;  /* 0x0003084a01007387 */ /* 0x0003e20000100a00 */
[----:B------:R-:W-:Y:S02]  /*35e60*/  LEA.HI.X.SX32 R69, R122, R0, 0x2, P0 ;  /* 0x000000007a457211 */ /* 0x000fe400000f16ff */
[----:B------:R-:W-:-:S02]  /*35e70*/  LEA R76, P2, R124, R120, 0x2 ;  /* 0x000000787c4c7211 */ /* 0x000fc400078410ff */
[----:B------:R-:W-:Y:S02]  /*35e80*/  LEA.HI.X.SX32 R5, R123, R0, 0x2, P1 ;  /* 0x000000007b057211 */ /* 0x000fe400008f16ff */
[C---:B---3--:R-:W-:Y:S01]  /*35e90*/  LEA R78, P3, R125.reuse, R120, 0x2 ;  /* 0x000000787d4e7211 */ /* 0x048fe200078610ff */
[----:B------:R3:W-:Y:S01]  /*35ea0*/  STL.64 [R1+0x300], R72 ;  /* 0x0003004801007387 */ /* 0x0007e20000100a00 */
[----:B------:R-:W-:Y:S02]  /*35eb0*/  LEA.HI.X.SX32 R77, R124, R0, 0x2, P2 ;  /* 0x000000007c4d7211 */ /* 0x000fe400010f16ff */
[C---:B-1----:R-:W-:Y:S01]  /*35ec0*/  LEA R74, P4, R126.reuse, R120, 0x2 ;  /* 0x000000787e4a7211 */ /* 0x042fe200078810ff */
[----:B------:R1:W-:Y:S01]  /*35ed0*/  STL.64 [R1+0x2f8], R70 ;  /* 0x0002f84601007387 */ /* 0x0003e20000100a00 */
[-C--:B------:R-:W-:Y:S02]  /*35ee0*/  LEA.HI.X.SX32 R79, R125, R0.reuse, 0x2, P3 ;  /* 0x000000007d4f7211 */ /* 0x080fe400018f16ff */
[----:B------:R-:W-:Y:S01]  /*35ef0*/  LEA.HI.X.SX32 R75, R126, R0, 0x2, P4 ;  /* 0x000000007e4b7211 */ /* 0x000fe200020f16ff */
[----:B------:R4:W-:Y:S01]  /*35f00*/  STL.64 [R1+0x2f0], R68 ;  /* 0x0002f04401007387 */ /* 0x0009e20000100a00 */
[----:B---3--:R-:W-:-:S03]  /*35f10*/  LEA R72, P5, R127, R120, 0x2 ;  /* 0x000000787f487211 */ /* 0x008fc600078a10ff */
[----:B------:R3:W-:Y:S01]  /*35f20*/  STL.64 [R1+0x2e8], R4 ;  /* 0x0002e80401007387 */ /* 0x0007e20000100a00 */
[----:B-1----:R-:W-:-:S03]  /*35f30*/  LEA R70, P6, R132, R120, 0x2 ;  /* 0x0000007884467211 */ /* 0x002fc600078c10ff */
[----:B------:R1:W-:Y:S01]  /*35f40*/  STL.64 [R1+0x2e0], R76 ;  /* 0x0002e04c01007387 */ /* 0x0003e20000100a00 */
[----:B------:R-:W-:Y:S02]  /*35f50*/  LEA.HI.X.SX32 R73, R127, R0, 0x2, P5 ;  /* 0x000000007f497211 */ /* 0x000fe400028f16ff */
[C---:B----4-:R-:W-:Y:S01]  /*35f60*/  LEA R68, P0, R133.reuse, R120, 0x2 ;  /* 0x0000007885447211 */ /* 0x050fe200078010ff */
[----:B------:R4:W-:Y:S01]  /*35f70*/  STL.64 [R1+0x2d8], R78 ;  /* 0x0002d84e01007387 */ /* 0x0009e20000100a00 */
[----:B------:R-:W-:Y:S02]  /*35f80*/  LEA.HI.X.SX32 R71, R132, R0, 0x2, P6 ;  /* 0x0000000084477211 */ /* 0x000fe400030f16ff */
[----:B---3--:R-:W-:Y:S01]  /*35f90*/  LEA R4, P1, R134, R120, 0x2 ;  /* 0x0000007886047211 */ /* 0x008fe200078210ff */
[----:B------:R3:W-:Y:S01]  /*35fa0*/  STL.64 [R1+0x2d0], R74 ;  /* 0x0002d04a01007387 */ /* 0x0007e20000100a00 */
[----:B------:R-:W-:Y:S02]  /*35fb0*/  LEA.HI.X.SX32 R69, R133, R0, 0x2, P0 ;  /* 0x0000000085457211 */ /* 0x000fe400000f16ff */
[----:B-1----:R-:W-:-:S02]  /*35fc0*/  LEA R76, P2, R135, R120, 0x2 ;  /* 0x00000078874c7211 */ /* 0x002fc400078410ff */
[----:B------:R-:W-:Y:S02]  /*35fd0*/  LEA.HI.X.SX32 R5, R134, R0, 0x2, P1 ;  /* 0x0000000086057211 */ /* 0x000fe400008f16ff */
[C---:B----4-:R-:W-:Y:S01]  /*35fe0*/  LEA R78, P3, R136.reuse, R120, 0x2 ;  /* 0x00000078884e7211 */ /* 0x050fe200078610ff */
[----:B------:R1:W-:Y:S01]  /*35ff0*/  STL.64 [R1+0x2c8], R72 ;  /* 0x0002c84801007387 */ /* 0x0003e20000100a00 */
[----:B------:R-:W-:Y:S02]  /*36000*/  LEA.HI.X.SX32 R77, R135, R0, 0x2, P2 ;  /* 0x00000000874d7211 */ /* 0x000fe400010f16ff */
[C---:B---3--:R-:W-:Y:S01]  /*36010*/  LEA R74, P4, R137.reuse, R120, 0x2 ;  /* 0x00000078894a7211 */ /* 0x048fe200078810ff */
[----:B------:R3:W-:Y:S01]  /*36020*/  STL.64 [R1+0x2c0], R70 ;  /* 0x0002c04601007387 */ /* 0x0007e20000100a00 */
[-C--:B------:R-:W-:Y:S02]  /*36030*/  LEA.HI.X.SX32 R79, R136, R0.reuse, 0x2, P3 ;  /* 0x00000000884f7211 */ /* 0x080fe400018f16ff */
[----:B------:R-:W-:Y:S01]  /*36040*/  LEA.HI.X.SX32 R75, R137, R0, 0x2, P4 ;  /* 0x00000000894b7211 */ /* 0x000fe200020f16ff */
[----:B------:R4:W-:Y:S01]  /*36050*/  STL.64 [R1+0x2b8], R68 ;  /* 0x0002b84401007387 */ /* 0x0009e20000100a00 */
[----:B-1----:R-:W-:-:S03]  /*36060*/  LEA R72, P5, R138, R120, 0x2 ;  /* 0x000000788a487211 */ /* 0x002fc600078a10ff */
[----:B------:R1:W-:Y:S01]  /*36070*/  STL.64 [R1+0x2b0], R4 ;  /* 0x0002b00401007387 */ /* 0x0003e20000100a00 */
[----:B---3--:R-:W-:-:S03]  /*36080*/  LEA R70, P6, R139, R120, 0x2 ;  /* 0x000000788b467211 */ /* 0x008fc600078c10ff */
[----:B------:R3:W-:Y:S01]  /*36090*/  STL.64 [R1+0x2a8], R76 ;  /* 0x0002a84c01007387 */ /* 0x0007e20000100a00 */
[----:B------:R-:W-:Y:S02]  /*360a0*/  LEA.HI.X.SX32 R73, R138, R0, 0x2, P5 ;  /* 0x000000008a497211 */ /* 0x000fe400028f16ff */
[C---:B----4-:R-:W-:Y:S01]  /*360b0*/  LEA R68, P0, R140.reuse, R120, 0x2 ;  /* 0x000000788c447211 */ /* 0x050fe200078010ff */
[----:B------:R4:W-:Y:S01]  /*360c0*/  STL.64 [R1+0x2a0], R78 ;  /* 0x0002a04e01007387 */ /* 0x0009e20000100a00 */
[----:B------:R-:W-:Y:S02]  /*360d0*/  LEA.HI.X.SX32 R71, R139, R0, 0x2, P6 ;  /* 0x000000008b477211 */ /* 0x000fe400030f16ff */
[----:B-1----:R-:W-:Y:S01]  /*360e0*/  LEA R4, P1, R141, R120, 0x2 ;  /* 0x000000788d047211 */ /* 0x002fe200078210ff */
[----:B------:R1:W-:Y:S01]  /*360f0*/  STL.64 [R1+0x298], R74 ;  /* 0x0002984a01007387 */ /* 0x0003e20000100a00 */
[----:B------:R-:W-:Y:S02]  /*36100*/  LEA.HI.X.SX32 R69, R140, R0, 0x2, P0 ;  /* 0x000000008c457211 */ /* 0x000fe400000f16ff */
[----:B---3--:R-:W-:-:S02]  /*36110*/  LEA R76, P2, R142, R120, 0x2 ;  /* 0x000000788e4c7211 */ /* 0x008fc400078410ff */
[----:B------:R-:W-:Y:S02]  /*36120*/  LEA.HI.X.SX32 R5, R141, R0, 0x2, P1 ;  /* 0x000000008d057211 */ /* 0x000fe400008f16ff */
[C---:B----4-:R-:W-:Y:S01]  /*36130*/  LEA R78, P3, R143.reuse, R120, 0x2 ;  /* 0x000000788f4e7211 */ /* 0x050fe200078610ff */
        /* <DEDUP_REMOVED lines=123> */
[----:B---3--:R-:W-:Y:S01]  /*368f0*/  LEA R76, P2, R184, R120, 0x2 ;  /* 0x00000078b84c7211 */ /* 0x008fe200078410ff */
[----:B------:R-:W-:Y:S01]  /*36900*/  IMAD R189, R189, UR58, RZ ;  /* 0x0000003abdbd7c24 */ /* 0x000fe2000f8e02ff */
[----:B------:R-:W-:-:S02]  /*36910*/  LEA.HI.X.SX32 R5, R183, R0, 0x2, P1 ;  /* 0x00000000b7057211 */ /* 0x000fc400008f16ff */
[----:B----4-:R-:W-:Y:S01]  /*36920*/  LEA R78, P3, R185, R120, 0x2 ;  /* 0x00000078b94e7211 */ /* 0x010fe200078610ff */
[----:B------:R-:W-:Y:S01]  /*36930*/  IMAD R190, R190, UR57, RZ ;  /* 0x00000039bebe7c24 */ /* 0x000fe2000f8e02ff */
[----:B------:R-:W-:Y:S01]  /*36940*/  LEA.HI.X.SX32 R77, R184, R0, 0x2, P2 ;  /* 0x00000000b84d7211 */ /* 0x000fe200010f16ff */
[----:B------:R-:W-:Y:S01]  /*36950*/  IMAD R191, R191, UR56, RZ ;  /* 0x00000038bfbf7c24 */ /* 0x000fe2000f8e02ff */
[----:B-1----:R-:W-:Y:S01]  /*36960*/  LEA R74, P4, R186, R120, 0x2 ;  /* 0x00000078ba4a7211 */ /* 0x002fe200078810ff */
[----:B------:R1:W-:Y:S01]  /*36970*/  STL.64 [R1+0x140], R72 ;  /* 0x0001404801007387 */ /* 0x0003e20000100a00 */
[-C--:B------:R-:W-:Y:S01]  /*36980*/  LEA.HI.X.SX32 R79, R185, R0.reuse, 0x2, P3 ;  /* 0x00000000b94f7211 */ /* 0x080fe200018f16ff */
[----:B------:R-:W-:Y:S01]  /*36990*/  IMAD R192, R192, UR55, RZ ;  /* 0x00000037c0c07c24 */ /* 0x000fe2000f8e02ff */
[----:B------:R-:W-:Y:S01]  /*369a0*/  LEA.HI.X.SX32 R75, R186, R0, 0x2, P4 ;  /* 0x00000000ba4b7211 */ /* 0x000fe200020f16ff */
[----:B------:R3:W-:Y:S01]  /*369b0*/  STL.64 [R1+0x138], R70 ;  /* 0x0001384601007387 */ /* 0x0007e20000100a00 */
[----:B------:R-:W-:-:S03]  /*369c0*/  IMAD R193, R193, UR54, RZ ;  /* 0x00000036c1c17c24 */ /* 0x000fc6000f8e02ff */
[----:B------:R4:W-:Y:S01]  /*369d0*/  STL.64 [R1+0x130], R68 ;  /* 0x0001304401007387 */ /* 0x0009e20000100a00 */
[----:B-1----:R-:W-:-:S03]  /*369e0*/  LEA R72, P5, R187, R120, 0x2 ;  /* 0x00000078bb487211 */ /* 0x002fc600078a10ff */
[----:B------:R1:W-:Y:S01]  /*369f0*/  STL.64 [R1+0x128], R4 ;  /* 0x0001280401007387 */ /* 0x0003e20000100a00 */
[----:B---3--:R-:W-:-:S03]  /*36a00*/  LEA R70, P6, R188, R120, 0x2 ;  /* 0x00000078bc467211 */ /* 0x008fc600078c10ff */
[----:B------:R3:W-:Y:S01]  /*36a10*/  STL.64 [R1+0x120], R76 ;  /* 0x0001204c01007387 */ /* 0x0007e20000100a00 */
[----:B------:R-:W-:Y:S02]  /*36a20*/  LEA.HI.X.SX32 R73, R187, R0, 0x2, P5 ;  /* 0x00000000bb497211 */ /* 0x000fe400028f16ff */
[----:B----4-:R-:W-:Y:S01]  /*36a30*/  LEA R68, P0, R189, R120, 0x2 ;  /* 0x00000078bd447211 */ /* 0x010fe200078010ff */
[----:B------:R-:W-:Y:S01]  /*36a40*/  IMAD R194, R194, UR77, RZ ;  /* 0x0000004dc2c27c24 */ /* 0x000fe2000f8e02ff */
[----:B------:R4:W-:Y:S01]  /*36a50*/  STL.64 [R1+0x118], R78 ;  /* 0x0001184e01007387 */ /* 0x0009e20000100a00 */
[----:B------:R-:W-:Y:S02]  /*36a60*/  LEA.HI.X.SX32 R71, R188, R0, 0x2, P6 ;  /* 0x00000000bc477211 */ /* 0x000fe400030f16ff */
[-C--:B-1----:R-:W-:Y:S01]  /*36a70*/  LEA R4, P1, R190, R120.reuse, 0x2 ;  /* 0x00000078be047211 */ /* 0x082fe200078210ff */
[----:B------:R-:W-:Y:S01]  /*36a80*/  IMAD R195, R195, UR76, RZ ;  /* 0x0000004cc3c37c24 */ /* 0x000fe2000f8e02ff */
[----:B------:R1:W-:Y:S01]  /*36a90*/  STL.64 [R1+0x110], R74 ;  /* 0x0001104a01007387 */ /* 0x0003e20000100a00 */
[----:B---3--:R-:W-:Y:S01]  /*36aa0*/  LEA R76, P2, R191, R120, 0x2 ;  /* 0x00000078bf4c7211 */ /* 0x008fe200078410ff */
[----:B------:R-:W-:Y:S01]  /*36ab0*/  IMAD R196, R196, UR53, RZ ;  /* 0x00000035c4c47c24 */ /* 0x000fe2000f8e02ff */
[-C--:B------:R-:W-:Y:S01]  /*36ac0*/  LEA.HI.X.SX32 R69, R189, R0.reuse, 0x2, P0 ;  /* 0x00000000bd457211 */ /* 0x080fe200000f16ff */
[----:B------:R-:W-:Y:S01]  /*36ad0*/  IMAD R197, R197, UR52, RZ ;  /* 0x00000034c5c57c24 */ /* 0x000fe2000f8e02ff */
[----:B------:R-:W-:-:S02]  /*36ae0*/  LEA.HI.X.SX32 R5, R190, R0, 0x2, P1 ;  /* 0x00000000be057211 */ /* 0x000fc400008f16ff */
[----:B----4-:R-:W-:Y:S01]  /*36af0*/  LEA R78, P3, R192, R120, 0x2 ;  /* 0x00000078c04e7211 */ /* 0x010fe200078610ff */
[----:B------:R-:W-:Y:S01]  /*36b00*/  IMAD R198, R198, UR51, RZ ;  /* 0x00000033c6c67c24 */ /* 0x000fe2000f8e02ff */
[----:B------:R-:W-:Y:S02]  /*36b10*/  LEA.HI.X.SX32 R77, R191, R0, 0x2, P2 ;  /* 0x00000000bf4d7211 */ /* 0x000fe400010f16ff */
        /* <DEDUP_REMOVED lines=28> */
[C---:B-1----:R-:W-:Y:S01]  /*36ce0*/  LEA R74, P4, R200.reuse, R120, 0x2 ;  /* 0x00000078c84a7211 */ /* 0x042fe200078810ff */
        /* <DEDUP_REMOVED lines=23> */
[-C--:B------:R-:W-:Y:S01]  /*36e60*/  LEA.HI.X.SX32 R5, R204, R0.reuse, 0x2, P1 ;  /* 0x00000000cc057211 */ /* 0x080fe200008f16ff */
[----:B------:R-:W-:Y:S01]  /*36e70*/  IMAD R212, R212, UR37, RZ ;  /* 0x00000025d4d47c24 */ /* 0x000fe2000f8e02ff */
[----:B------:R-:W-:Y:S01]  /*36e80*/  LEA.HI.X.SX32 R77, R205, R0, 0x2, P2 ;  /* 0x00000000cd4d7211 */ /* 0x000fe200010f16ff */
[----:B------:R3:W-:Y:S01]  /*36e90*/  STL.64 [R1+0x98], R72 ;  /* 0x0000984801007387 */ /* 0x0007e20000100a00 */
[----:B----4-:R-:W-:-:S02]  /*36ea0*/  LEA R78, P3, R206, R120, 0x2 ;  /* 0x00000078ce4e7211 */ /* 0x010fc400078610ff */
[----:B-1----:R-:W-:Y:S01]  /*36eb0*/  LEA R74, P4, R207, R120, 0x2 ;  /* 0x00000078cf4a7211 */ /* 0x002fe200078810ff */
[----:B------:R1:W-:Y:S01]  /*36ec0*/  STL.64 [R1+0x90], R70 ;  /* 0x0000904601007387 */ /* 0x0003e20000100a00 */
[----:B------:R-:W-:Y:S02]  /*36ed0*/  IMAD R213, R213, UR36, RZ ;  /* 0x00000024d5d57c24 */ /* 0x000fe4000f8e02ff */
[----:B------:R-:W-:Y:S01]  /*36ee0*/  LEA.HI.X.SX32 R75, R207, R0, 0x2, P4 ;  /* 0x00000000cf4b7211 */ /* 0x000fe200020f16ff */
[----:B------:R4:W-:Y:S01]  /*36ef0*/  STL.64 [R1+0x88], R68 ;  /* 0x0000884401007387 */ /* 0x0009e20000100a00 */
[----:B------:R-:W-:Y:S01]  /*36f00*/  IMAD R214, R214, UR35, RZ ;  /* 0x00000023d6d67c24 */ /* 0x000fe2000f8e02ff */
[----:B---3--:R-:W-:Y:S02]  /*36f10*/  LEA R72, P5, R208, R120, 0x2 ;  /* 0x00000078d0487211 */ /* 0x008fe400078a10ff */
[----:B------:R3:W-:Y:S01]  /*36f20*/  STL.64 [R1+0x80], R4 ;  /* 0x0000800401007387 */ /* 0x0007e20000100a00 */
[----:B------:R-:W-:-:S02]  /*36f30*/  LEA.HI.X.SX32 R79, R206, R0, 0x2, P3 ;  /* 0x00000000ce4f7211 */ /* 0x000fc400018f16ff */
[-C--:B-1----:R-:W-:Y:S01]  /*36f40*/  LEA R70, P6, R209, R120.reuse, 0x2 ;  /* 0x00000078d1467211 */ /* 0x082fe200078c10ff */
[----:B------:R1:W-:Y:S01]  /*36f50*/  STL.64 [R1+0x78], R76 ;  /* 0x0000784c01007387 */ /* 0x0003e20000100a00 */
[----:B------:R-:W-:Y:S01]  /*36f60*/  IMAD R219, R219, UR30, RZ ;  /* 0x0000001edbdb7c24 */ /* 0x000fe2000f8e02ff */
[----:B----4-:R-:W-:Y:S02]  /*36f70*/  LEA R68, P0, R210, R120, 0x2 ;  /* 0x00000078d2447211 */ /* 0x010fe400078010ff */
[----:B------:R-:W-:Y:S02]  /*36f80*/  LEA.HI.X.SX32 R73, R208, R0, 0x2, P5 ;  /* 0x00000000d0497211 */ /* 0x000fe400028f16ff */
[----:B---3--:R-:W-:Y:S01]  /*36f90*/  LEA R4, P1, R211, R120, 0x2 ;  /* 0x00000078d3047211 */ /* 0x008fe200078210ff */
[----:B------:R3:W-:Y:S01]  /*36fa0*/  STL.64 [R1+0x60], R74 ;  /* 0x0000604a01007387 */ /* 0x0007e20000100a00 */
[----:B------:R-:W-:Y:S02]  /*36fb0*/  LEA.HI.X.SX32 R71, R209, R0, 0x2, P6 ;  /* 0x00000000d1477211 */ /* 0x000fe400030f16ff */
[----:B-1----:R-:W-:-:S02]  /*36fc0*/  LEA R76, P2, R212, R120, 0x2 ;  /* 0x00000078d44c7211 */ /* 0x002fc400078410ff */
[----:B------:R-:W-:Y:S02]  /*36fd0*/  LEA R128, P3, R213, R120, 0x2 ;  /* 0x00000078d5807211 */ /* 0x000fe400078610ff */
[-C--:B------:R-:W-:Y:S01]  /*36fe0*/  LEA.HI.X.SX32 R69, R210, R0.reuse, 0x2, P0 ;  /* 0x00000000d2457211 */ /* 0x080fe200000f16ff */
[----:B------:R-:W-:Y:S01]  /*36ff0*/  STL.64 [R1+0x68], R78 ;  /* 0x0000684e01007387 */ /* 0x000fe20000100a00 */
[-C--:B------:R-:W-:Y:S02]  /*37000*/  LEA.HI.X.SX32 R5, R211, R0.reuse, 0x2, P1 ;  /* 0x00000000d3057211 */ /* 0x080fe400008f16ff */
[----:B------:R-:W-:Y:S02]  /*37010*/  LEA.HI.X.SX32 R77, R212, R0, 0x2, P2 ;  /* 0x00000000d44d7211 */ /* 0x000fe400010f16ff */
[-C--:B---3--:R-:W-:Y:S01]  /*37020*/  LEA R74, P4, R214, R120.reuse, 0x2 ;  /* 0x00000078d64a7211 */ /* 0x088fe200078810ff */
[----:B------:R-:W-:Y:S01]  /*37030*/  STL.64 [R1+0x58], R72 ;  /* 0x0000584801007387 */ /* 0x000fe20000100a00 */
[----:B------:R-:W-:-:S02]  /*37040*/  LEA R2, P2, R219, R120, 0x2 ;  /* 0x00000078db027211 */ /* 0x000fc400078410ff */
[-C--:B------:R-:W-:Y:S01]  /*37050*/  LEA.HI.X.SX32 R129, R213, R0.reuse, 0x2, P3 ;  /* 0x00000000d5817211 */ /* 0x080fe200018f16ff */
[----:B------:R-:W-:Y:S01]  /*37060*/  STL.64 [R1+0x50], R70 ;  /* 0x0000504601007387 */ /* 0x000fe20000100a00 */
[----:B------:R-:W-:-:S03]  /*37070*/  LEA.HI.X.SX32 R75, R214, R0, 0x2, P4 ;  /* 0x00000000d64b7211 */ /* 0x000fc600020f16ff */
[----:B------:R-:W-:Y:S04]  /*37080*/  STL.64 [R1+0x48], R68 ;  /* 0x0000484401007387 */ /* 0x000fe80000100a00 */
[----:B------:R-:W-:Y:S04]  /*37090*/  STL.64 [R1+0x40], R4 ;  /* 0x0000400401007387 */ /* 0x000fe80000100a00 */
[----:B------:R-:W-:Y:S04]  /*370a0*/  STL.64 [R1+0x38], R76 ;  /* 0x0000384c01007387 */ /* 0x000fe80000100a00 */
[----:B------:R-:W-:Y:S04]  /*370b0*/  STL [R1], R2 ;  /* 0x0000000201007387 */ /* 0x000fe80000100800 */
[----:B------:R-:W-:Y:S04]  /*370c0*/  STL.64 [R1+0x30], R128 ;  /* 0x0000308001007387 */ /* 0x000fe80000100a00 */
[----:B------:R-:W-:Y:S04]  /*370d0*/  STL.64 [R1+0x28], R74 ;  /* 0x0000284a01007387 */ /* 0x000fe80000100a00 */
[----:B------:R1:W-:Y:S04]  /*370e0*/  STL.64 [R1+0x2768], R128 ;  /* 0x0027688001007387 */ /* 0x0003e80000100a00 */
[----:B-1----:R-:W3:Y:S01]  /*370f0*/  LDL.64 R128, [R1] ;  /* 0x0000000001807983 */ /* 0x002ee20000100a00 */
[----:B------:R-:W-:-:S02]  /*37100*/  IMAD R215, R215, UR34, RZ ;  /* 0x00000022d7d77c24 */ /* 0x000fc4000f8e02ff */
[----:B------:R-:W-:Y:S02]  /*37110*/  IMAD R216, R216, UR33, RZ ;  /* 0x00000021d8d87c24 */ /* 0x000fe4000f8e02ff */
[----:B------:R-:W-:Y:S02]  /*37120*/  IMAD R217, R217, UR32, RZ ;  /* 0x00000020d9d97c24 */ /* 0x000fe4000f8e02ff */
[----:B------:R-:W-:Y:S01]  /*37130*/  IMAD R218, R218, UR31, RZ ;  /* 0x0000001fdada7c24 */ /* 0x000fe2000f8e02ff */
[-C--:B------:R-:W-:Y:S01]  /*37140*/  LEA R72, P5, R215, R120.reuse, 0x2 ;  /* 0x00000078d7487211 */ /* 0x080fe200078a10ff */
[----:B------:R-:W-:Y:S01]  /*37150*/  IMAD R220, R220, UR29, RZ ;  /* 0x0000001ddcdc7c24 */ /* 0x000fe2000f8e02ff */
[-C--:B------:R-:W-:Y:S02]  /*37160*/  LEA R70, P6, R216, R120.reuse, 0x2 ;  /* 0x00000078d8467211 */ /* 0x080fe400078c10ff */
[-C--:B------:R-:W-:Y:S02]  /*37170*/  LEA R68, P0, R217, R120.reuse, 0x2 ;  /* 0x00000078d9447211 */ /* 0x080fe400078010ff */
[-C--:B------:R-:W-:Y:S01]  /*37180*/  LEA R4, P1, R218, R120.reuse, 0x2 ;  /* 0x00000078da047211 */ /* 0x080fe200078210ff */
[----:B------:R-:W-:Y:S01]  /*37190*/  IMAD R221, R221, UR28, RZ ;  /* 0x0000001cdddd7c24 */ /* 0x000fe2000f8e02ff */
[----:B------:R-:W-:-:S02]  /*371a0*/  LEA R250, P3, R220, R120, 0x2 ;  /* 0x00000078dcfa7211 */ /* 0x000fc400078610ff */
[-C--:B------:R-:W-:Y:S02]  /*371b0*/  LEA.HI.X.SX32 R73, R215, R0.reuse, 0x2, P5 ;  /* 0x00000000d7497211 */ /* 0x080fe400028f16ff */
[-C--:B------:R-:W-:Y:S02]  /*371c0*/  LEA.HI.X.SX32 R71, R216, R0.reuse, 0x2, P6 ;  /* 0x00000000d8477211 */ /* 0x080fe400030f16ff */
[-C--:B------:R-:W-:Y:S01]  /*371d0*/  LEA.HI.X.SX32 R69, R217, R0.reuse, 0x2, P0 ;  /* 0x00000000d9457211 */ /* 0x080fe200000f16ff */
[----:B------:R-:W1:Y:S01]  /*371e0*/  S2R R245, SR_TID.X ;  /* 0x0000000000f57919 */ /* 0x000e620000002100 */
[-C--:B------:R-:W-:Y:S02]  /*371f0*/  LEA.HI.X.SX32 R5, R218, R0.reuse, 0x2, P1 ;  /* 0x00000000da057211 */ /* 0x080fe400008f16ff */
[----:B------:R-:W-:Y:S01]  /*37200*/  LEA.HI.X.SX32 R251, R220, R0, 0x2, P3 ;  /* 0x00000000dcfb7211 */ /* 0x000fe200018f16ff */
[----:B------:R-:W-:Y:S01]  /*37210*/  STL.64 [R1+0x20], R72 ;  /* 0x0000204801007387 */ /* 0x000fe20000100a00 */
[----:B------:R-:W-:-:S03]  /*37220*/  LEA R122, P4, R221, R120, 0x2 ;  /* 0x00000078dd7a7211 */ /* 0x000fc600078810ff */
[----:B------:R-:W-:Y:S01]  /*37230*/  STL.64 [R1+0x18], R70 ;  /* 0x0000184601007387 */ /* 0x000fe20000100a00 */
[----:B------:R-:W-:-:S03]  /*37240*/  IMAD R222, R222, UR27, RZ ;  /* 0x0000001bdede7c24 */ /* 0x000fc6000f8e02ff */
[----:B------:R-:W-:Y:S01]  /*37250*/  STL.64 [R1+0x10], R68 ;  /* 0x0000104401007387 */ /* 0x000fe20000100a00 */
[----:B------:R-:W-:-:S03]  /*37260*/  LEA.HI.X.SX32 R123, R221, R0, 0x2, P4 ;  /* 0x00000000dd7b7211 */ /* 0x000fc600020f16ff */
[----:B------:R-:W-:Y:S01]  /*37270*/  STL.64 [R1+0x8], R4 ;  /* 0x0000080401007387 */ /* 0x000fe20000100a00 */
[----:B------:R-:W-:-:S03]  /*37280*/  IMAD R223, R223, UR26, RZ ;  /* 0x0000001adfdf7c24 */ /* 0x000fc6000f8e02ff */
[----:B------:R4:W-:Y:S01]  /*37290*/  STL.64 [R1+0x2860], R250 ;  /* 0x002860fa01007387 */ /* 0x0009e20000100a00 */
[----:B------:R-:W-:Y:S01]  /*372a0*/  IMAD R224, R224, UR25, RZ ;  /* 0x00000019e0e07c24 */ /* 0x000fe2000f8e02ff */
[-C--:B------:R-:W-:Y:S01]  /*372b0*/  LEA R80, P5, R222, R120.reuse, 0x2 ;  /* 0x00000078de507211 */ /* 0x080fe200078a10ff */
[----:B------:R-:W-:Y:S01]  /*372c0*/  IMAD R225, R225, UR24, RZ ;  /* 0x00000018e1e17c24 */ /* 0x000fe2000f8e02ff */
[----:B------:R-:W-:Y:S01]  /*372d0*/  LEA R86, P6, R223, R120, 0x2 ;  /* 0x00000078df567211 */ /* 0x000fe200078c10ff */
[----:B------:R-:W-:Y:S02]  /*372e0*/  IMAD R226, R226, UR23, RZ ;  /* 0x00000017e2e27c24 */ /* 0x000fe4000f8e02ff */
[----:B------:R-:W-:Y:S01]  /*372f0*/  IMAD R227, R227, UR22, RZ ;  /* 0x00000016e3e37c24 */ /* 0x000fe2000f8e02ff */
[----:B----4-:R-:W4:Y:S01]  /*37300*/  LDC R251, c[0x0][0x3a0] ;  /* 0x0000e800fffb7b82 */ /* 0x010f220000000800 */
[----:B------:R-:W-:Y:S02]  /*37310*/  IMAD R228, R228, UR21, RZ ;  /* 0x00000015e4e47c24 */ /* 0x000fe4000f8e02ff */
[----:B------:R-:W-:-:S02]  /*37320*/  IMAD R229, R229, UR20, RZ ;  /* 0x00000014e5e57c24 */ /* 0x000fc4000f8e02ff */
[----:B------:R-:W-:Y:S01]  /*37330*/  IMAD R230, R230, UR19, RZ ;  /* 0x00000013e6e67c24 */ /* 0x000fe2000f8e02ff */
[----:B------:R-:W-:Y:S01]  /*37340*/  LEA.HI.X.SX32 R81, R222, R0, 0x2, P5 ;  /* 0x00000000de517211 */ /* 0x000fe200028f16ff */
[----:B------:R-:W-:Y:S01]  /*37350*/  IMAD R231, R231, UR18, RZ ;  /* 0x00000012e7e77c24 */ /* 0x000fe2000f8e02ff */
[-C--:B------:R-:W-:Y:S01]  /*37360*/  LEA R92, P0, R224, R120.reuse, 0x2 ;  /* 0x00000078e05c7211 */ /* 0x080fe200078010ff */
[----:B------:R-:W-:Y:S01]  /*37370*/  IMAD R232, R232, UR17, RZ ;  /* 0x00000011e8e87c24 */ /* 0x000fe2000f8e02ff */
[-C--:B------:R-:W-:Y:S02]  /*37380*/  LEA R98, P1, R225, R120.reuse, 0x2 ;  /* 0x00000078e1627211 */ /* 0x080fe400078210ff */
[-C--:B------:R-:W-:Y:S02]  /*37390*/  LEA R110, P3, R227, R120.reuse, 0x2 ;  /* 0x00000078e36e7211 */ /* 0x080fe400078610ff */
[-C--:B------:R-:W-:Y:S02]  /*373a0*/  LEA R116, P4, R228, R120.reuse, 0x2 ;  /* 0x00000078e4747211 */ /* 0x080fe400078810ff */
[----:B------:R-:W-:-:S02]  /*373b0*/  LEA R124, P5, R229, R120, 0x2 ;  /* 0x00000078e57c7211 */ /* 0x000fc400078a10ff */
[----:B------:R-:W-:Y:S02]  /*373c0*/  LEA.HI.X.SX32 R87, R223, R0, 0x2, P6 ;  /* 0x00000000df577211 */ /* 0x000fe400030f16ff */
[----:B------:R-:W-:Y:S02]  /*373d0*/  LEA R82, P6, R230, R120, 0x2 ;  /* 0x00000078e6527211 */ /* 0x000fe400078c10ff */
[-C--:B------:R-:W-:Y:S02]  /*373e0*/  LEA.HI.X.SX32 R93, R224, R0.reuse, 0x2, P0 ;  /* 0x00000000e05d7211 */ /* 0x080fe400000f16ff */
[-C--:B------:R-:W-:Y:S02]  /*373f0*/  LEA.HI.X.SX32 R99, R225, R0.reuse, 0x2, P1 ;  /* 0x00000000e1637211 */ /* 0x080fe400008f16ff */
[-C--:B------:R-:W-:Y:S02]  /*37400*/  LEA.HI.X.SX32 R111, R227, R0.reuse, 0x2, P3 ;  /* 0x00000000e36f7211 */ /* 0x080fe400018f16ff */
[----:B------:R-:W-:-:S02]  /*37410*/  LEA.HI.X.SX32 R117, R228, R0, 0x2, P4 ;  /* 0x00000000e4757211 */ /* 0x000fc400020f16ff */
[----:B------:R-:W-:Y:S02]  /*37420*/  LEA.HI.X.SX32 R125, R229, R0, 0x2, P5 ;  /* 0x00000000e57d7211 */ /* 0x000fe400028f16ff */
[-C--:B------:R-:W-:Y:S02]  /*37430*/  LEA R88, P0, R231, R120.reuse, 0x2 ;  /* 0x00000078e7587211 */ /* 0x080fe400078010ff */
        /* <DEDUP_REMOVED lines=16> */
[-C--:B------:R-:W-:Y:S01]  /*37540*/  LEA.HI.X.SX32 R127, R237, R0.reuse, 0x2, P6 ;  /* 0x00000000ed7f7211 */ /* 0x080fe200030f16ff */
[C---:B----4-:R-:W-:Y:S01]  /*37550*/  VIADD R248, R251.reuse, 0xffffffc0 ;  /* 0xffffffc0fbf87836 */ /* 0x050fe20000000000 */
[----:B------:R-:W-:Y:S02]  /*37560*/  IADD3 R252, PT, PT, R251, 0x3f, RZ ;  /* 0x0000003ffbfc7810 */ /* 0x000fe40007ffe0ff */
[-C--:B------:R-:W-:Y:S02]  /*37570*/  LEA.HI.X.SX32 R85, R244, R0.reuse, 0x2, P0 ;  /* 0x00000000f4557211 */ /* 0x080fe400000f16ff */
[-C--:B------:R-:W-:Y:S02]  /*37580*/  LEA.HI.X.SX32 R91, R243, R0.reuse, 0x2, P1 ;  /* 0x00000000f35b7211 */ /* 0x080fe400008f16ff */
[-C--:B------:R-:W-:Y:S02]  /*37590*/  LEA.HI.X.SX32 R103, R241, R0.reuse, 0x2, P3 ;  /* 0x00000000f1677211 */ /* 0x080fe400018f16ff */
[----:B------:R-:W-:-:S02]  /*375a0*/  LEA.HI.X.SX32 R109, R240, R0, 0x2, P4 ;  /* 0x00000000f06d7211 */ /* 0x000fc400020f16ff */
[----:B------:R-:W-:Y:S02]  /*375b0*/  LEA.HI.X.SX32 R115, R239, R0, 0x2, P5 ;  /* 0x00000000ef737211 */ /* 0x000fe400028f16ff */
[----:B------:R-:W-:Y:S02]  /*375c0*/  ISETP.GT.AND P1, PT, R252, 0x3f, PT ;  /* 0x0000003ffc00780c */ /* 0x000fe40003f24270 */
[----:B------:R-:W-:-:S04]  /*375d0*/  IADD3 R4, PT, PT, R251, -0x3c, RZ ;  /* 0xffffffc4fb047810 */ /* 0x000fc80007ffe0ff */
[----:B------:R-:W-:Y:S01]  /*375e0*/  ISETP.GE.U32.AND P3, PT, R4, 0x7fffff85, PT ;  /* 0x7fffff850400780c */ /* 0x000fe20003f66070 */
[----:B------:R-:W-:Y:S01]  /*375f0*/  VIADD R3, R251, 0xffffffc8 ;  /* 0xffffffc8fb037836 */ /* 0x000fe20000000000 */
[----:B---3--:R-:W-:-:S05]  /*37600*/  LEA.HI.X.SX32 R129, R219, R0, 0x2, P2 ;  /* 0x00000000db817211 */ /* 0x008fca00010f16ff */
[----:B------:R-:W-:Y:S04]  /*37610*/  STL [R1+0x4], R129 ;  /* 0x0000048101007387 */ /* 0x000fe80000100800 */
[----:B------:R3:W-:Y:S01]  /*37620*/  STL.64 [R1+0x2770], R122 ;  /* 0x0027707a01007387 */ /* 0x0007e20000100a00 */
[C---:B------:R-:W-:Y:S01]  /*37630*/  LEA R104, P2, R226.reuse, R120, 0x2 ;  /* 0x00000078e2687211 */ /* 0x040fe200078410ff */
[----:B---3--:R-:W3:Y:S03]  /*37640*/  LDC R123, c[0x0][0x3a8] ;  /* 0x0000ea00ff7b7b82 */ /* 0x008ee60000000800 */
[----:B------:R-:W-:Y:S02]  /*37650*/  LEA.HI.X.SX32 R105, R226, R0, 0x2, P2 ;  /* 0x00000000e2697211 */ /* 0x000fe400010f16ff */
[----:B------:R-:W-:-:S04]  /*37660*/  LEA R100, P2, R233, R120, 0x2 ;  /* 0x00000078e9647211 */ /* 0x000fc800078410ff */
[----:B------:R-:W-:Y:S02]  /*37670*/  LEA.HI.X.SX32 R101, R233, R0, 0x2, P2 ;  /* 0x00000000e9657211 */ /* 0x000fe400010f16ff */
[-C--:B------:R-:W-:Y:S02]  /*37680*/  LEA R96, P2, R242, R120.reuse, 0x2 ;  /* 0x00000078f2607211 */ /* 0x080fe400078410ff */
[----:B------:R-:W-:Y:S02]  /*37690*/  LEA R120, P6, R238, R120, 0x2 ;  /* 0x00000078ee787211 */ /* 0x000fe400078c10ff */
[-C--:B------:R-:W-:Y:S02]  /*376a0*/  LEA.HI.X.SX32 R97, R242, R0.reuse, 0x2, P2 ;  /* 0x00000000f2617211 */ /* 0x080fe400010f16ff */
[----:B------:R-:W-:Y:S01]  /*376b0*/  LEA.HI.X.SX32 R121, R238, R0, 0x2, P6 ;  /* 0x00000000ee797211 */ /* 0x000fe200030f16ff */
[----:B------:R-:W-:Y:S01]  /*376c0*/  VIADD R0, R251, 0xffffffff ;  /* 0xfffffffffb007836 */ /* 0x000fe20000000000 */
[----:B-1----:R-:W-:-:S04]  /*376d0*/  LOP3.LUT R122, R245, 0x3f, RZ, 0xc0, !PT ;  /* 0x0000003ff57a7812 */ /* 0x002fc800078ec0ff */
[----:B------:R-:W-:Y:S02]  /*376e0*/  ISETP.GE.AND P4, PT, R122, R248, PT ;  /* 0x000000f87a00720c */ /* 0x000fe40003f86270 */
[----:B------:R-:W-:Y:S01]  /*376f0*/  ISETP.GE.U32.AND P5, PT, R0, 0x7fffffc0, PT ;  /* 0x7fffffc00000780c */ /* 0x000fe20003fa6070 */
[C---:B---3--:R-:W-:Y:S01]  /*37700*/  IMAD R78, R123.reuse, 0xfc, RZ ;  /* 0x000000fc7b4e7824 */ /* 0x048fe200078e02ff */
[----:B------:R-:W-:Y:S01]  /*37710*/  SEL R0, RZ, 0x4, !P1 ;  /* 0x00000004ff007807 */ /* 0x000fe20004800000 */
[C---:B------:R-:W-:Y:S01]  /*37720*/  IMAD R76, R123.reuse, 0xec, RZ ;  /* 0x000000ec7b4c7824 */ /* 0x040fe200078e02ff */
[----:B------:R-:W-:Y:S01]  /*37730*/  ISETP.GE.AND P1, PT, R122, R251, PT ;  /* 0x000000fb7a00720c */ /* 0x000fe20003f26270 */
[C---:B------:R-:W-:Y:S01]  /*37740*/  IMAD R68, R123.reuse, 0x3f, RZ ;  /* 0x0000003f7b447824 */ /* 0x040fe200078e02ff */
[----:B------:R-:W-:Y:S01]  /*37750*/  SEL R246, RZ, 0x4, P4 ;  /* 0x00000004fff67807 */ /* 0x000fe20002000000 */
[C---:B------:R-:W-:Y:S01]  /*37760*/  IMAD R74, R123.reuse, 0xdc, RZ ;  /* 0x000000dc7b4a7824 */ /* 0x040fe200078e02ff */
[-C--:B------:R-:W-:Y:S01]  /*37770*/  IADD3 R78, P4, PT, R78, R130.reuse, RZ ;  /* 0x000000824e4e7210 */ /* 0x080fe20007f9e0ff */
[C---:B------:R-:W-:Y:S01]  /*37780*/  IMAD R69, R123.reuse, 0x3b, RZ ;  /* 0x0000003b7b457824 */ /* 0x040fe200078e02ff */
[----:B------:R-:W-:Y:S01]  /*37790*/  SEL R247, R0, RZ, !P1 ;  /* 0x000000ff00f77207 */ /* 0x000fe20004800000 */
[C---:B------:R-:W-:Y:S01]  /*377a0*/  IMAD R72, R123.reuse, 0xcc, RZ ;  /* 0x000000cc7b487824 */ /* 0x040fe200078e02ff */
[-C--:B------:R-:W-:Y:S01]  /*377b0*/  IADD3 R76, P1, PT, R76, R130.reuse, RZ ;  /* 0x000000824c4c7210 */ /* 0x080fe20007f3e0ff */
[C---:B------:R-:W-:Y:S01]  /*377c0*/  IMAD R71, R123.reuse, 0x37, RZ ;  /* 0x000000377b477824 */ /* 0x040fe200078e02ff */
[-C--:B------:R-:W-:Y:S01]  /*377d0*/  LEA.HI.X.SX32 R79, R68, R131.reuse, 0x2, P4 ;  /* 0x00000083444f7211 */ /* 0x080fe200020f16ff */
[C---:B------:R-:W-:Y:S01]  /*377e0*/  IMAD R70, R123.reuse, 0xbc, RZ ;  /* 0x000000bc7b467824 */ /* 0x040fe200078e02ff */
[-C--:B------:R-:W-:Y:S01]  /*377f0*/  IADD3 R74, P4, PT, R74, R130.reuse, RZ ;  /* 0x000000824a4a7210 */ /* 0x080fe20007f9e0ff */
[----:B------:R-:W-:Y:S01]  /*37800*/  IMAD R73, R123, 0x33, RZ ;  /* 0x000000337b497824 */ /* 0x000fe200078e02ff */
        /* <DEDUP_REMOVED lines=15> */
[C---:B------:R-:W-:Y:S01]  /*37900*/  IMAD R138, R123.reuse, 0x23, RZ ;  /* 0x000000237b8a7824 */ /* 0x040fe200078e02ff */
[-C--:B------:R-:W-:Y:S01]  /*37910*/  LEA.HI.X.SX32 R69, R136, R131.reuse, 0x2, P1 ;  /* 0x0000008388457211 */ /* 0x080fe200008f16ff */
[----:B------:R-:W-:Y:S01]  /*37920*/  IMAD.MOV.U32 R128, RZ, RZ, R2 ;  /* 0x000000ffff807224 */ /* 0x000fe200078e0002 */
[-C--:B------:R-:W-:Y:S01]  /*37930*/  IADD3 R230, P1, PT, R230, R130.reuse, RZ ;  /* 0x00000082e6e67210 */ /* 0x080fe20007f3e0ff */
[----:B------:R-:W-:Y:S01]  /*37940*/  IMAD R242, R123, 0x6c, RZ ;  /* 0x0000006c7bf27824 */ /* 0x000fe200078e02ff */
[----:B------:R-:W-:Y:S01]  /*37950*/  LEA.HI.X.SX32 R237, R137, R131, 0x2, P4 ;  /* 0x0000008389ed7211 */ /* 0x000fe200020f16ff */
[----:B------:R-:W-:Y:S01]  /*37960*/  VIADD R2, R251, 0xfffffffb ;  /* 0xfffffffbfb027836 */ /* 0x000fe20000000000 */
[----:B------:R-:W-:Y:S01]  /*37970*/  IADD3 R238, P4, PT, R238, R130, RZ ;  /* 0x00000082eeee7210 */ /* 0x000fe20007f9e0ff */
[----:B------:R-:W-:-:S02]  /*37980*/  IMAD R139, R123, 0x1f, RZ ;  /* 0x0000001f7b8b7824 */ /* 0x000fc400078e02ff */
[C---:B------:R-:W-:Y:S01]  /*37990*/  IMAD R224, R123.reuse, 0x5c, RZ ;  /* 0x0000005c7be07824 */ /* 0x040fe200078e02ff */
[-C--:B------:R-:W-:Y:S01]  /*379a0*/  LEA.HI.X.SX32 R231, R138, R131.reuse, 0x2, P1 ;  /* 0x000000838ae77211 */ /* 0x080fe200008f16ff */
[C---:B------:R-:W-:Y:S01]  /*379b0*/  IMAD R140, R123.reuse, 0x1b, RZ ;  /* 0x0000001b7b8c7824 */ /* 0x040fe200078e02ff */
[-C--:B------:R-:W-:Y:S01]  /*379c0*/  IADD3 R242, P1, PT, R242, R130.reuse, RZ ;  /* 0x00000082f2f27210 */ /* 0x080fe20007f3e0ff */
[C---:B------:R-:W-:Y:S01]  /*379d0*/  IMAD R222, R123.reuse, 0x4c, RZ ;  /* 0x0000004c7bde7824 */ /* 0x040fe200078e02ff */
[----:B------:R-:W-:Y:S01]  /*379e0*/  ISETP.GE.U32.AND P0, PT, R2, 0x7fffffbc, PT ;  /* 0x7fffffbc0200780c */ /* 0x000fe20003f06070 */
[----:B------:R-:W-:Y:S01]  /*379f0*/  IMAD R141, R123, 0x17, RZ ;  /* 0x000000177b8d7824 */ /* 0x000fe200078e02ff */
[-C--:B------:R-:W-:Y:S01]  /*37a00*/  LEA.HI.X.SX32 R239, R139, R131.reuse, 0x2, P4 ;  /* 0x000000838bef7211 */ /* 0x080fe200020f16ff */
        /* <DEDUP_REMOVED lines=16> */
[----:B------:R-:W-:Y:S01]  /*37b10*/  IMAD R226, R123, 0xf8, RZ ;  /* 0x000000f87be27824 */ /* 0x000fe200078e02ff */
[-C--:B------:R-:W-:Y:S01]  /*37b20*/  IADD3 R232, P4, PT, R133, R130.reuse, RZ ;  /* 0x0000008285e87210 */ /* 0x080fe20007f9e0ff */
[C---:B------:R-:W-:Y:S01]  /*37b30*/  IMAD R146, R123.reuse, 0x3, RZ ;  /* 0x000000037b927824 */ /* 0x040fe200078e02ff */
[-C--:B------:R-:W-:Y:S01]  /*37b40*/  LEA.HI.X.SX32 R221, R144, R131.reuse, 0x2, P1 ;  /* 0x0000008390dd7211 */ /* 0x080fe200008f16ff */
[----:B------:R-:W-:Y:S01]  /*37b50*/  IMAD R210, R123, 0xe8, RZ ;  /* 0x000000e87bd27824 */ /* 0x000fe200078e02ff */
        /* <DEDUP_REMOVED lines=40> */
[----:B------:R-:W-:Y:S01]  /*37de0*/  IADD3 R194, P1, PT, R194, R130, RZ ;  /* 0x00000082c2c27210 */ /* 0x000fe20007f3e0ff */
[----:B------:R-:W-:Y:S01]  /*37df0*/  IMAD R157, R123, 0x16, RZ ;  /* 0x000000167b9d7824 */ /* 0x000fe200078e02ff */
[----:B------:R-:W-:Y:S01]  /*37e00*/  ISETP.GE.U32.AND P2, PT, R3, 0x7fffff89, PT ;  /* 0x7fffff890300780c */ /* 0x000fe20003f46070 */
[----:B------:R-:W-:Y:S01]  /*37e10*/  IMAD R3, R123, 0x38, RZ ;  /* 0x000000387b037824 */ /* 0x000fe200078e02ff */
[----:B------:R-:W-:-:S02]  /*37e20*/  LEA.HI.X.SX32 R197, R155, R131, 0x2, P4 ;  /* 0x000000839bc57211 */ /* 0x000fc400020f16ff */
        /* <DEDUP_REMOVED lines=12> */
[----:B------:R-:W-:Y:S01]  /*37ef0*/  IADD3 R188, P1, PT, R5, R130, RZ ;  /* 0x0000008205bc7210 */ /* 0x000fe20007f3e0ff */
[----:B------:R-:W-:Y:S01]  /*37f00*/  IMAD R180, R123, 0xf4, RZ ;  /* 0x000000f47bb47824 */ /* 0x000fe200078e02ff */
[----:B------:R-:W-:-:S02]  /*37f10*/  LEA.HI.X.SX32 R201, R159, R131, 0x2, P4 ;  /* 0x000000839fc97211 */ /* 0x000fc400020f16ff */
[-C--:B------:R-:W-:Y:S01]  /*37f20*/  IADD3 R198, P4, PT, R134, R130.reuse, RZ ;  /* 0x0000008286c67210 */ /* 0x080fe20007f9e0ff */
[----:B------:R-:W-:Y:S01]  /*37f30*/  IMAD R218, R123, 0xe4, RZ ;  /* 0x000000e47bda7824 */ /* 0x000fe200078e02ff */
[-C--:B------:R-:W-:Y:S01]  /*37f40*/  LEA.HI.X.SX32 R189, R161, R131.reuse, 0x2, P1 ;  /* 0x00000083a1bd7211 */ /* 0x080fe200008f16ff */
[C---:B------:R-:W-:Y:S01]  /*37f50*/  IMAD R166, R123.reuse, 0x3d, RZ ;  /* 0x0000003d7ba67824 */ /* 0x040fe200078e02ff */
[C---:B------:R-:W-:Y:S02]  /*37f60*/  SHF.L.U32 R164, R123.reuse, 0x1, RZ ;  /* 0x000000017ba47819 */ /* 0x040fe400000006ff */
[CC--:B------:R-:W-:Y:S01]  /*37f70*/  LEA R182, P1, R123.reuse, R130.reuse, 0x3 ;  /* 0x000000827bb67211 */ /* 0x0c0fe200078218ff */
[C---:B------:R-:W-:Y:S01]  /*37f80*/  IMAD R178, R123.reuse, 0xd4, RZ ;  /* 0x000000d47bb27824 */ /* 0x040fe200078e02ff */
[-C--:B------:R-:W-:Y:S02]  /*37f90*/  LEA.HI.X.SX32 R199, R162, R131.reuse, 0x2, P4 ;  /* 0x00000083a2c77211 */ /* 0x080fe400020f16ff */
[-C--:B------:R-:W-:Y:S01]  /*37fa0*/  IADD3 R180, P4, PT, R180, R130.reuse, RZ ;  /* 0x00000082b4b47210 */ /* 0x080fe20007f9e0ff */
[C---:B------:R-:W-:Y:S01]  /*37fb0*/  IMAD R167, R123.reuse, 0x39, RZ ;  /* 0x000000397ba77824 */ /* 0x040fe200078e02ff */
        /* <DEDUP_REMOVED lines=25> */
[----:B------:R-:W-:Y:S01]  /*38150*/  IMAD R165, R123, 0x64, RZ ;  /* 0x000000647ba57824 */ /* 0x000fe200078e02ff */
        /* <DEDUP_REMOVED lines=32> */
[C---:B------:R-:W-:Y:S01]  /*38360*/  IMAD R142, R123.reuse, 0xb0, RZ ;  /* 0x000000b07b8e7824 */ /* 0x040fe200078e02ff */
[-C--:B------:R-:W-:Y:S02]  /*38370*/  LEA.HI.X.SX32 R153, R136, R131.reuse, 0x2, P4 ;  /* 0x0000008388997211 */ /* 0x080fe400020f16ff */
[-C--:B------:R-:W-:Y:S01]  /*38380*/  IADD3 R158, P4, PT, R158, R130.reuse, RZ ;  /* 0x000000829e9e7210 */ /* 0x080fe20007f9e0ff */
[C---:B------:R-:W-:Y:S01]  /*38390*/  IMAD R140, R123.reuse, 0xa0, RZ ;  /* 0x000000a07b8c7824 */ /* 0x040fe200078e02ff */
[-C--:B------:R-:W-:Y:S02]  /*383a0*/  LEA.HI.X.SX32 R151, R2, R131.reuse, 0x2, P1 ;  /* 0x0000008302977211 */ /* 0x080fe400008f16ff */
[-C--:B------:R-:W-:Y:S01]  /*383b0*/  IADD3 R148, P1, PT, R148, R130.reuse, RZ ;  /* 0x0000008294947210 */ /* 0x080fe20007f3e0ff */
[----:B------:R-:W-:Y:S01]  /*383c0*/  IMAD R176, R123, 0x90, RZ ;  /* 0x000000907bb07824 */ /* 0x000fe200078e02ff */
[----:B------:R-:W-:Y:S01]  /*383d0*/  LEA.HI.X.SX32 R159, R3, R131, 0x2, P4 ;  /* 0x00000083039f7211 */ /* 0x000fe200020f16ff */
[----:B------:R-:W1:Y:S01]  /*383e0*/  S2UR UR5, SR_CgaCtaId ;  /* 0x00000000000579c3 */ /* 0x000e620000008800 */
[----:B------:R-:W-:-:S02]  /*383f0*/  IADD3 R142, P4, PT, R142, R130, RZ ;  /* 0x000000828e8e7210 */ /* 0x000fc40007f9e0ff */
[-C--:B------:R-:W-:Y:S02]  /*38400*/  LEA.HI.X.SX32 R149, R0, R131.reuse, 0x2, P1 ;  /* 0x0000008300957211 */ /* 0x080fe400008f16ff */
[-C--:B------:R-:W-:Y:S01]  /*38410*/  IADD3 R140, P1, PT, R140, R130.reuse, RZ ;  /* 0x000000828c8c7210 */ /* 0x080fe20007f3e0ff */
[C---:B------:R-:W-:Y:S01]  /*38420*/  IMAD R146, R123.reuse, 0x70, RZ ;  /* 0x000000707b927824 */ /* 0x040fe200078e02ff */
[-C--:B------:R-:W-:Y:S02]  /*38430*/  LEA.HI.X.SX32 R143, R4, R131.reuse, 0x2, P4 ;  /* 0x00000083048f7211 */ /* 0x080fe400020f16ff */
[-C--:B------:R-:W-:Y:S01]  /*38440*/  IADD3 R176, P4, PT, R176, R130.reuse, RZ ;  /* 0x00000082b0b07210 */ /* 0x080fe20007f9e0ff */
[----:B------:R-:W-:Y:S01]  /*38450*/  IMAD.SHL.U32 R139, R123, 0x20, RZ ;  /* 0x000000207b8b7824 */ /* 0x000fe200078e00ff */
[-C--:B------:R-:W-:Y:S01]  /*38460*/  LEA.HI.X.SX32 R141, R5, R131.reuse, 0x2, P1 ;  /* 0x00000083058d7211 */ /* 0x080fe200008f16ff */
[C---:B------:R-:W-:Y:S01]  /*38470*/  IMAD R137, R123.reuse, 0x60, RZ ;  /* 0x000000607b897824 */ /* 0x040fe200078e02ff */
[C---:B------:R-:W-:Y:S01]  /*38480*/  LEA R138, P1, R123.reuse, R130, 0x7 ;  /* 0x000000827b8a7211 */ /* 0x040fe200078238ff */
[----:B------:R-:W-:Y:S01]  /*38490*/  IMAD R144, R123, 0x50, RZ ;  /* 0x000000507b907824 */ /* 0x000fe200078e02ff */
[----:B------:R-:W-:-:S02]  /*384a0*/  LEA.HI.X.SX32 R177, R132, R131, 0x2, P4 ;  /* 0x0000008384b17211 */ /* 0x000fc400020f16ff */
[-C--:B------:R-:W-:Y:S01]  /*384b0*/  IADD3 R146, P4, PT, R146, R130.reuse, RZ ;  /* 0x0000008292927210 */ /* 0x080fe20007f9e0ff */
[----:B------:R-:W-:Y:S01]  /*384c0*/  IMAD.SHL.U32 R2, R123, 0x10, RZ ;  /* 0x000000107b027824 */ /* 0x000fe200078e00ff */
[-C--:B------:R-:W-:Y:S01]  /*384d0*/  LEA.HI.X.SX32 R139, R139, R131.reuse, 0x2, P1 ;  /* 0x000000838b8b7211 */ /* 0x080fe200008f16ff */
[----:B------:R-:W-:Y:S01]  /*384e0*/  IMAD R156, R123, 0xc0, RZ ;  /* 0x000000c07b9c7824 */ /* 0x000fe200078e02ff */
[-C--:B------:R-:W-:Y:S01]  /*384f0*/  IADD3 R136, P1, PT, R137, R130.reuse, RZ ;  /* 0x0000008289887210 */ /* 0x080fe20007f3e0ff */
[----:B------:R-:W-:Y:S01]  /*38500*/  IMAD R0, R123, 0x30, RZ ;  /* 0x000000307b007824 */ /* 0x000fe200078e02ff */
[-C--:B------:R-:W-:Y:S02]  /*38510*/  LEA.HI.X.SX32 R147, R133, R131.reuse, 0x2, P4 ;  /* 0x0000008385937211 */ /* 0x080fe400020f16ff */
[-C--:B------:R-:W-:Y:S02]  /*38520*/  LEA R132, P6, R123, R130.reuse, 0x6 ;  /* 0x000000827b847211 */ /* 0x080fe400078c30ff */
[----:B------:R-:W-:Y:S01]  /*38530*/  IADD3 R144, P4, PT, R144, R130, RZ ;  /* 0x0000008290907210 */ /* 0x000fe20007f9e0ff */
[----:B------:R-:W3:Y:S01]  /*38540*/  LDCU.64 UR8, c[0x0][0x358] ;  /* 0x00006b00ff0877ac */ /* 0x000ee20008000a00 */
[----:B------:R-:W-:-:S02]  /*38550*/  LEA.HI.X.SX32 R137, R134, R131, 0x2, P1 ;  /* 0x0000008386897211 */ /* 0x000fc400008f16ff */
[-C--:B------:R-:W-:Y:S02]  /*38560*/  IADD3 R156, P1, PT, R156, R130.reuse, RZ ;  /* 0x000000829c9c7210 */ /* 0x080fe40007f3e0ff */
[-C--:B------:R-:W-:Y:S02]  /*38570*/  LEA.HI.X.SX32 R133, R2, R131.reuse, 0x2, P6 ;  /* 0x0000008302857211 */ /* 0x080fe400030f16ff */
[-C--:B------:R-:W-:Y:S02]  /*38580*/  LEA.HI.X.SX32 R145, R135, R131.reuse, 0x2, P4 ;  /* 0x0000008387917211 */ /* 0x080fe400020f16ff */
[----:B------:R-:W-:Y:S02]  /*38590*/  SHF.L.U32 R2, R123, 0x2, RZ ;  /* 0x000000027b027819 */ /* 0x000fe400000006ff */
[CC--:B------:R-:W-:Y:S01]  /*385a0*/  IADD3 R244, P4, PT, R0.reuse, R130.reuse, RZ ;  /* 0x0000008200f47210 */ /* 0x0c0fe20007f9e0ff */
[----:B------:R-:W-:Y:S01]  /*385b0*/  UMOV UR4, 0x400 ;  /* 0x0000040000047882 */ /* 0x000fe20000000000 */
[-C--:B------:R-:W-:Y:S01]  /*385c0*/  LEA.HI.X.SX32 R157, R0, R131.reuse, 0x2, P1 ;  /* 0x00000083009d7211 */ /* 0x080fe200008f16ff */
[----:B------:R-:W-:Y:S01]  /*385d0*/  VIADD R249, R251, 0xfffffff7 ;  /* 0xfffffff7fbf97836 */ /* 0x000fe20000000000 */
[-C--:B------:R-:W-:Y:S01]  /*385e0*/  IADD3 R190, P1, PT, R2, R130.reuse, RZ ;  /* 0x0000008202be7210 */ /* 0x080fe20007f3e0ff */
[----:B-1----:R-:W-:Y:S01]  /*385f0*/  ULEA UR4, UR5, UR4, 0x18 ;  /* 0x0000000405047291 */ /* 0x002fe2000f8ec0ff */
[-C--:B------:R-:W-:Y:S01]  /*38600*/  LEA.HI.X.SX32 R245, R163, R131.reuse, 0x2, P4 ;  /* 0x00000083a3f57211 */ /* 0x080fe200020f16ff */
[----:B------:R-:W-:Y:S01]  /*38610*/  VIADD R250, R251, 0xfffffff3 ;  /* 0xfffffff3fbfa7836 */ /* 0x000fe20000000000 */
[CC--:B------:R-:W-:Y:S01]  /*38620*/  LEA R134, P4, R123.reuse, R130.reuse, 0x4 ;  /* 0x000000827b867211 */ /* 0x0c0fe200078820ff */
[----:B------:R-:W-:Y:S01]  /*38630*/  IMAD.SHL.U32 R4, R122, 0x4, RZ ;  /* 0x000000047a047824 */ /* 0x000fe200078e00ff */
[C---:B------:R-:W-:Y:S01]  /*38640*/  LEA.HI.X.SX32 R191, R123.reuse, R131, 0x2, P1 ;  /* 0x000000837bbf7211 */ /* 0x040fe200008f16ff */
[----:B------:R-:W-:Y:S01]  /*38650*/  IMAD.SHL.U32 R3, R123, 0x8, RZ ;  /* 0x000000087b037824 */ /* 0x000fe200078e00ff */
[----:B------:R-:W-:Y:S01]  /*38660*/  ISETP.GE.U32.AND P1, PT, R249, 0x7fffffb8, PT ;  /* 0x7fffffb8f900780c */ /* 0x000fe20003f26070 */
[----:B------:R-:W-:Y:S01]  /*38670*/  VIADD R0, R4, UR4 ;  /* 0x0000000404007c36 */ /* 0x000fe20008000000 */
[----:B------:R-:W-:-:S02]  /*38680*/  LEA R162, P6, R123, R130, 0x5 ;  /* 0x000000827ba27211 */ /* 0x000fc400078c28ff */
[-C--:B------:R-:W-:Y:S01]  /*38690*/  LEA.HI.X.SX32 R135, R2, R131.reuse, 0x2, P4 ;  /* 0x0000008302877211 */ /* 0x080fe200020f16ff */
[----:B------:R-:W-:Y:S01]  /*386a0*/  VIADD R2, R251, 0xffffffef ;  /* 0xffffffeffb027836 */ /* 0x000fe20000000000 */
[----:B------:R-:W-:Y:S01]  /*386b0*/  ISETP.GE.U32.AND P4, PT, R250, 0x7fffffb4, PT ;  /* 0x7fffffb4fa00780c */ /* 0x000fe20003f86070 */
[----:B------:R-:W-:Y:S01]  /*386c0*/  @!PT LDS RZ, [RZ] ;  /* 0x00000000fffff984 */ /* 0x000fe20000000800 */
[----:B------:R-:W-:Y:S01]  /*386d0*/  @!PT LDS RZ, [RZ] ;  /* 0x00000000fffff984 */ /* 0x000fe20000000800 */
[----:B------:R-:W-:Y:S01]  /*386e0*/  @!PT LDS RZ, [RZ] ;  /* 0x00000000fffff984 */ /* 0x000fe20000000800 */
[----:B---3--:R-:W-:Y:S01]  /*386f0*/  LDGSTS.E [R0+0x40000], desc[UR8][R130.64], !P5 ;  /* 0x4000000082007fae */ /* 0x008fe2000e9a1008 */
[----:B------:R-:W-:Y:S01]  /*38700*/  LEA.HI.X.SX32 R163, R3, R131, 0x2, P6 ;  /* 0x0000008303a37211 */ /* 0x000fe200030f16ff */
[C---:B------:R-:W-:Y:S01]  /*38710*/  VIADD R5, R251.reuse, 0xffffffea ;  /* 0xffffffeafb057836 */ /* 0x040fe20000000000 */
[C---:B------:R-:W-:Y:S01]  /*38720*/  IADD3 R3, PT, PT, R251.reuse, -0x15, RZ ;  /* 0xffffffebfb037810 */ /* 0x040fe20007ffe0ff */
[----:B------:R-:W-:Y:S01]  /*38730*/  LDGSTS.E [R0+0x40400], desc[UR8][R134.64], !P0 ;  /* 0x4040000086007fae */ /* 0x000fe2000c1a1008 */
[----:B------:R-:W-:Y:S01]  /*38740*/  ISETP.GE.U32.AND P5, PT, R2, 0x7fffffb0, PT ;  /* 0x7fffffb00200780c */ /* 0x000fe20003fa6070 */
[----:B------:R-:W-:Y:S01]  /*38750*/  VIADD R2, R251, 0xffffffe7 ;  /* 0xffffffe7fb027836 */ /* 0x000fe20000000000 */
[----:B------:R-:W-:Y:S01]  /*38760*/  ISETP.GE.U32.AND P0, PT, R3, 0x7fffffac, PT ;  /* 0x7fffffac0300780c */ /* 0x000fe20003f06070 */
[C---:B------:R-:W-:Y:S01]  /*38770*/  VIADD R3, R251.reuse, 0xffffffe3 ;  /* 0xffffffe3fb037836 */ /* 0x040fe20000000000 */
[----:B------:R-:W-:Y:S01]  /*38780*/  LDGSTS.E [R0+0x40800], desc[UR8][R162.64], !P1 ;  /* 0x40800000a2007fae */ /* 0x000fe2000c9a1008 */
[----:B------:R-:W-:Y:S01]  /*38790*/  VIADD R249, R251, 0xffffffe9 ;  /* 0xffffffe9fbf97836 */ /* 0x000fe20000000000 */
[----:B------:R-:W-:Y:S01]  /*387a0*/  ISETP.GE.U32.AND P1, PT, R2, 0x7fffffa8, PT ;  /* 0x7fffffa80200780c */ /* 0x000fe20003f26070 */
[----:B------:R-:W1:Y:S01]  /*387b0*/  LDC R123, c[0x0][0x3a0] ;  /* 0x0000e800ff7b7b82 */ /* 0x000e620000000800 */
[----:B------:R-:W-:Y:S01]  /*387c0*/  LDGSTS.E [R0+0x40c00], desc[UR8][R244.64], !P4 ;  /* 0x40c00000f4007fae */ /* 0x000fe2000e1a1008 */
[----:B------:R-:W-:Y:S01]  /*387d0*/  ISETP.GE.U32.AND P4, PT, R3, 0x7fffffa4, PT ;  /* 0x7fffffa40300780c */ /* 0x000fe20003f86070 */
[C---:B------:R-:W-:Y:S01]  /*387e0*/  VIADD R2, R251.reuse, 0xffffffdf ;  /* 0xffffffdffb027836 */ /* 0x040fe20000000000 */
[----:B------:R-:W-:-:S02]  /*387f0*/  IADD3 R3, PT, PT, R251, -0x25, RZ ;  /* 0xffffffdbfb037810 */ /* 0x000fc40007ffe0ff */
[----:B------:R-:W-:Y:S02]  /*38800*/  LDGSTS.E [R0+0x41000], desc[UR8][R132.64], !P5 ;  /* 0x4100000084007fae */ /* 0x000fe4000e9a1008 */
[----:B------:R-:W-:Y:S01]  /*38810*/  ISETP.GE.U32.AND P5, PT, R2, 0x7fffffa0, PT ;  /* 0x7fffffa00200780c */ /* 0x000fe20003fa6070 */
[----:B------:R-:W-:Y:S01]  /*38820*/  VIADD R2, R251, 0xffffffd7 ;  /* 0xffffffd7fb027836 */ /* 0x000fe20000000000 */
[----:B------:R3:W-:Y:S01]  /*38830*/  LDGSTS.E [R0+0x41400], desc[UR8][R144.64], !P0 ;  /* 0x4140000090007fae */ /* 0x0007e2000c1a1008 */
[----:B------:R-:W-:Y:S01]  /*38840*/  ISETP.GE.U32.AND P0, PT, R3, 0x7fffff9c, PT ;  /* 0x7fffff9c0300780c */ /* 0x000fe20003f06070 */
[C---:B------:R-:W-:Y:S02]  /*38850*/  VIADD R3, R251.reuse, 0xffffffd3 ;  /* 0xffffffd3fb037836 */ /* 0x040fe40000000000 */
[----:B------:R-:W-:Y:S01]  /*38860*/  LDGSTS.E [R0+0x41800], desc[UR8][R136.64], !P1 ;  /* 0x4180000088007fae */ /* 0x000fe2000c9a1008 */
[----:B------:R-:W-:Y:S01]  /*38870*/  ISETP.GE.U32.AND P1, PT, R2, 0x7fffff98, PT ;  /* 0x7fffff980200780c */ /* 0x000fe20003f26070 */
[----:B------:R-:W-:-:S02]  /*38880*/  VIADD R2, R251, 0xffffffcf ;  /* 0xffffffcffb027836 */ /* 0x000fc40000000000 */
[----:B------:R-:W-:Y:S01]  /*38890*/  LDGSTS.E [R0+0x41c00], desc[UR8][R146.64], !P4 ;  /* 0x41c0000092007fae */ /* 0x000fe2000e1a1008 */
[----:B------:R-:W-:Y:S02]  /*388a0*/  ISETP.GE.U32.AND P4, PT, R3, 0x7fffff94, PT ;  /* 0x7fffff940300780c */ /* 0x000fe40003f86070 */
[C---:B------:R-:W-:Y:S01]  /*388b0*/  IADD3 R3, PT, PT, R251.reuse, -0x35, RZ ;  /* 0xffffffcbfb037810 */ /* 0x040fe20007ffe0ff */
[----:B------:R-:W-:Y:S01]  /*388c0*/  LDGSTS.E [R0+0x42000], desc[UR8][R138.64], !P5 ;  /* 0x420000008a007fae */ /* 0x000fe2000e9a1008 */
[----:B------:R-:W-:Y:S01]  /*388d0*/  ISETP.GE.U32.AND P5, PT, R2, 0x7fffff90, PT ;  /* 0x7fffff900200780c */ /* 0x000fe20003fa6070 */
[----:B------:R-:W-:Y:S02]  /*388e0*/  VIADD R2, R251, 0xffffffc7 ;  /* 0xffffffc7fb027836 */ /* 0x000fe40000000000 */
[----:B------:R-:W-:Y:S01]  /*388f0*/  LDGSTS.E [R0+0x42400], desc[UR8][R176.64], !P0 ;  /* 0x42400000b0007fae */ /* 0x000fe2000c1a1008 */
[----:B------:R-:W-:Y:S01]  /*38900*/  ISETP.GE.U32.AND P0, PT, R3, 0x7fffff8c, PT ;  /* 0x7fffff8c0300780c */ /* 0x000fe20003f06070 */
[----:B------:R-:W-:-:S02]  /*38910*/  VIADD R3, R251, 0xffffffc3 ;  /* 0xffffffc3fb037836 */ /* 0x000fc40000000000 */
[----:B------:R-:W-:Y:S01]  /*38920*/  LDGSTS.E [R0+0x42800], desc[UR8][R140.64], !P1 ;  /* 0x428000008c007fae */ /* 0x000fe2000c9a1008 */
[----:B------:R-:W-:-:S03]  /*38930*/  ISETP.GE.U32.AND P1, PT, R2, 0x7fffff88, PT ;  /* 0x7fffff880200780c */ /* 0x000fc60003f26070 */
[----:B------:R-:W-:Y:S01]  /*38940*/  LDGSTS.E [R0+0x42c00], desc[UR8][R142.64], !P4 ;  /* 0x42c000008e007fae */ /* 0x000fe2000e1a1008 */
[----:B------:R-:W-:Y:S01]  /*38950*/  ISETP.GE.U32.AND P4, PT, R3, 0x7fffff84, PT ;  /* 0x7fffff840300780c */ /* 0x000fe20003f86070 */
[C---:B------:R-:W-:Y:S01]  /*38960*/  VIADD R3, R251.reuse, 0xfffffffa ;  /* 0xfffffffafb037836 */ /* 0x040fe20000000000 */
[----:B------:R-:W-:Y:S01]  /*38970*/  IADD3 R2, PT, PT, R251, -0x2, RZ ;  /* 0xfffffffefb027810 */ /* 0x000fe20007ffe0ff */
[----:B------:R-:W-:Y:S03]  /*38980*/  LDGSTS.E [R0+0x43000], desc[UR8][R156.64], !P5 ;  /* 0x430000009c007fae */ /* 0x000fe6000e9a1008 */
[----:B------:R-:W-:Y:S01]  /*38990*/  ISETP.GE.U32.AND P5, PT, R3, 0x7fffffbb, PT ;  /* 0x7fffffbb0300780c */ /* 0x000fe20003fa6070 */
[----:B------:R-:W-:Y:S01]  /*389a0*/  VIADD R3, R251, 0xfffffff6 ;  /* 0xfffffff6fb037836 */ /* 0x000fe20000000000 */
[----:B------:R-:W-:Y:S01]  /*389b0*/  LDGSTS.E [R0+0x43400], desc[UR8][R148.64], !P0 ;  /* 0x4340000094007fae */ /* 0x000fe2000c1a1008 */
[----:B------:R-:W-:-:S02]  /*389c0*/  ISETP.GE.U32.AND P0, PT, R2, 0x7fffffbf, PT ;  /* 0x7fffffbf0200780c */ /* 0x000fc40003f06070 */
[----:B------:R-:W-:Y:S01]  /*389d0*/  LOP3.LUT R2, R4, 0x20, RZ, 0x3c, !PT ;  /* 0x0000002004027812 */ /* 0x000fe200078e3cff */
[----:B------:R-:W-:Y:S01]  /*389e0*/  LDGSTS.E [R0+0x43800], desc[UR8][R158.64], !P1 ;  /* 0x438000009e007fae */ /* 0x000fe2000c9a1008 */
[----:B------:R-:W-:Y:S01]  /*389f0*/  ISETP.GE.U32.AND P1, PT, R3, 0x7fffffb7, PT ;  /* 0x7fffffb70300780c */ /* 0x000fe20003f26070 */
[----:B------:R-:W-:Y:S02]  /*38a00*/  VIADD R3, R251, 0xfffffff2 ;  /* 0xfffffff2fb037836 */ /* 0x000fe40000000000 */
[----:B------:R-:W-:Y:S01]  /*38a10*/  VIADD R2, R2, UR4 ;  /* 0x0000000402027c36 */ /* 0x000fe20008000000 */
[----:B------:R-:W-:Y:S02]  /*38a20*/  LDGSTS.E [R0+0x43c00], desc[UR8][R150.64], !P4 ;  /* 0x43c0000096007fae */ /* 0x000fe4000e1a1008 */
[----:B------:R-:W-:Y:S02]  /*38a30*/  ISETP.GE.U32.AND P4, PT, R3, 0x7fffffb3, PT ;  /* 0x7fffffb30300780c */ /* 0x000fe40003f86070 */
[----:B------:R-:W-:Y:S01]  /*38a40*/  IADD3 R3, PT, PT, R251, -0x12, RZ ;  /* 0xffffffeefb037810 */ /* 0x000fe20007ffe0ff */
[----:B------:R-:W-:Y:S03]  /*38a50*/  LDGSTS.E [R2+0x40100], desc[UR8][R190.64], !P0 ;  /* 0x40100000be027fae */ /* 0x000fe6000c1a1008 */
[----:B------:R-:W-:Y:S01]  /*38a60*/  ISETP.GE.U32.AND P0, PT, R3, 0x7fffffaf, PT ;  /* 0x7fffffaf0300780c */ /* 0x000fe20003f06070 */
[----:B------:R-:W-:Y:S01]  /*38a70*/  VIADD R3, R251, 0xffffffe6 ;  /* 0xffffffe6fb037836 */ /* 0x000fe20000000000 */
[----:B------:R-:W-:Y:S01]  /*38a80*/  LDGSTS.E [R2+0x40500], desc[UR8][R152.64], !P5 ;  /* 0x4050000098027fae */ /* 0x000fe2000e9a1008 */
[----:B------:R-:W-:Y:S01]  /*38a90*/  ISETP.GE.U32.AND P5, PT, R5, 0x7fffffab, PT ;  /* 0x7fffffab0500780c */ /* 0x000fe20003fa6070 */
[----:B------:R-:W-:-:S02]  /*38aa0*/  VIADD R5, R251, 0xffffffe2 ;  /* 0xffffffe2fb057836 */ /* 0x000fc40000000000 */
[----:B------:R-:W-:Y:S01]  /*38ab0*/  LDGSTS.E [R2+0x40900], desc[UR8][R154.64], !P1 ;  /* 0x409000009a027fae */ /* 0x000fe2000c9a1008 */
[----:B------:R-:W-:-:S03]  /*38ac0*/  ISETP.GE.U32.AND P1, PT, R3, 0x7fffffa7, PT ;  /* 0x7fffffa70300780c */ /* 0x000fc60003f26070 */
[----:B------:R-:W-:Y:S01]  /*38ad0*/  LDGSTS.E [R2+0x40d00], desc[UR8][R170.64], !P4 ;  /* 0x40d00000aa027fae */ /* 0x000fe2000e1a1008 */
[----:B------:R-:W-:Y:S02]  /*38ae0*/  ISETP.GE.U32.AND P4, PT, R5, 0x7fffffa3, PT ;  /* 0x7fffffa30500780c */ /* 0x000fe40003f86070 */
[C---:B------:R-:W-:Y:S01]  /*38af0*/  IADD3 R3, PT, PT, R251.reuse, -0x22, RZ ;  /* 0xffffffdefb037810 */ /* 0x040fe20007ffe0ff */
[----:B------:R-:W-:Y:S01]  /*38b00*/  VIADD R5, R251, 0xffffffda ;  /* 0xffffffdafb057836 */ /* 0x000fe20000000000 */
[----:B------:R-:W-:Y:S02]  /*38b10*/  LDGSTS.E [R2+0x41100], desc[UR8][R160.64], !P0 ;  /* 0x41100000a0027fae */ /* 0x000fe4000c1a1008 */
        /* <DEDUP_REMOVED lines=27> */
[----:B------:R-:W-:-:S03]  /*38cd0*/  ISETP.GE.U32.AND P5, PT, R3, 0x7fffffbe, PT ;  /* 0x7fffffbe0300780c */ /* 0x000fc60003fa6070 */
[----:B------:R-:W-:Y:S01]  /*38ce0*/  LDGSTS.E [R2+0x43900], desc[UR8][R218.64], !P1 ;  /* 0x43900000da027fae */ /* 0x000fe2000c9a1008 */
[----:B------:R-:W-:Y:S01]  /*38cf0*/  ISETP.GE.U32.AND P1, PT, R5, 0x7fffffb6, PT ;  /* 0x7fffffb60500780c */ /* 0x000fe20003f26070 */
[----:B------:R-:W-:Y:S01]  /*38d00*/  VIADD R5, R251, 0xfffffff1 ;  /* 0xfffffff1fb057836 */ /* 0x000fe20000000000 */
[----:B------:R-:W-:Y:S01]  /*38d10*/  LOP3.LUT R3, R4, 0x40, RZ, 0x3c, !PT ;  /* 0x0000004004037812 */ /* 0x000fe200078e3cff */
[----:B------:R-:W-:Y:S03]  /*38d20*/  LDGSTS.E [R2+0x43d00], desc[UR8][R180.64], !P4 ;  /* 0x43d00000b4027fae */ /* 0x000fe6000e1a1008 */
[----:B------:R-:W-:Y:S02]  /*38d30*/  IADD3 R3, PT, PT, R3, UR4, RZ ;  /* 0x0000000403037c10 */ /* 0x000fe4000fffe0ff */
[----:B------:R-:W-:Y:S01]  /*38d40*/  ISETP.GE.U32.AND P4, PT, R5, 0x7fffffb2, PT ;  /* 0x7fffffb20500780c */ /* 0x000fe20003f86070 */
[----:B------:R-:W-:-:S02]  /*38d50*/  VIADD R5, R251, 0xffffffed ;  /* 0xffffffedfb057836 */ /* 0x000fc40000000000 */
[----:B------:R-:W-:Y:S03]  /*38d60*/  LDGSTS.E [R3+0x40200], desc[UR8][R182.64], !P5 ;  /* 0x40200000b6037fae */ /* 0x000fe6000e9a1008 */
[----:B------:R-:W-:Y:S01]  /*38d70*/  ISETP.GE.U32.AND P5, PT, R5, 0x7fffffae, PT ;  /* 0x7fffffae0500780c */ /* 0x000fe20003fa6070 */
[----:B------:R-:W-:Y:S01]  /*38d80*/  LDGSTS.E [R3+0x40600], desc[UR8][R198.64], !P0 ;  /* 0x40600000c6037fae */ /* 0x000fe2000c1a1008 */
[----:B------:R-:W-:Y:S01]  /*38d90*/  ISETP.GE.U32.AND P0, PT, R249, 0x7fffffaa, PT ;  /* 0x7fffffaaf900780c */ /* 0x000fe20003f06070 */
[C---:B------:R-:W-:Y:S01]  /*38da0*/  VIADD R5, R251.reuse, 0xffffffe5 ;  /* 0xffffffe5fb057836 */ /* 0x040fe20000000000 */
[----:B------:R-:W-:Y:S01]  /*38db0*/  IADD3 R249, PT, PT, R251, -0x1f, RZ ;  /* 0xffffffe1fbf97810 */ /* 0x000fe20007ffe0ff */
[----:B------:R-:W-:Y:S03]  /*38dc0*/  LDGSTS.E [R3+0x40a00], desc[UR8][R188.64], !P1 ;  /* 0x40a00000bc037fae */ /* 0x000fe6000c9a1008 */
[----:B------:R-:W-:Y:S01]  /*38dd0*/  ISETP.GE.U32.AND P1, PT, R5, 0x7fffffa6, PT ;  /* 0x7fffffa60500780c */ /* 0x000fe20003f26070 */
[----:B------:R-:W-:Y:S01]  /*38de0*/  LDGSTS.E [R3+0x40e00], desc[UR8][R200.64], !P4 ;  /* 0x40e00000c8037fae */ /* 0x000fe2000e1a1008 */
[----:B------:R-:W-:Y:S01]  /*38df0*/  VIADD R5, R251, 0xffffffdd ;  /* 0xffffffddfb057836 */ /* 0x000fe20000000000 */
[----:B------:R-:W-:Y:S01]  /*38e00*/  ISETP.GE.U32.AND P4, PT, R249, 0x7fffffa2, PT ;  /* 0x7fffffa2f900780c */ /* 0x000fe20003f86070 */
[----:B------:R-:W-:Y:S01]  /*38e10*/  VIADD R249, R251, 0xffffffd9 ;  /* 0xffffffd9fbf97836 */ /* 0x000fe20000000000 */
[----:B------:R-:W-:Y:S02]  /*38e20*/  LDGSTS.E [R3+0x41200], desc[UR8][R192.64], !P5 ;  /* 0x41200000c0037fae */ /* 0x000fe4000e9a1008 */
[----:B------:R-:W-:-:S02]  /*38e30*/  ISETP.GE.U32.AND P5, PT, R5, 0x7fffff9e, PT ;  /* 0x7fffff9e0500780c */ /* 0x000fc40003fa6070 */
        /* <DEDUP_REMOVED lines=26> */
[----:B------:R-:W-:Y:S02]  /*38fe0*/  VIADD R249, R251, 0xfffffff8 ;  /* 0xfffffff8fbf97836 */ /* 0x000fe40000000000 */
[----:B------:R-:W-:Y:S01]  /*38ff0*/  LDGSTS.E [R3+0x43a00], desc[UR8][R210.64], !P1 ;  /* 0x43a00000d2037fae */ /* 0x000fe2000c9a1008 */
[----:B------:R-:W-:Y:S02]  /*39000*/  LOP3.LUT R5, R4, 0x60, RZ, 0x3c, !PT ;  /* 0x0000006004057812 */ /* 0x000fe400078e3cff */
[----:B------:R-:W-:Y:S01]  /*39010*/  ISETP.GE.U32.AND P1, PT, R249, 0x7fffffb9, PT ;  /* 0x7fffffb9f900780c */ /* 0x000fe20003f26070 */
[----:B------:R-:W-:Y:S01]  /*39020*/  VIADD R249, R251, 0xfffffff0 ;  /* 0xfffffff0fbf97836 */ /* 0x000fe20000000000 */
[----:B------:R4:W-:Y:S04]  /*39030*/  STL.64 [R1+0x2778], R124 ;  /* 0x0027787c01007387 */ /* 0x0009e80000100a00 */
[----:B------:R1:W-:Y:S01]  /*39040*/  STL.64 [R1+0x2780], R126 ;  /* 0x0027807e01007387 */ /* 0x0003e20000100a00 */
[----:B------:R-:W-:-:S03]  /*39050*/  VIADD R5, R5, UR4 ;  /* 0x0000000405057c36 */ /* 0x000fc60008000000 */
[----:B------:R-:W-:Y:S04]  /*39060*/  STL.64 [R1+0x2788], R130 ;  /* 0x0027888201007387 */ /* 0x000fe80000100a00 */
[----:B------:R-:W-:Y:S01]  /*39070*/  STL.64 [R1+0x2790], R134 ;  /* 0x0027908601007387 */ /* 0x000fe20000100a00 */
[----:B------:R-:W-:Y:S01]  /*39080*/  IADD3 R122, PT, PT, R251, -0x14, RZ ;  /* 0xffffffecfb7a7810 */ /* 0x000fe20007ffe0ff */
[----:B----4-:R-:W4:Y:S02]  /*39090*/  LDC R124, c[0x0][0x3a0] ;  /* 0x0000e800ff7c7b82 */ /* 0x010f240000000800 */
[----:B------:R-:W-:Y:S01]  /*390a0*/  LDGSTS.E [R3+0x43e00], desc[UR8][R226.64], !P5 ;  /* 0x43e00000e2037fae */ /* 0x000fe2000e9a1008 */
[----:B------:R-:W-:-:S03]  /*390b0*/  ISETP.GE.U32.AND P5, PT, R249, 0x7fffffb1, PT ;  /* 0x7fffffb1f900780c */ /* 0x000fc60003fa6070 */
[----:B------:R-:W-:Y:S01]  /*390c0*/  STL.64 [R1+0x2798], R162 ;  /* 0x002798a201007387 */ /* 0x000fe20000100a00 */
[----:B------:R-:W-:Y:S01]  /*390d0*/  VIADD R249, R251, 0xffffffe8 ;  /* 0xffffffe8fbf97836 */ /* 0x000fe20000000000 */
[----:B-1----:R-:W1:Y:S02]  /*390e0*/  LDC R126, c[0x0][0x3a0] ;  /* 0x0000e800ff7e7b82 */ /* 0x002e640000000800 */
[----:B------:R-:W-:Y:S04]  /*390f0*/  STL.64 [R1+0x2758], R244 ;  /* 0x002758f401007387 */ /* 0x000fe80000100a00 */
[----:B------:R-:W-:Y:S02]  /*39100*/  STL.64 [R1+0x27a0], R132 ;  /* 0x0027a08401007387 */ /* 0x000fe40000100a00 */
[----:B------:R-:W1:Y:S02]  /*39110*/  LDC R125, c[0x0][0x3a0] ;  /* 0x0000e800ff7d7b82 */ /* 0x000e640000000800 */
[----:B------:R3:W-:Y:S04]  /*39120*/  STL.64 [R1+0x2750], R144 ;  /* 0x0027509001007387 */ /* 0x0007e80000100a00 */
[----:B------:R-:W-:Y:S04]  /*39130*/  STL.64 [R1+0x27a8], R136 ;  /* 0x0027a88801007387 */ /* 0x000fe80000100a00 */
[----:B------:R-:W-:Y:S04]  /*39140*/  STL.64 [R1+0x27b0], R146 ;  /* 0x0027b09201007387 */ /* 0x000fe80000100a00 */
[----:B------:R-:W-:Y:S01]  /*39150*/  STL.64 [R1+0x27b8], R138 ;  /* 0x0027b88a01007387 */ /* 0x000fe20000100a00 */
[----:B------:R-:W-:Y:S01]  /*39160*/  ISETP.GT.AND P6, PT, R252, 0x7f, PT ;  /* 0x0000007ffc00780c */ /* 0x000fe20003fc4270 */
[----:B---3--:R-:W3:Y:S02]  /*39170*/  LDC R145, c[0x0][0x3a0] ;  /* 0x0000e800ff917b82 */ /* 0x008ee40000000800 */
[----:B------:R-:W-:Y:S01]  /*39180*/  LDGSTS.E [R5+0x40300], desc[UR8][R216.64], !P0 ;  /* 0x40300000d8057fae */ /* 0x000fe2000c1a1008 */
[----:B------:R-:W-:-:S03]  /*39190*/  ISETP.GE.U32.AND P0, PT, R122, 0x7fffffad, PT ;  /* 0x7fffffad7a00780c */ /* 0x000fc60003f06070 */
[----:B------:R-:W-:Y:S01]  /*391a0*/  STL.64 [R1+0x27c0], R176 ;  /* 0x0027c0b001007387 */ /* 0x000fe20000100a00 */
[----:B------:R-:W-:-:S03]  /*391b0*/  IADD3 R122, PT, PT, R251, -0x1c, RZ ;  /* 0xffffffe4fb7a7810 */ /* 0x000fc60007ffe0ff */
[----:B------:R-:W-:Y:S01]  /*391c0*/  LDGSTS.E [R5+0x40700], desc[UR8][R232.64], !P1 ;  /* 0x40700000e8057fae */ /* 0x000fe2000c9a1008 */
[----:B------:R-:W-:Y:S01]  /*391d0*/  ISETP.GE.U32.AND P1, PT, R249, 0x7fffffa9, PT ;  /* 0x7fffffa9f900780c */ /* 0x000fe20003f26070 */
[----:B------:R-:W-:Y:S02]  /*391e0*/  VIADD R249, R251, 0xffffffe0 ;  /* 0xffffffe0fbf97836 */ /* 0x000fe40000000000 */
[----:B------:R-:W-:Y:S04]  /*391f0*/  STL.64 [R1+0x27c8], R140 ;  /* 0x0027c88c01007387 */ /* 0x000fe80000100a00 */
[----:B------:R-:W-:Y:S04]  /*39200*/  STL.64 [R1+0x27d0], R142 ;  /* 0x0027d08e01007387 */ /* 0x000fe80000100a00 */
[----:B------:R-:W-:Y:S04]  /*39210*/  STL.64 [R1+0x27d8], R156 ;  /* 0x0027d89c01007387 */ /* 0x000fe80000100a00 */
[----:B------:R-:W-:Y:S04]  /*39220*/  STL.64 [R1+0x27e0], R148 ;  /* 0x0027e09401007387 */ /* 0x000fe80000100a00 */
[----:B------:R-:W-:Y:S04]  /*39230*/  STL.64 [R1+0x27e8], R158 ;  /* 0x0027e89e01007387 */ /* 0x000fe80000100a00 */
[----:B------:R-:W-:Y:S01]  /*39240*/  LDGSTS.E [R5+0x40b00], desc[UR8][R220.64], !P4 ;  /* 0x40b00000dc057fae */ /* 0x000fe2000e1a1008 */
[----:B------:R-:W-:-:S03]  /*39250*/  ISETP.GE.U32.AND P4, PT, R122, 0x7fffffa5, PT ;  /* 0x7fffffa57a00780c */ /* 0x000fc60003f86070 */
[----:B------:R-:W-:Y:S04]  /*39260*/  STL.64 [R1+0x27f0], R150 ;  /* 0x0027f09601007387 */ /* 0x000fe80000100a00 */
[----:B------:R-:W-:Y:S01]  /*39270*/  LDGSTS.E [R5+0x40f00], desc[UR8][R234.64], !P5 ;  /* 0x40f00000ea057fae */ /* 0x000fe2000e9a1008 */
[----:B------:R-:W-:-:S03]  /*39280*/  ISETP.GE.U32.AND P5, PT, R249, 0x7fffffa1, PT ;  /* 0x7fffffa1f900780c */ /* 0x000fc60003fa6070 */
[----:B------:R-:W-:Y:S01]  /*39290*/  STL.64 [R1+0x27f8], R190 ;  /* 0x0027f8be01007387 */ /* 0x000fe20000100a00 */
[----:B------:R-:W-:-:S03]  /*392a0*/  VIADD R249, R251, 0xffffffdc ;  /* 0xffffffdcfbf97836 */ /* 0x000fc60000000000 */
[----:B------:R-:W-:Y:S04]  /*392b0*/  STL.64 [R1+0x2800], R152 ;  /* 0x0028009801007387 */ /* 0x000fe80000100a00 */
[----:B------:R-:W-:Y:S04]  /*392c0*/  STL.64 [R1+0x2808], R154 ;  /* 0x0028089a01007387 */ /* 0x000fe80000100a00 */
[----:B------:R-:W-:Y:S04]  /*392d0*/  STL.64 [R1+0x2810], R170 ;  /* 0x002810aa01007387 */ /* 0x000fe80000100a00 */
[----:B------:R-:W-:Y:S04]  /*392e0*/  STL.64 [R1+0x2818], R160 ;  /* 0x002818a001007387 */ /* 0x000fe80000100a00 */
[----:B------:R-:W-:Y:S01]  /*392f0*/  STL.64 [R1+0x2820], R172 ;  /* 0x002820ac01007387 */ /* 0x000fe20000100a00 */
[----:B------:R-:W-:-:S03]  /*39300*/  VIADD R122, R251, 0xffffffd0 ;  /* 0xffffffd0fb7a7836 */ /* 0x000fc60000000000 */
[----:B------:R-:W-:Y:S04]  /*39310*/  STL.64 [R1+0x2828], R164 ;  /* 0x002828a401007387 */ /* 0x000fe80000100a00 */
[----:B------:R-:W-:Y:S04]  /*39320*/  LDGSTS.E [R5+0x41300], desc[UR8][R222.64], !P0 ;  /* 0x41300000de057fae */ /* 0x000fe8000c1a1008 */
[----:B------:R-:W-:Y:S04]  /*39330*/  STL.64 [R1+0x2830], R204 ;  /* 0x002830cc01007387 */ /* 0x000fe80000100a00 */
[----:B------:R-:W-:Y:S01]  /*39340*/  LDGSTS.E [R5+0x41700], desc[UR8][R224.64], !P1 ;  /* 0x41700000e0057fae */ /* 0x000fe2000c9a1008 */
[----:B------:R-:W-:Y:S01]  /*39350*/  ISETP.GE.U32.AND P1, PT, R249, 0x7fffff9d, PT ;  /* 0x7fffff9df900780c */ /* 0x000fe20003f26070 */
[----:B------:R-:W-:-:S02]  /*39360*/  VIADD R249, R251, 0xffffffd4 ;  /* 0xffffffd4fbf97836 */ /* 0x000fc40000000000 */
[----:B------:R-:W-:Y:S04]  /*39370*/  STL.64 [R1+0x2838], R166 ;  /* 0x002838a601007387 */ /* 0x000fe80000100a00 */
[----:B------:R-:W-:Y:S04]  /*39380*/  STL.64 [R1+0x2840], R168 ;  /* 0x002840a801007387 */ /* 0x000fe80000100a00 */
[----:B------:R-:W-:Y:S01]  /*39390*/  STL.64 [R1+0x2848], R184 ;  /* 0x002848b801007387 */ /* 0x000fe20000100a00 */
[----:B------:R-:W-:-:S03]  /*393a0*/  ISETP.GE.U32.AND P0, PT, R122, 0x7fffff91, PT ;  /* 0x7fffff917a00780c */ /* 0x000fc60003f06070 */
[----:B------:R-:W-:Y:S01]  /*393b0*/  STL.64 [R1+0x2850], R174 ;  /* 0x002850ae01007387 */ /* 0x000fe20000100a00 */
[----:B------:R-:W-:-:S03]  /*393c0*/  IADD3 R122, PT, PT, R251, -0x28, RZ ;  /* 0xffffffd8fb7a7810 */ /* 0x000fc60007ffe0ff */
[----:B------:R-:W-:Y:S04]  /*393d0*/  STL.64 [R1+0x2858], R186 ;  /* 0x002858ba01007387 */ /* 0x000fe80000100a00 */
[----:B------:R-:W-:Y:S04]  /*393e0*/  LDGSTS.E [R5+0x41b00], desc[UR8][R242.64], !P4 ;  /* 0x41b00000f2057fae */ /* 0x000fe8000e1a1008 */
[----:B------:R-:W-:Y:S01]  /*393f0*/  LDGSTS.E [R5+0x41f00], desc[UR8][R238.64], !P5 ;  /* 0x41f00000ee057fae */ /* 0x000fe2000e9a1008 */
[----:B------:R-:W-:Y:S01]  /*39400*/  ISETP.GE.U32.AND P5, PT, R249, 0x7fffff95, PT ;  /* 0x7fffff95f900780c */ /* 0x000fe20003fa6070 */
[----:B------:R-:W-:-:S02]  /*39410*/  VIADD R249, R251, 0xffffffcc ;  /* 0xffffffccfbf97836 */ /* 0x000fc40000000000 */
[----:B------:R-:W-:Y:S04]  /*39420*/  STL.64 [R1+0x2720], R68 ;  /* 0x0027204401007387 */ /* 0x000fe80000100a00 */
[----:B------:R-:W-:Y:S04]  /*39430*/  STL.64 [R1+0x2728], R70 ;  /* 0x0027284601007387 */ /* 0x000fe80000100a00 */
[----:B------:R-:W-:Y:S04]  /*39440*/  STL.64 [R1+0x2730], R72 ;  /* 0x0027304801007387 */ /* 0x000fe80000100a00 */
[----:B------:R-:W2:Y:S01]  /*39450*/  LDL.64 R250, [R1+0xe40] ;  /* 0x000e400001fa7983 */ /* 0x000ea20000100a00 */
[----:B------:R-:W-:-:S02]  /*39460*/  ISETP.GE.U32.AND P4, PT, R122, 0x7fffff99, PT ;  /* 0x7fffff997a00780c */ /* 0x000fc40003f86070 */
[----:B------:R-:W1:Y:S01]  /*39470*/  LDC R122, c[0x0][0x3a0] ;  /* 0x0000e800ff7a7b82 */ /* 0x000e620000000800 */
[----:B------:R-:W-:Y:S01]  /*39480*/  LDGSTS.E [R5+0x42300], desc[UR8][R230.64], !P1 ;  /* 0x42300000e6057fae */ /* 0x000fe2000c9a1008 */
[----:B------:R-:W-:-:S03]  /*39490*/  ISETP.GE.U32.AND P1, PT, R249, 0x7fffff8d, PT ;  /* 0x7fffff8df900780c */ /* 0x000fc60003f26070 */
[----:B------:R-:W-:Y:S01]  /*394a0*/  STL.64 [R1+0x2738], R74 ;  /* 0x0027384a01007387 */ /* 0x000fe20000100a00 */
[----:B------:R-:W-:Y:S02]  /*394b0*/  SEL R246, R246, RZ, P6 ;  /* 0x000000fff6f67207 */ /* 0x000fe40003000000 */
[----:B------:R-:W1:Y:S03]  /*394c0*/  LDC R249, c[0x0][0x3a0] ;  /* 0x0000e800fff97b82 */ /* 0x000e660000000800 */
[----:B------:R-:W-:Y:S01]  /*394d0*/  LDGSTS.E [R5+0x42700], desc[UR8][R236.64], !P4 ;  /* 0x42700000ec057fae */ /* 0x000fe2000e1a1008 */
[----:B------:R-:W-:-:S03]  /*394e0*/  ISETP.GE.U32.AND P4, PT, R248, 0x7fffff81, PT ;  /* 0x7fffff81f800780c */ /* 0x000fc60003f86070 */
[----:B------:R-:W-:Y:S04]  /*394f0*/  LDGSTS.E [R5+0x42b00], desc[UR8][R68.64], !P5 ;  /* 0x42b0000044057fae */ /* 0x000fe8000e9a1008 */
[----:B------:R3:W-:Y:S01]  /*39500*/  STL.64 [R1+0x2740], R76 ;  /* 0x0027404c01007387 */ /* 0x0007e20000100a00 */
[----:B------:R-:W-:Y:S01]  /*39510*/  ISETP.NE.U32.AND P6, PT, R247, RZ, PT ;  /* 0x000000fff700720c */ /* 0x000fe20003fc5070 */
[----:B------:R-:W2:Y:S02]  /*39520*/  LDC R248, c[0x0][0x3a8] ;  /* 0x0000ea00fff87b82 */ /* 0x000ea40000000800 */
[----:B------:R-:W-:Y:S04]  /*39530*/  LDGSTS.E [R5+0x42f00], desc[UR8][R70.64], !P0 ;  /* 0x42f0000046057fae */ /* 0x000fe8000c1a1008 */
[----:B------:R-:W-:Y:S04]  /*39540*/  LDGSTS.E [R5+0x43300], desc[UR8][R72.64], !P1 ;  /* 0x4330000048057fae */ /* 0x000fe8000c9a1008 */
[----:B------:R-:W-:Y:S04]  /*39550*/  LDGSTS.E [R5+0x43700], desc[UR8][R74.64], !P2 ;  /* 0x437000004a057fae */ /* 0x000fe8000d1a1008 */
[----:B------:R-:W-:Y:S04]  /*39560*/  LDGSTS.E [R5+0x43b00], desc[UR8][R76.64], !P3 ;  /* 0x43b000004c057fae */ /* 0x000fe8000d9a1008 */
[----:B------:R-:W-:Y:S01]  /*39570*/  LDGSTS.E [R5+0x43f00], desc[UR8][R78.64], !P4 ;  /* 0x43f000004e057fae */ /* 0x000fe2000e1a1008 */
[----:B------:R-:W-:-:S03]  /*39580*/  ISETP.NE.U32.AND P0, PT, R246, RZ, PT ;  /* 0x000000fff600720c */ /* 0x000fc60003f05070 */
[----:B---3--:R-:W3:Y:S04]  /*39590*/  LDL.LU.64 R76, [R1+0x5f0] ;  /* 0x0005f000014c7983 */ /* 0x008ee80000300a00 */
[----:B------:R-:W3:Y:S04]  /*395a0*/  LDL.LU.64 R74, [R1+0x5b0] ;  /* 0x0005b000014a7983 */ /* 0x000ee80000300a00 */
[----:B------:R-:W3:Y:S04]  /*395b0*/  LDL.LU.64 R72, [R1+0x570] ;  /* 0x0005700001487983 */ /* 0x000ee80000300a00 */
[----:B------:R-:W3:Y:S04]  /*395c0*/  LDL.LU.64 R70, [R1+0x530] ;  /* 0x0005300001467983 */ /* 0x000ee80000300a00 */
[----:B------:R-:W3:Y:S04]  /*395d0*/  LDL.LU.64 R68, [R1+0x4f0] ;  /* 0x0004f00001447983 */ /* 0x000ee80000300a00 */
[----:B------:R4:W-:Y:S01]  /*395e0*/  STL.64 [R1+0x2748], R78 ;  /* 0x0027484e01007387 */ /* 0x0009e20000100a00 */
[----:B-1----:R-:W-:-:S03]  /*395f0*/  IADD3 R247, PT, PT, R125, -0x45, RZ ;  /* 0xffffffbb7df77810 */ /* 0x002fc60007ffe0ff */
[----:B------:R-:W0:Y:S04]  /*39600*/  LDGDEPBAR ;  /* 0x00000000000079af */ /* 0x000e280000000000 */
[----:B----4-:R-:W4:Y:S04]  /*39610*/  LDL.LU.64 R78, [R1+0x630] ;  /* 0x00063000014e7983 */ /* 0x010f280000300a00 */
[----:B------:R-:W3:Y:S04]  /*39620*/  LDL.64 R160, [R1+0x7a0] ;  /* 0x0007a00001a07983 */ /* 0x000ee80000100a00 */
[----:B------:R-:W3:Y:S04]  /*39630*/  LDL.64 R170, [R1+0x6f0] ;  /* 0x0006f00001aa7983 */ /* 0x000ee80000100a00 */
[----:B------:R-:W3:Y:S04]  /*39640*/  LDL.64 R154, [R1+0x6b0] ;  /* 0x0006b000019a7983 */ /* 0x000ee80000100a00 */
[----:B------:R-:W3:Y:S04]  /*39650*/  LDL.64 R152, [R1+0x670] ;  /* 0x0006700001987983 */ /* 0x000ee80000100a00 */
[----:B------:R-:W3:Y:S01]  /*39660*/  LDL.64 R190, [R1+0x4b0] ;  /* 0x0004b00001be7983 */ /* 0x000ee20000100a00 */
[----:B------:R-:W-:-:S03]  /*39670*/  VIADD R246, R126, 0xffffffbf ;  /* 0xffffffbf7ef67836 */ /* 0x000fc60000000000 */
[----:B------:R-:W3:Y:S04]  /*39680*/  LDL.64 R150, [R1+0x470] ;  /* 0x0004700001967983 */ /* 0x000ee80000100a00 */
[----:B------:R-:W3:Y:S04]  /*39690*/  LDL.64 R158, [R1+0x430] ;  /* 0x00043000019e7983 */ /* 0x000ee80000100a00 */
[----:B------:R-:W3:Y:S04]  /*396a0*/  LDL.64 R148, [R1+0x3f0] ;  /* 0x0003f00001947983 */ /* 0x000ee80000100a00 */
[----:B------:R-:W3:Y:S04]  /*396b0*/  LDL.64 R156, [R1+0x3b0] ;  /* 0x0003b000019c7983 */ /* 0x000ee80000100a00 */
[----:B------:R-:W3:Y:S01]  /*396c0*/  LDL.64 R142, [R1+0x370] ;  /* 0x00037000018e7983 */ /* 0x000ee20000100a00 */
[----:B------:R-:W-:-:S03]  /*396d0*/  ISETP.GE.U32.AND P1, PT, R246, 0x7fffff80, PT ;  /* 0x7fffff80f600780c */ /* 0x000fc60003f26070 */
[----:B------:R-:W4:Y:S01]  /*396e0*/  LDL.64 R140, [R1+0x330] ;  /* 0x00033000018c7983 */ /* 0x000f220000100a00 */
[----:B------:R-:W-:-:S03]  /*396f0*/  VIADD R246, R124, 0xffffffb7 ;  /* 0xffffffb77cf67836 */ /* 0x000fc60000000000 */
[----:B------:R-:W4:Y:S04]  /*39700*/  LDL.64 R176, [R1+0x2f0] ;  /* 0x0002f00001b07983 */ /* 0x000f280000100a00 */
[----:B------:R-:W4:Y:S04]  /*39710*/  LDL.64 R138, [R1+0x2b0] ;  /* 0x0002b000018a7983 */ /* 0x000f280000100a00 */
[----:B------:R-:W4:Y:S04]  /*39720*/  LDL.64 R146, [R1+0x270] ;  /* 0x0002700001927983 */ /* 0x000f280000100a00 */
[----:B------:R-:W4:Y:S04]  /*39730*/  LDL.64 R136, [R1+0x230] ;  /* 0x0002300001887983 */ /* 0x000f280000100a00 */
[----:B------:R-:W4:Y:S01]  /*39740*/  LDL.64 R132, [R1+0x1f0] ;  /* 0x0001f00001847983 */ /* 0x000f220000100a00 */
[----:B------:R-:W-:-:S03]  /*39750*/  ISETP.GE.U32.AND P2, PT, R247, 0x7fffff7c, PT ;  /* 0x7fffff7cf700780c */ /* 0x000fc60003f46070 */
[----:B------:R-:W4:Y:S01]  /*39760*/  LDL.64 R162, [R1+0x1b0] ;  /* 0x0001b00001a27983 */ /* 0x000f220000100a00 */
[----:B------:R-:W-:-:S03]  /*39770*/  ISETP.GE.U32.AND P3, PT, R246, 0x7fffff78, PT ;  /* 0x7fffff78f600780c */ /* 0x000fc60003f66070 */
[----:B------:R-:W4:Y:S01]  /*39780*/  LDL.64 R134, [R1+0x170] ;  /* 0x0001700001867983 */ /* 0x000f220000100a00 */
[----:B------:R-:W-:-:S03]  /*39790*/  VIADD R247, R123, 0xffffffb3 ;  /* 0xffffffb37bf77836 */ /* 0x000fc60000000000 */
[----:B------:R-:W4:Y:S01]  /*397a0*/  LDL.64 R130, [R1+0x130] ;  /* 0x0001300001827983 */ /* 0x000f220000100a00 */
[----:B------:R-:W-:-:S03]  /*397b0*/  VIADD R246, R122, 0xffffffaf ;  /* 0xffffffaf7af67836 */ /* 0x000fc60000000000 */
[----:B------:R-:W4:Y:S04]  /*397c0*/  LDL.64 R126, [R1+0xf0] ;  /* 0x0000f000017e7983 */ /* 0x000f280000100a00 */
        /* <DEDUP_REMOVED lines=9> */
[----:B--2---:R-:W-:Y:S04]  /*39860*/  LDGSTS.E [R0], desc[UR8][R250.64], P6 ;  /* 0x00000000fa007fae */ /* 0x004fe8000b1a1008 */
[----:B------:R-:W-:Y:S04]  /*39870*/  LDGSTS.E [R0+0x800], desc[UR8][R6.64], P6 ;  /* 0x0080000006007fae */ /* 0x000fe8000b1a1008 */
[----:B------:R-:W-:Y:S04]  /*39880*/  LDGSTS.E [R0+0x1000], desc[UR8][R8.64], P6 ;  /* 0x0100000008007fae */ /* 0x000fe8000b1a1008 */
[----:B------:R-:W2:Y:S04]  /*39890*/  LDL.64 R250, [R1+0x28] ;  /* 0x0000280001fa7983 */ /* 0x000ea80000100a00 */
[----:B------:R-:W-:Y:S04]  /*398a0*/  LDGSTS.E [R0+0x1800], desc[UR8][R10.64], P6 ;  /* 0x018000000a007fae */ /* 0x000fe8000b1a1008 */
        /* <DEDUP_REMOVED lines=25> */
[----:B-----5:R-:W-:Y:S04]  /*39a40*/  LDGSTS.E [R0+0xe800], desc[UR8][R62.64], P6 ;  /* 0x0e8000003e007fae */ /* 0x020fe8000b1a1008 */
[----:B---3--:R-:W-:Y:S04]  /*39a50*/  LDGSTS.E [R0+0xf000], desc[UR8][R160.64], P6 ;  /* 0x0f000000a0007fae */ /* 0x008fe8000b1a1008 */
[----:B------:R-:W-:Y:S04]  /*39a60*/  LDGSTS.E [R0+0xf800], desc[UR8][R64.64], P6 ;  /* 0x0f80000040007fae */ /* 0x000fe8000b1a1008 */
[----:B------:R-:W-:Y:S04]  /*39a70*/  LDGSTS.E [R0+0x10000], desc[UR8][R66.64], P6 ;  /* 0x1000000042007fae */ /* 0x000fe8000b1a1008 */
[----:B------:R-:W-:Y:S04]  /*39a80*/  LDGSTS.E [R0+0x10800], desc[UR8][R170.64], P6 ;  /* 0x10800000aa007fae */ /* 0x000fe8000b1a1008 */
[----:B------:R-:W-:Y:S04]  /*39a90*/  LDGSTS.E [R0+0x11000], desc[UR8][R154.64], P6 ;  /* 0x110000009a007fae */ /* 0x000fe8000b1a1008 */
[----:B------:R-:W-:Y:S04]  /*39aa0*/  LDGSTS.E [R0+0x11800], desc[UR8][R152.64], P6 ;  /* 0x1180000098007fae */ /* 0x000fe8000b1a1008 */
[----:B----4-:R-:W-:Y:S04]  /*39ab0*/  LDGSTS.E [R0+0x12000], desc[UR8][R78.64], P6 ;  /* 0x120000004e007fae */ /* 0x010fe8000b1a1008 */
[----:B------:R-:W-:Y:S04]  /*39ac0*/  LDGSTS.E [R0+0x12800], desc[UR8][R76.64], P6 ;  /* 0x128000004c007fae */ /* 0x000fe8000b1a1008 */
[----:B------:R-:W-:Y:S04]  /*39ad0*/  LDGSTS.E [R0+0x13000], desc[UR8][R74.64], P6 ;  /* 0x130000004a007fae */ /* 0x000fe8000b1a1008 */
[----:B------:R-:W-:Y:S04]  /*39ae0*/  LDGSTS.E [R0+0x13800], desc[UR8][R72.64], P6 ;  /* 0x1380000048007fae */ /* 0x000fe8000b1a1008 */
[----:B------:R-:W3:Y:S04]  /*39af0*/  LDL.64 R160, [R1+0xcb0] ;  /* 0x000cb00001a07983 */ /* 0x000ee80000100a00 */
[----:B------:R-:W-:Y:S04]  /*39b00*/  LDGSTS.E [R0+0x14000], desc[UR8][R70.64], P6 ;  /* 0x1400000046007fae */ /* 0x000fe8000b1a1008 */
[----:B------:R-:W4:Y:S04]  /*39b10*/  LDL.64 R170, [R1+0xc78] ;  /* 0x000c780001aa7983 */ /* 0x000f280000100a00 */
[----:B------:R-:W-:Y:S04]  /*39b20*/  LDGSTS.E [R0+0x14800], desc[UR8][R68.64], P6 ;  /* 0x1480000044007fae */ /* 0x000fe8000b1a1008 */
[----:B------:R-:W5:Y:S04]  /*39b30*/  LDL.64 R154, [R1+0xc40] ;  /* 0x000c4000019a7983 */ /* 0x000f680000100a00 */
        /* <DEDUP_REMOVED lines=36> */
[----:B--2---:R-:W-:Y:S04]  /*39d80*/  LDGSTS.E [R0+0x1e000], desc[UR8][R250.64], P6 ;  /* 0x1e000000fa007fae */ /* 0x004fe8000b1a1008 */
[----:B------:R-:W2:Y:S01]  /*39d90*/  LDL.64 R122, [R1+0x810] ;  /* 0x00081000017a7983 */ /* 0x000ea20000100a00 */
[----:B------:R-:W-:-:S03]  /*39da0*/  ISETP.GE.U32.AND P5, PT, R246, 0x7fffff70, PT ;  /* 0x7fffff70f600780c */ /* 0x000fc60003fa6070 */
[----:B------:R-:W2:Y:S04]  /*39db0*/  LDL.64 R186, [R1+0x798] ;  /* 0x0007980001ba7983 */ /* 0x000ea80000100a00 */
[----:B------:R-:W2:Y:S01]  /*39dc0*/  LDL.64 R250, [R1+0x7d8] ;  /* 0x0007d80001fa7983 */ /* 0x000ea20000100a00 */
[----:B------:R-:W-:-:S03]  /*39dd0*/  LOP3.LUT R246, R4, 0x10, RZ, 0x3c, !PT ;  /* 0x0000001004f67812 */ /* 0x000fc600078e3cff */
[----:B------:R-:W-:Y:S02]  /*39de0*/  LDGSTS.E [R0+0x1e800], desc[UR8][R80.64], P6 ;  /* 0x1e80000050007fae */ /* 0x000fe4000b1a1008 */
[----:B------:R-:W-:Y:S02]  /*39df0*/  VIADD R246, R246, UR4 ;  /* 0x00000004f6f67c36 */ /* 0x000fe40008000000 */
[----:B------:R-:W-:Y:S04]  /*39e00*/  LDGSTS.E [R0+0x1f000], desc[UR8][R82.64], P6 ;  /* 0x1f00000052007fae */ /* 0x000fe8000b1a1008 */
[----:B------:R-:W-:Y:S04]  /*39e10*/  LDGSTS.E [R0+0x1f800], desc[UR8][R84.64], P6 ;  /* 0x1f80000054007fae */ /* 0x000fe8000b1a1008 */
[----:B------:R-:W-:Y:S04]  /*39e20*/  LDGSTS.E [R246+0x100], desc[UR8][R174.64], P6 ;  /* 0x00100000aef67fae */ /* 0x000fe8000b1a1008 */
[----:B------:R-:W-:Y:S04]  /*39e30*/  LDGSTS.E [R246+0x900], desc[UR8][R184.64], P6 ;  /* 0x00900000b8f67fae */ /* 0x000fe8000b1a1008 */
[----:B------:R-:W-:Y:S04]  /*39e40*/  LDGSTS.E [R246+0x1100], desc[UR8][R168.64], P6 ;  /* 0x01100000a8f67fae */ /* 0x000fe8000b1a1008 */
[----:B------:R-:W2:Y:S04]  /*39e50*/  LDL.64 R174, [R1+0x760] ;  /* 0x0007600001ae7983 */ /* 0x000ea80000100a00 */
[----:B------:R-:W2:Y:S04]  /*39e60*/  LDL.64 R184, [R1+0x728] ;  /* 0x0007280001b87983 */ /* 0x000ea80000100a00 */
[----:B------:R-:W-:Y:S04]  /*39e70*/  LDGSTS.E [R246+0x1900], desc[UR8][R166.64], P6 ;  /* 0x01900000a6f67fae */ /* 0x000fe8000b1a1008 */
[----:B------:R-:W2:Y:S04]  /*39e80*/  LDL.64 R168, [R1+0x6e8] ;  /* 0x0006e80001a87983 */ /* 0x000ea80000100a00 */
[----:B------:R-:W-:Y:S04]  /*39e90*/  LDGSTS.E [R246+0x2100], desc[UR8][R204.64], P6 ;  /* 0x02100000ccf67fae */ /* 0x000fe8000b1a1008 */
[----:B------:R-:W2:Y:S04]  /*39ea0*/  LDL.64 R166, [R1+0x6a8] ;  /* 0x0006a80001a67983 */ /* 0x000ea80000100a00 */
[----:B------:R-:W-:Y:S04]  /*39eb0*/  LDGSTS.E [R246+0x2900], desc[UR8][R164.64], P6 ;  /* 0x02900000a4f67fae */ /* 0x000fe8000b1a1008 */
[----:B------:R-:W2:Y:S04]  /*39ec0*/  LDL.64 R204, [R1+0x668] ;  /* 0x0006680001cc7983 */ /* 0x000ea80000100a00 */
[----:B------:R-:W-:Y:S04]  /*39ed0*/  LDGSTS.E [R246+0x3100], desc[UR8][R172.64], P6 ;  /* 0x03100000acf67fae */ /* 0x000fe8000b1a1008 */
[----:B------:R-:W2:Y:S04]  /*39ee0*/  LDL.64 R164, [R1+0x628] ;  /* 0x0006280001a47983 */ /* 0x000ea80000100a00 */
[----:B------:R-:W2:Y:S04]  /*39ef0*/  LDL.64 R172, [R1+0x5e8] ;  /* 0x0005e80001ac7983 */ /* 0x000ea80000100a00 */
[----:B---3--:R-:W-:Y:S04]  /*39f00*/  LDGSTS.E [R246+0x3900], desc[UR8][R160.64], P6 ;  /* 0x03900000a0f67fae */ /* 0x008fe8000b1a1008 */
[----:B----4-:R-:W-:Y:S04]  /*39f10*/  LDGSTS.E [R246+0x4100], desc[UR8][R170.64], P6 ;  /* 0x04100000aaf67fae */ /* 0x010fe8000b1a1008 */
[----:B------:R-:W3:Y:S04]  /*39f20*/  LDL.64 R160, [R1+0x5a8] ;  /* 0x0005a80001a07983 */ /* 0x000ee80000100a00 */
[----:B-----5:R-:W-:Y:S04]  /*39f30*/  LDGSTS.E [R246+0x4900], desc[UR8][R154.64], P6 ;  /* 0x049000009af67fae */ /* 0x020fe8000b1a1008 */
        /* <DEDUP_REMOVED lines=38> */
[----:B------:R-:W2:Y:S04]  /*3a1a0*/  LDL.64 R124, [R1+0xa8] ;  /* 0x0000a800017c7983 */ /* 0x000ea80000100a00 */
[----:B------:R-:W-:Y:S04]  /*3a1b0*/  LDGSTS.E [R246+0xe900], desc[UR8][R250.64], P6 ;  /* 0x0e900000faf67fae */ /* 0x000fe8000b1a1008 */
[----:B------:R-:W2:Y:S04]  /*3a1c0*/  LDL.64 R122, [R1+0x60] ;  /* 0x00006000017a7983 */ /* 0x000ea80000100a00 */
[----:B------:R-:W-:Y:S04]  /*3a1d0*/  LDGSTS.E [R246+0xf100], desc[UR8][R186.64], P6 ;  /* 0x0f100000baf67fae */ /* 0x000fe8000b1a1008 */
[----:B------:R-:W2:Y:S04]  /*3a1e0*/  LDL.64 R250, [R1+0x20] ;  /* 0x0000200001fa7983 */ /* 0x000ea80000100a00 */
[----:B------:R-:W2:Y:S04]  /*3a1f0*/  LDL.64 R186, [R1+0x790] ;  /* 0x0007900001ba7983 */ /* 0x000ea80000100a00 */
[----:B------:R-:W-:Y:S04]  /*3a200*/  LDGSTS.E [R246+0xf900], desc[UR8][R174.64], P6 ;  /* 0x0f900000aef67fae */ /* 0x000fe8000b1a1008 */
        /* <DEDUP_REMOVED lines=61> */
[----:B------:R-:W-:Y:S04]  /*3a5e0*/  LDGSTS.E [R246+0x1f900], desc[UR8][R90.64], P6 ;  /* 0x1f9000005af67fae */ /* 0x000fe8000b1a1008 */
        /* <DEDUP_REMOVED lines=60> */
[----:B------:R-:W2:Y:S01]  /*3a9b0*/  LDL.64 R250, [R1+0x18] ;  /* 0x0000180001fa7983 */ /* 0x000ea20000100a00 */
[----:B------:R-:W-:-:S03]  /*3a9c0*/  ISETP.GE.U32.AND P4, PT, R247, 0x7fffff74, PT ;  /* 0x7fffff74f700780c */ /* 0x000fc60003f86070 */
        /* <DEDUP_REMOVED lines=60> */
[----:B------:R-:W-:-:S03]  /*3ad90*/  LOP3.LUT R247, R4, 0x30, RZ, 0x3c, !PT ;  /* 0x0000003004f77812 */ /* 0x000fc600078e3cff */
[----:B------:R-:W-:Y:S04]  /*3ada0*/  LDGSTS.E [R2+0x1ea00], desc[UR8][R92.64], P6 ;  /* 0x1ea000005c027fae */ /* 0x000fe8000b1a1008 */
[----:B------:R-:W2:Y:S01]  /*3adb0*/  LDL.64 R250, [R1+0x7c8] ;  /* 0x0007c80001fa7983 */ /* 0x000ea20000100a00 */
[----:B------:R-:W-:-:S03]  /*3adc0*/  VIADD R247, R247, UR4 ;  /* 0x00000004f7f77c36 */ /* 0x000fc60008000000 */
        /* <DEDUP_REMOVED lines=188> */
[----:B------:R-:W-:-:S03]  /*3b990*/  SHF.L.U32 R144, R248, 0x6, RZ ;  /* 0x00000006f8907819 */ /* 0x000fc600000006ff */
[----:B------:R-:W2:Y:S04]  /*3b9a0*/  LDL.64 R186, [R1+0x778] ;  /* 0x0007780001ba7983 */ /* 0x000ea80000100a00 */
[----:B------:R-:W-:Y:S04]  /*3b9b0*/  LDGSTS.E [R3+0xfc00], desc[UR8][R174.64], P6 ;  /* 0x0fc00000ae037fae */ /* 0x000fe8000b1a1008 */
[----:B------:R-:W-:Y:S01]  /*3b9c0*/  LDGSTS.E [R3+0x10400], desc[UR8][R184.64], P6 ;  /* 0x10400000b8037fae */ /* 0x000fe2000b1a1008 */
[----:B------:R-:W-:-:S03]  /*3b9d0*/  LOP3.LUT R248, R4, 0x50, RZ, 0x3c, !PT ;  /* 0x0000005004f87812 */ /* 0x000fc600078e3cff */
        /* <DEDUP_REMOVED lines=57> */
[----:B------:R-:W-:-:S03]  /*3bd70*/  IADD3 R248, PT, PT, R248, UR4, RZ ;  /* 0x00000004f8f87c10 */ /* 0x000fc6000fffe0ff */
        /* <DEDUP_REMOVED lines=24> */
[----:B------:R-:W3:Y:S04]  /*3bf00*/  LDL.64 R152, [R1+0x4c8] ;  /* 0x0004c80001987983 */ /* 0x000ee80000100a00 */
        /* <DEDUP_REMOVED lines=37> */
[----:B--2---:R-:W-:Y:S04]  /*3c160*/  LDGSTS.E [R248+0xed00], desc[UR8][R250.64], P6 ;  /* 0x0ed00000faf87fae */ /* 0x004fe8000b1a1008 */
[----:B------:R-:W-:Y:S04]  /*3c170*/  LDGSTS.E [R248+0xf500], desc[UR8][R186.64], P6 ;  /* 0x0f500000baf87fae */ /* 0x000fe8000b1a1008 */
[----:B------:R-:W-:Y:S04]  /*3c180*/  LDGSTS.E [R248+0xfd00], desc[UR8][R174.64], P6 ;  /* 0x0fd00000aef87fae */ /* 0x000fe8000b1a1008 */
[----:B------:R-:W2:Y:S04]  /*3c190*/  LDL.LU.64 R250, [R1+0x2860] ;  /* 0x0028600001fa7983 */ /* 0x000ea80000300a00 */
        /* <DEDUP_REMOVED lines=11> */
[----:B---3--:R-:W-:Y:S04]  /*3c250*/  LDGSTS.E [R248+0x13500], desc[UR8][R160.64], P6 ;  /* 0x13500000a0f87fae */ /* 0x008fe8000b1a1008 */
[----:B------:R-:W3:Y:S04]  /*3c260*/  LDL.64 R172, [R1+0xcf8] ;  /* 0x000cf80001ac7983 */ /* 0x000ee80000100a00 */
[----:B----4-:R-:W-:Y:S04]  /*3c270*/  LDGSTS.E [R248+0x13d00], desc[UR8][R170.64], P6 ;  /* 0x13d00000aaf87fae */ /* 0x010fe8000b1a1008 */
[----:B------:R-:W4:Y:S04]  /*3c280*/  LDL.64 R160, [R1+0xcc0] ;  /* 0x000cc00001a07983 */ /* 0x000f280000100a00 */
[----:B-----5:R-:W-:Y:S04]  /*3c290*/  LDGSTS.E [R248+0x14500], desc[UR8][R154.64], P6 ;  /* 0x145000009af87fae */ /* 0x020fe8000b1a1008 */
        /* <DEDUP_REMOVED lines=44> */
[----:B------:R-:W-:Y:S04]  /*3c560*/  LDGSTS.E [R248+0x1fd00], desc[UR8][R114.64], P6 ;  /* 0x1fd0000072f87fae */ /* 0x000fe8000b1a1008 */
[----:B------:R-:W5:Y:S04]  /*3c570*/  LDL.64 R186, [R1+0x7b0] ;  /* 0x0007b00001ba7983 */ /* 0x000f680000100a00 */
[----:B------:R-:W5:Y:S04]  /*3c580*/  LDL.64 R174, [R1+0x770] ;  /* 0x0007700001ae7983 */ /* 0x000f680000100a00 */
[----:B--2---:R-:W-:Y:S04]  /*3c590*/  LDGSTS.E [R5+0x600], desc[UR8][R184.64], P6 ;  /* 0x00600000b8057fae */ /* 0x004fe8000b1a1008 */
        /* <DEDUP_REMOVED lines=58> */
[----:B------:R-:W-:Y:S01]  /*3c940*/  LDGSTS.E [R5+0xf600], desc[UR8][R174.64], P6 ;  /* 0x0f600000ae057fae */ /* 0x000fe2000b1a1008 */
[----:B------:R-:W-:-:S03]  /*3c950*/  VIADD R244, R249, 0xffffffab ;  /* 0xffffffabf9f47836 */ /* 0x000fc60000000000 */
[----:B------:R-:W5:Y:S04]  /*3c960*/  LDL.64 R186, [R1+0x7e0] ;  /* 0x0007e00001ba7983 */ /* 0x000f680000100a00 */
[----:B------:R-:W5:Y:S04]  /*3c970*/  LDL.64 R174, [R1+0x7a8] ;  /* 0x0007a80001ae7983 */ /* 0x000f680000100a00 */
[----:B--2---:R-:W-:Y:S04]  /*3c980*/  LDGSTS.E [R5+0xfe00], desc[UR8][R184.64], P6 ;  /* 0x0fe00000b8057fae */ /* 0x004fe8000b1a1008 */
[----:B------:R-:W-:Y:S01]  /*3c990*/  LDGSTS.E [R5+0x10600], desc[UR8][R168.64], P6 ;  /* 0x10600000a8057fae */ /* 0x000fe2000b1a1008 */
[----:B------:R-:W-:Y:S01]  /*3c9a0*/  LOP3.LUT R249, R4, 0x70, RZ, 0x3c, !PT ;  /* 0x0000007004f97812 */ /* 0x000fe200078e3cff */
[----:B------:R-:W-:Y:S01]  /*3c9b0*/  VIADD R145, R145, 0xffffffa7 ;  /* 0xffffffa791917836 */ /* 0x000fe20000000000 */
[----:B------:R-:W1:Y:S01]  /*3c9c0*/  LDC R4, c[0x0][0x3a0] ;  /* 0x0000e800ff047b82 */ /* 0x000e620000000800 */
        /* <DEDUP_REMOVED lines=54> */
[----:B------:R-:W5:Y:S01]  /*3cd30*/  LDL.64 R122, [R1+0x850] ;  /* 0x00085000017a7983 */ /* 0x000f620000100a00 */
[----:B------:R-:W-:-:S03]  /*3cd40*/  VIADD R249, R249, UR4 ;  /* 0x00000004f9f97c36 */ /* 0x000fc60008000000 */
[----:B------:R-:W-:Y:S04]  /*3cd50*/  LDGSTS.E [R5+0x1e600], desc[UR8][R250.64], P6 ;  /* 0x1e600000fa057fae */ /* 0x000fe8000b1a1008 */
[----:B------:R-:W5:Y:S04]  /*3cd60*/  LDL.64 R128, [R1+0x818] ;  /* 0x0008180001807983 */ /* 0x000f680000100a00 */
[----:B------:R-:W-:Y:S04]  /*3cd70*/  LDGSTS.E [R5+0x1ee00], desc[UR8][R116.64], P6 ;  /* 0x1ee0000074057fae */ /* 0x000fe8000b1a1008 */
[----:B------:R-:W-:Y:S04]  /*3cd80*/  LDGSTS.E [R5+0x1f600], desc[UR8][R118.64], P6 ;  /* 0x1f60000076057fae */ /* 0x000fe8000b1a1008 */
[----:B------:R-:W-:Y:S04]  /*3cd90*/  LDGSTS.E [R5+0x1fe00], desc[UR8][R120.64], P6 ;  /* 0x1fe0000078057fae */ /* 0x000fe8000b1a1008 */
[----:B--2---:R-:W-:Y:S04]  /*3cda0*/  LDGSTS.E [R249+0x700], desc[UR8][R168.64], P6 ;  /* 0x00700000a8f97fae */ /* 0x004fe8000b1a1008 */
        /* <DEDUP_REMOVED lines=57> */
[----:B------:R-:W5:Y:S04]  /*3d140*/  LDL.LU.64 R186, [R1+0x2858] ;  /* 0x0028580001ba7983 */ /* 0x000f680000300a00 */
[----:B------:R-:W-:Y:S04]  /*3d150*/  LDGSTS.E [R249+0xf700], desc[UR8][R184.64], P6 ;  /* 0x0f700000b8f97fae */ /* 0x000fe8000b1a1008 */
[----:B------:R-:W5:Y:S04]  /*3d160*/  LDL.LU.64 R174, [R1+0x2850] ;  /* 0x0028500001ae7983 */ /* 0x000f680000300a00 */
[----:B------:R-:W5:Y:S04]  /*3d170*/  LDL.LU.64 R184, [R1+0x2848] ;  /* 0x0028480001b87983 */ /* 0x000f680000300a00 */
[----:B--2---:R-:W-:Y:S04]  /*3d180*/  LDGSTS.E [R249+0xff00], desc[UR8][R168.64], P6 ;  /* 0x0ff00000a8f97fae */ /* 0x004fe8000b1a1008 */
[----:B---3--:R-:W-:Y:S04]  /*3d190*/  LDGSTS.E [R249+0x10700], desc[UR8][R166.64], P6 ;  /* 0x10700000a6f97fae */ /* 0x008fe8000b1a1008 */
[----:B------:R-:W2:Y:S04]  /*3d1a0*/  LDL.LU.64 R168, [R1+0x2840] ;  /* 0x0028400001a87983 */ /* 0x000ea80000300a00 */
[----:B----4-:R-:W-:Y:S04]  /*3d1b0*/  LDGSTS.E [R249+0x10f00], desc[UR8][R204.64], P6 ;  /* 0x10f00000ccf97fae */ /* 0x010fe8000b1a1008 */
[----:B------:R-:W3:Y:S04]  /*3d1c0*/  LDL.LU.64 R166, [R1+0x2838] ;  /* 0x0028380001a67983 */ /* 0x000ee80000300a00 */
[----:B-----5:R-:W-:Y:S04]  /*3d1d0*/  LDGSTS.E [R249+0x11700], desc[UR8][R164.64], P6 ;  /* 0x11700000a4f97fae */ /* 0x020fe8000b1a1008 */
[----:B------:R-:W4:Y:S04]  /*3d1e0*/  LDL.LU.64 R204, [R1+0x2830] ;  /* 0x0028300001cc7983 */ /* 0x000f280000300a00 */
[----:B------:R-:W-:Y:S04]  /*3d1f0*/  LDGSTS.E [R249+0x11f00], desc[UR8][R172.64], P6 ;  /* 0x11f00000acf97fae */ /* 0x000fe8000b1a1008 */
[----:B------:R-:W5:Y:S04]  /*3d200*/  LDL.LU.64 R164, [R1+0x2828] ;  /* 0x0028280001a47983 */ /* 0x000f680000300a00 */
[----:B------:R-:W-:Y:S04]  /*3d210*/  LDGSTS.E [R249+0x12700], desc[UR8][R160.64], P6 ;  /* 0x12700000a0f97fae */ /* 0x000fe8000b1a1008 */
[----:B------:R-:W2:Y:S04]  /*3d220*/  LDL.LU.64 R172, [R1+0x2820] ;  /* 0x0028200001ac7983 */ /* 0x000ea80000300a00 */
        /* <DEDUP_REMOVED lines=34> */
[----:B------:R1:W-:Y:S04]  /*3d450*/  LDGSTS.E [R249+0x1b700], desc[UR8][R130.64], P6 ;  /* 0x1b70000082f97fae */ /* 0x0003e8000b1a1008 */
[----:B------:R-:W1:Y:S04]  /*3d460*/  LDL.LU.64 R134, [R1+0x2790] ;  /* 0x0027900001867983 */ /* 0x000e680000300a00 */
        /* <DEDUP_REMOVED lines=8> */
[----:B------:R-:W2:Y:S04]  /*3d4f0*/  LDL.LU.64 R128, [R1+0x2768] ;  /* 0x0027680001807983 */ /* 0x000ea80000300a00 */
[----:B--2---:R-:W-:Y:S04]  /*3d500*/  LDGSTS.E [R249+0x1df00], desc[UR8][R128.64], P6 ;  /* 0x1df0000080f97fae */ /* 0x004fe8000b1a1008 */
[----:B------:R-:W-:Y:S04]  /*3d510*/  LDGSTS.E [R249+0x1e700], desc[UR8][R122.64], P6 ;  /* 0x1e7000007af97fae */ /* 0x000fe8000b1a1008 */
[----:B------:R-:W-:Y:S04]  /*3d520*/  LDGSTS.E [R249+0x1ef00], desc[UR8][R124.64], P6 ;  /* 0x1ef000007cf97fae */ /* 0x000fe8000b1a1008 */
[----:B------:R-:W2:Y:S04]  /*3d530*/  LDL.LU.64 R128, [R1+0x2760] ;  /* 0x0027600001807983 */ /* 0x000ea80000300a00 */
[----:B------:R-:W-:Y:S04]  /*3d540*/  LDGSTS.E [R249+0x1f700], desc[UR8][R126.64], P6 ;  /* 0x1f7000007ef97fae */ /* 0x000fe8000b1a1008 */
[----:B--2---:R-:W-:Y:S04]  /*3d550*/  LDGSTS.E [R249+0x1ff00], desc[UR8][R128.64], P6 ;  /* 0x1ff0000080f97fae */ /* 0x004fe8000b1a1008 */
[----:B------:R-:W0:Y:S01]  /*3d560*/  LDGDEPBAR ;  /* 0x00000000000079af */ /* 0x000e220000000000 */
[----:B------:R-:W-:Y:S01]  /*3d570*/  BAR.SYNC.DEFER_BLOCKING 0x0 ;  /* 0x0000000000007b1d */ /* 0x000fe20000010000 */
[----:B------:R-:W-:Y:S01]  /*3d580*/  ISETP.GE.U32.AND P6, PT, R244, 0x7fffff6c, PT ;  /* 0x7fffff6cf400780c */ /* 0x000fe20003fc6070 */
[----:B------:R-:W-:-:S05]  /*3d590*/  IMAD.WIDE R244, R144, 0x4, R130 ;  /* 0x0000000490f47825 */ /* 0x000fca00078e0282 */
[----:B------:R2:W-:Y:S04]  /*3d5a0*/  STL.64 [R1+0xec0], R244 ;  /* 0x000ec0f401007387 */ /* 0x0005e80000100a00 */
[----:B------:R-:W-:Y:S01]  /*3d5b0*/  @!PT LDS RZ, [RZ] ;  /* 0x00000000fffff984 */ /* 0x000fe20000000800 */
[----:B------:R-:W-:Y:S01]  /*3d5c0*/  @!PT LDS RZ, [RZ] ;  /* 0x00000000fffff984 */ /* 0x000fe20000000800 */
[----:B------:R-:W-:Y:S01]  /*3d5d0*/  @!PT LDS RZ, [RZ] ;  /* 0x00000000fffff984 */ /* 0x000fe20000000800 */
[----:B------:R-:W-:Y:S04]  /*3d5e0*/  LDGSTS.E [R0+0x44000], desc[UR8][R244.64], !P1 ;  /* 0x44000000f4007fae */ /* 0x000fe8000c9a1008 */
[----:B--2---:R-:W2:Y:S01]  /*3d5f0*/  LDL.LU.64 R244, [R1+0x2758] ;  /* 0x0027580001f47983 */ /* 0x004ea20000300a00 */
[C---:B-1----:R-:W-:Y:S01]  /*3d600*/  IMAD.WIDE R130, R144.reuse, 0x4, R134 ;  /* 0x0000000490827825 */ /* 0x042fe200078e0286 */
[----:B------:R-:W-:Y:S01]  /*3d610*/  ISETP.GE.U32.AND P1, PT, R145, 0x7fffff68, PT ;  /* 0x7fffff689100780c */ /* 0x000fe20003f26070 */
[----:B------:R-:W1:Y:S02]  /*3d620*/  LDC R134, c[0x0][0x3a0] ;  /* 0x0000e800ff867b82 */ /* 0x000e640000000800 */
[----:B------:R-:W-:Y:S01]  /*3d630*/  IMAD.WIDE R144, R144, 0x4, R162 ;  /* 0x0000000490907825 */ /* 0x000fe200078e02a2 */
[----:B------:R3:W-:Y:S04]  /*3d640*/  STL.64 [R1+0xee0], R130 ;  /* 0x000ee08201007387 */ /* 0x0007e80000100a00 */
[----:B------:R3:W-:Y:S01]  /*3d650*/  LDGSTS.E [R0+0x44400], desc[UR8][R130.64], !P2 ;  /* 0x4440000082007fae */ /* 0x0007e2000d1a1008 */
[----:B------:R-:W1:Y:S03]  /*3d660*/  LDC R163, c[0x0][0x3a8] ;  /* 0x0000ea00ffa37b82 */ /* 0x000e660000000800 */
[----:B------:R3:W-:Y:S04]  /*3d670*/  STL.64 [R1+0xf00], R144 ;  /* 0x000f009001007387 */ /* 0x0007e80000100a00 */
[----:B------:R-:W-:Y:S01]  /*3d680*/  LDGSTS.E [R0+0x44800], desc[UR8][R144.64], !P3 ;  /* 0x4480000090007fae */ /* 0x000fe2000d9a1008 */
[----:B------:R-:W-:Y:S01]  /*3d690*/  VIADD R4, R4, 0xffffffa3 ;  /* 0xffffffa304047836 */ /* 0x000fe20000000000 */
[----:B------:R-:W2:Y:S08]  /*3d6a0*/  LDC R135, c[0x0][0x3a0] ;  /* 0x0000e800ff877b82 */ /* 0x000eb00000000800 */
[----:B---3--:R-:W3:Y:S01]  /*3d6b0*/  LDC R130, c[0x0][0x3a0] ;  /* 0x0000e800ff827b82 */ /* 0x008ee20000000800 */
[----:B------:R-:W4:Y:S07]  /*3d6c0*/  LDL.LU.64 R144, [R1+0x2750] ;  /* 0x0027500001907983 */ /* 0x000f2e0000300a00 */
[----:B------:R-:W5:Y:S01]  /*3d6d0*/  LDC R131, c[0x0][0x3a0] ;  /* 0x0000e800ff837b82 */ /* 0x000f620000000800 */
[----:B------:R-:W-:-:S02]  /*3d6e0*/  ISETP.GE.U32.AND P2, PT, R4, 0x7fffff64, PT ;  /* 0x7fffff640400780c */ /* 0x000fc40003f46070 */
[----:B-1----:R-:W-:-:S05]  /*3d6f0*/  SHF.L.U32 R163, R163, 0x6, RZ ;  /* 0x00000006a3a37819 */ /* 0x002fca00000006ff */
[----:B------:R-:W1:Y:S01]  /*3d700*/  LDC R162, c[0x0][0x3a0] ;  /* 0x0000e800ffa27b82 */ /* 0x000e620000000800 */
[----:B---3--:R-:W-:Y:S02]  /*3d710*/  VIADD R4, R130, 0xffffff9f ;  /* 0xffffff9f82047836 */ /* 0x008fe40000000000 */
[----:B-----5:R-:W-:-:S05]  /*3d720*/  VIADD R130, R131, 0xffffff9b ;  /* 0xffffff9b83827836 */ /* 0x020fca0000000000 */
[----:B------:R-:W3:Y:S01]  /*3d730*/  LDC R131, c[0x0][0x3a0] ;  /* 0x0000e800ff837b82 */ /* 0x000ee20000000800 */
[----:B------:R-:W-:Y:S01]  /*3d740*/  IMAD.WIDE R132, R163, 0x4, R132 ;  /* 0x00000004a3847825 */ /* 0x000fe200078e0284 */
[----:B------:R-:W-:-:S03]  /*3d750*/  ISETP.GE.U32.AND P3, PT, R4, 0x7fffff60, PT ;  /* 0x7fffff600400780c */ /* 0x000fc60003f66070 */
[----:B------:R-:W-:-:S04]  /*3d760*/  IMAD.WIDE R136, R163, 0x4, R136 ;  /* 0x00000004a3887825 */ /* 0x000fc800078e0288 */
[----:B---3--:R-:W-:Y:S02]  /*3d770*/  VIADD R4, R131, 0xffffff97 ;  /* 0xffffff9783047836 */ /* 0x008fe40000000000 */
[----:B------:R-:W3:Y:S01]  /*3d780*/  LDC R131, c[0x0][0x3a0] ;  /* 0x0000e800ff837b82 */ /* 0x000ee20000000800 */
[----:B------:R-:W-:-:S04]  /*3d790*/  IMAD.WIDE R140, R163, 0x4, R140 ;  /* 0x00000004a38c7825 */ /* 0x000fc800078e028c */
[----:B--2---:R-:W-:-:S05]  /*3d7a0*/  IMAD.WIDE R244, R163, 0x4, R244 ;  /* 0x00000004a3f47825 */ /* 0x004fca00078e02f4 */
[----:B------:R2:W-:Y:S01]  /*3d7b0*/  LDGSTS.E [R0+0x44c00], desc[UR8][R244.64], !P4 ;  /* 0x44c00000f4007fae */ /* 0x0005e2000e1a1008 */
[----:B------:R-:W-:Y:S02]  /*3d7c0*/  ISETP.GE.U32.AND P4, PT, R130, 0x7fffff5c, PT ;  /* 0x7fffff5c8200780c */ /* 0x000fe40003f86070 */
[----:B------:R-:W-:Y:S01]  /*3d7d0*/  IADD3 R130, PT, PT, R134, -0x6d, RZ ;  /* 0xffffff9386827810 */ /* 0x000fe20007ffe0ff */
[----:B------:R2:W-:Y:S01]  /*3d7e0*/  STL.64 [R1+0xf20], R244 ;  /* 0x000f20f401007387 */ /* 0x0005e20000100a00 */
[----:B------:R-:W5:Y:S03]  /*3d7f0*/  LDC R134, c[0x0][0x3a0] ;  /* 0x0000e800ff867b82 */ /* 0x000f660000000800 */
[----:B------:R1:W-:Y:S04]  /*3d800*/  STL.64 [R1+0xf38], R132 ;  /* 0x000f388401007387 */ /* 0x0003e80000100a00 */
[----:B------:R1:W-:Y:S01]  /*3d810*/  LDGSTS.E [R0+0x45000], desc[UR8][R132.64], !P5 ;  /* 0x4500000084007fae */ /* 0x0003e2000e9a1008 */
[----:B------:R-:W-:Y:S01]  /*3d820*/  ISETP.GE.U32.AND P5, PT, R4, 0x7fffff58, PT ;  /* 0x7fffff580400780c */ /* 0x000fe20003fa6070 */
[----:B--2---:R-:W2:Y:S08]  /*3d830*/  LDC R245, c[0x0][0x3ac] ;  /* 0x0000eb00fff57b82 */ /* 0x004eb00000000800 */
[----:B-1----:R-:W1:Y:S01]  /*3d840*/  LDC R132, c[0x0][0x3a0] ;  /* 0x0000e800ff847b82 */ /* 0x002e620000000800 */
[----:B----4-:R-:W-:-:S07]  /*3d850*/  IMAD.WIDE R144, R163, 0x4, R144 ;  /* 0x00000004a3907825 */ /* 0x010fce00078e0290 */
[----:B------:R-:W4:Y:S01]  /*3d860*/  LDC R133, c[0x0][0x3a0] ;  /* 0x0000e800ff857b82 */ /* 0x000f220000000800 */
[----:B------:R2:W-:Y:S01]  /*3d870*/  STL.64 [R1+0xf50], R144 ;  /* 0x000f509001007387 */ /* 0x0005e20000100a00 */
[----:B-----5:R-:W-:-:S03]  /*3d880*/  VIADD R4, R134, 0xffffff8f ;  /* 0xffffff8f86047836 */ /* 0x020fc60000000000 */
[----:B------:R2:W-:Y:S01]  /*3d890*/  LDGSTS.E [R0+0x45400], desc[UR8][R144.64], !P6 ;  /* 0x4540000090007fae */ /* 0x0005e2000f1a1008 */
[----:B------:R-:W-:Y:S01]  /*3d8a0*/  ISETP.GE.U32.AND P6, PT, R130, 0x7fffff54, PT ;  /* 0x7fffff548200780c */ /* 0x000fe20003fc6070 */
[----:B------:R-:W-:Y:S01]  /*3d8b0*/  VIADD R130, R135, 0xffffff8b ;  /* 0xffffff8b87827836 */ /* 0x000fe20000000000 */
[----:B------:R-:W5:Y:S01]  /*3d8c0*/  LDC R134, c[0x0][0x3a0] ;  /* 0x0000e800ff867b82 */ /* 0x000f620000000800 */
[----:B------:R1:W-:Y:S04]  /*3d8d0*/  STL.64 [R1+0xf68], R136 ;  /* 0x000f688801007387 */ /* 0x0003e80000100a00 */
[----:B------:R1:W-:Y:S03]  /*3d8e0*/  LDGSTS.E [R0+0x45800], desc[UR8][R136.64], !P1 ;  /* 0x4580000088007fae */ /* 0x0003e6000c9a1008 */
[----:B------:R-:W4:Y:S01]  /*3d8f0*/  LDC R135, c[0x0][0x3a0] ;  /* 0x0000e800ff877b82 */ /* 0x000f220000000800 */
[----:B--2---:R-:W-:Y:S01]  /*3d900*/  IMAD.WIDE R144, R163, 0x4, R146 ;  /* 0x00000004a3907825 */ /* 0x004fe200078e0292 */
[----:B------:R-:W-:-:S03]  /*3d910*/  ISETP.GE.U32.AND P1, PT, R4, 0x7fffff50, PT ;  /* 0x7fffff500400780c */ /* 0x000fc60003f26070 */
[----:B-1----:R-:W-:Y:S01]  /*3d920*/  IMAD.WIDE R136, R163, 0x4, R138 ;  /* 0x00000004a3887825 */ /* 0x002fe200078e028a */
[----:B------:R1:W-:Y:S03]  /*3d930*/  STL.64 [R1+0xf88], R144 ;  /* 0x000f889001007387 */ /* 0x0003e60000100a00 */
[----:B------:R-:W-:Y:S01]  /*3d940*/  VIADD R4, R162, 0xffffff87 ;  /* 0xffffff87a2047836 */ /* 0x000fe20000000000 */
[----:B------:R1:W-:Y:S04]  /*3d950*/  LDGSTS.E [R0+0x45c00], desc[UR8][R144.64], !P2 ;  /* 0x45c0000090007fae */ /* 0x0003e8000d1a1008 */
[----:B------:R2:W-:Y:S04]  /*3d960*/  STL.64 [R1+0xfa0], R136 ;  /* 0x000fa08801007387 */ /* 0x0005e80000100a00 */
[----:B------:R2:W-:Y:S01]  /*3d970*/  LDGSTS.E [R0+0x46000], desc[UR8][R136.64], !P3 ;  /* 0x4600000088007fae */ /* 0x0005e2000d9a1008 */
[----:B------:R-:W-:-:S02]  /*3d980*/  ISETP.GE.U32.AND P3, PT, R4, 0x7fffff48, PT ;  /* 0x7fffff480400780c */ /* 0x000fc40003f66070 */
[----:B---3--:R-:W-:Y:S01]  /*3d990*/  IADD3 R4, PT, PT, R131, -0x7d, RZ ;  /* 0xffffff8383047810 */ /* 0x008fe20007ffe0ff */
[----:B-1----:R-:W-:Y:S01]  /*3d9a0*/  IMAD.WIDE R144, R163, 0x4, R176 ;  /* 0x00000004a3907825 */ /* 0x002fe200078e02b0 */
[----:B------:R-:W1:Y:S01]  /*3d9b0*/  LDC R131, c[0x0][0x3a0] ;  /* 0x0000e800ff837b82 */ /* 0x000e620000000800 */
[----:B------:R-:W-:-:S07]  /*3d9c0*/  ISETP.GE.U32.AND P2, PT, R130, 0x7fffff4c, PT ;  /* 0x7fffff4c8200780c */ /* 0x000fce0003f46070 */
[----:B--2---:R-:W2:Y:S01]  /*3d9d0*/  LDC R137, c[0x0][0x3a0] ;  /* 0x0000e800ff897b82 */ /* 0x004ea20000000800 */
[----:B------:R-:W-:Y:S01]  /*3d9e0*/  VIADD R130, R132, 0xffffffbe ;  /* 0xffffffbe84827836 */ /* 0x000fe20000000000 */
[----:B------:R-:W-:Y:S06]  /*3d9f0*/  LDGSTS.E [R0+0x46400], desc[UR8][R144.64], !P4 ;  /* 0x4640000090007fae */ /* 0x000fec000e1a1008 */
[----:B------:R-:W3:Y:S01]  /*3da00*/  LDC R136, c[0x0][0x3a0] ;  /* 0x0000e800ff887b82 */ /* 0x000ee20000000800 */
[----:B------:R-:W-:Y:S01]  /*3da10*/  ISETP.GE.U32.AND P4, PT, R4, 0x7fffff44, PT ;  /* 0x7fffff440400780c */ /* 0x000fe20003f86070 */
[----:B------:R-:W-:Y:S01]  /*3da20*/  IMAD.WIDE R138, R163, 0x4, R142 ;  /* 0x00000004a38a7825 */ /* 0x000fe200078e028e */
[----:B------:R-:W-:Y:S03]  /*3da30*/  STL.64 [R1+0xfb8], R144 ;  /* 0x000fb89001007387 */ /* 0x000fe60000100a00 */
[----:B----4-:R-:W-:Y:S01]  /*3da40*/  VIADD R4, R133, 0xffffffba ;  /* 0xffffffba85047836 */ /* 0x010fe20000000000 */
[----:B------:R4:W-:Y:S01]  /*3da50*/  LDGSTS.E [R0+0x46800], desc[UR8][R140.64], !P5 ;  /* 0x468000008c007fae */ /* 0x0009e2000e9a1008 */
[----:B------:R-:W1:Y:S01]  /*3da60*/  LDC R132, c[0x0][0x3a0] ;  /* 0x0000e800ff847b82 */ /* 0x000e620000000800 */
[----:B------:R-:W-:-:S02]  /*3da70*/  ISETP.GE.U32.AND P5, PT, R130, 0x7fffff7f, PT ;  /* 0x7fffff7f8200780c */ /* 0x000fc40003fa6070 */
[----:B------:R4:W-:Y:S05]  /*3da80*/  STL.64 [R1+0xfe0], R140 ;  /* 0x000fe08c01007387 */ /* 0x0009ea0000100a00 */
[----:B------:R-:W1:Y:S01]  /*3da90*/  LDC R133, c[0x0][0x3a0] ;  /* 0x0000e800ff857b82 */ /* 0x000e620000000800 */
[----:B------:R4:W-:Y:S01]  /*3daa0*/  STL.64 [R1+0xff8], R138 ;  /* 0x000ff88a01007387 */ /* 0x0009e20000100a00 */
[----:B-----5:R-:W-:-:S03]  /*3dab0*/  VIADD R130, R134, 0xffffffb6 ;  /* 0xffffffb686827836 */ /* 0x020fc60000000000 */
[----:B------:R5:W-:Y:S01]  /*3dac0*/  LDGSTS.E [R0+0x46c00], desc[UR8][R138.64], !P6 ;  /* 0x46c000008a007fae */ /* 0x000be2000f1a1008 */
[----:B----4-:R-:W-:Y:S01]  /*3dad0*/  IMAD.WIDE R140, R163, 0x4, R156 ;  /* 0x00000004a38c7825 */ /* 0x010fe200078e029c */
[----:B------:R-:W-:Y:S01]  /*3dae0*/  ISETP.GE.U32.AND P6, PT, R4, 0x7fffff7b, PT ;  /* 0x7fffff7b0400780c */ /* 0x000fe20003fc6070 */
[----:B------:R-:W4:Y:S01]  /*3daf0*/  LDC R134, c[0x0][0x3a0] ;  /* 0x0000e800ff867b82 */ /* 0x000f220000000800 */
[----:B------:R-:W-:Y:S02]  /*3db00*/  IADD3 R4, PT, PT, R135, -0x4e, RZ ;  /* 0xffffffb287047810 */ /* 0x000fe40007ffe0ff */
[----:B------:R2:W-:Y:S04]  /*3db10*/  STL.64 [R1+0x1008], R140 ;  /* 0x0010088c01007387 */ /* 0x0005e80000100a00 */
[----:B------:R2:W-:Y:S01]  /*3db20*/  LDGSTS.E [R0+0x47000], desc[UR8][R140.64], !P1 ;  /* 0x470000008c007fae */ /* 0x0005e2000c9a1008 */
[C---:B-----5:R-:W-:Y:S01]  /*3db30*/  IMAD.WIDE R138, R163.reuse, 0x4, R148 ;  /* 0x00000004a38a7825 */ /* 0x060fe200078e0294 */
[----:B------:R-:W5:Y:S04]  /*3db40*/  LDC R135, c[0x0][0x3a0] ;  /* 0x0000e800ff877b82 */ /* 0x000f680000000800 */
[----:B------:R3:W-:Y:S04]  /*3db50*/  STL.64 [R1+0x1028], R138 ;  /* 0x0010288a01007387 */ /* 0x0007e80000100a00 */
[----:B------:R3:W-:Y:S01]  /*3db60*/  LDGSTS.E [R0+0x47400], desc[UR8][R138.64], !P2 ;  /* 0x474000008a007fae */ /* 0x0007e2000d1a1008 */
[----:B------:R-:W-:Y:S01]  /*3db70*/  ISETP.GE.U32.AND P2, PT, R4, 0x7fffff73, PT ;  /* 0x7fffff730400780c */ /* 0x000fe20003f46070 */
[----:B--2---:R-:W-:Y:S01]  /*3db80*/  IMAD.WIDE R140, R163, 0x4, R158 ;  /* 0x00000004a38c7825 */ /* 0x004fe200078e029e */
[----:B------:R-:W-:-:S03]  /*3db90*/  ISETP.GE.U32.AND P1, PT, R130, 0x7fffff77, PT ;  /* 0x7fffff778200780c */ /* 0x000fc60003f26070 */
[----:B------:R-:W-:Y:S01]  /*3dba0*/  VIADD R4, R137, 0xffffffaa ;  /* 0xffffffaa89047836 */ /* 0x000fe20000000000 */
[----:B------:R2:W-:Y:S01]  /*3dbb0*/  LDGSTS.E [R0+0x47800], desc[UR8][R140.64], !P3 ;  /* 0x478000008c007fae */ /* 0x0005e2000d9a1008 */
[----:B------:R-:W4:Y:S01]  /*3dbc0*/  LDC R137, c[0x0][0x3a0] ;  /* 0x0000e800ff897b82 */ /* 0x000f220000000800 */
[----:B---3--:R-:W-:-:S04]  /*3dbd0*/  IMAD.WIDE R138, R163, 0x4, R150 ;  /* 0x00000004a38a7825 */ /* 0x008fc800078e0296 */
[----:B------:R-:W-:Y:S01]  /*3dbe0*/  VIADD R130, R136, 0xffffffae ;  /* 0xffffffae88827836 */ /* 0x000fe20000000000 */
[----:B------:R3:W-:Y:S01]  /*3dbf0*/  LDGSTS.E [R0+0x47c00], desc[UR8][R138.64], !P4 ;  /* 0x47c000008a007fae */ /* 0x0007e2000e1a1008 */
[----:B------:R-:W-:Y:S01]  /*3dc00*/  ISETP.GE.U32.AND P4, PT, R4, 0x7fffff6b, PT ;  /* 0x7fffff6b0400780c */ /* 0x000fe20003f86070 */
[----:B------:R-:W5:Y:S01]  /*3dc10*/  LDC R136, c[0x0][0x3a0] ;  /* 0x0000e800ff887b82 */ /* 0x000f620000000800 */
[----:B------:R-:W-:Y:S01]  /*3dc20*/  IMAD.WIDE R142, R163, 0x4, R190 ;  /* 0x00000004a38e7825 */ /* 0x000fe200078e02be */
[----:B------:R-:W-:-:S03]  /*3dc30*/  ISETP.GE.U32.AND P3, PT, R130, 0x7fffff6f, PT ;  /* 0x7fffff6f8200780c */ /* 0x000fc60003f66070 */
[----:B-1----:R-:W-:Y:S01]  /*3dc40*/  VIADD R4, R131, 0xffffffa6 ;  /* 0xffffffa683047836 */ /* 0x002fe20000000000 */
[----:B------:R2:W-:Y:S02]  /*3dc50*/  STL.64 [R1+0x1030], R140 ;  /* 0x0010308c01007387 */ /* 0x0005e40000100a00 */
[----:B------:R-:W1:Y:S01]  /*3dc60*/  LDC R131, c[0x0][0x3a0] ;  /* 0x0000e800ff837b82 */ /* 0x000e620000000800 */
[----:B------:R-:W-:Y:S01]  /*3dc70*/  IADD3 R130, PT, PT, R132, -0x5e, RZ ;  /* 0xffffffa284827810 */ /* 0x000fe20007ffe0ff */
[----:B------:R-:W-:Y:S01]  /*3dc80*/  LDGSTS.E [R2+0x44100], desc[UR8][R142.64], !P5 ;  /* 0x441000008e027fae */ /* 0x000fe2000e9a1008 */
[----:B------:R-:W-:Y:S01]  /*3dc90*/  ISETP.GE.U32.AND P5, PT, R4, 0x7fffff67, PT ;  /* 0x7fffff670400780c */ /* 0x000fe20003fa6070 */
[----:B------:R-:W-:Y:S02]  /*3dca0*/  VIADD R4, R133, 0xffffff9e ;  /* 0xffffff9e85047836 */ /* 0x000fe40000000000 */
[----:B------:R3:W-:Y:S02]  /*3dcb0*/  STL.64 [R1+0x1040], R138 ;  /* 0x0010408a01007387 */ /* 0x0007e40000100a00 */
[----:B------:R-:W1:Y:S01]  /*3dcc0*/  LDC R132, c[0x0][0x3a0] ;  /* 0x0000e800ff847b82 */ /* 0x000e620000000800 */
[C---:B--2---:R-:W-:Y:S01]  /*3dcd0*/  IMAD.WIDE R140, R163.reuse, 0x4, R152 ;  /* 0x00000004a38c7825 */ /* 0x044fe200078e0298 */
[----:B------:R-:W-:Y:S06]  /*3dce0*/  STL.64 [R1+0xe88], R142 ;  /* 0x000e888e01007387 */ /* 0x000fec0000100a00 */
[----:B------:R-:W2:Y:S01]  /*3dcf0*/  LDC R133, c[0x0][0x3a0] ;  /* 0x0000e800ff857b82 */ /* 0x000ea20000000800 */
[----:B---3--:R-:W-:Y:S01]  /*3dd00*/  IMAD.WIDE R138, R163, 0x4, R154 ;  /* 0x00000004a38a7825 */ /* 0x008fe200078e029a */
[----:B------:R3:W-:Y:S04]  /*3dd10*/  STL.64 [R1+0xea0], R140 ;  /* 0x000ea08c01007387 */ /* 0x0007e80000100a00 */
[----:B------:R3:W-:Y:S04]  /*3dd20*/  LDGSTS.E [R2+0x44500], desc[UR8][R140.64], !P6 ;  /* 0x445000008c027fae */ /* 0x0007e8000f1a1008 */
[----:B------:R5:W-:Y:S04]  /*3dd30*/  STL.64 [R1+0xeb8], R138 ;  /* 0x000eb88a01007387 */ /* 0x000be80000100a00 */
[----:B------:R5:W-:Y:S01]  /*3dd40*/  LDGSTS.E [R2+0x44900], desc[UR8][R138.64], !P1 ;  /* 0x449000008a027fae */ /* 0x000be2000c9a1008 */
[----:B------:R-:W-:Y:S01]  /*3dd50*/  ISETP.GE.U32.AND P1, PT, R4, 0x7fffff5f, PT ;  /* 0x7fffff5f0400780c */ /* 0x000fe20003f26070 */
[----:B----4-:R-:W-:-:S02]  /*3dd60*/  VIADD R4, R134, 0xffffff96 ;  /* 0xffffff9686047836 */ /* 0x010fc40000000000 */
[----:B---3--:R-:W-:Y:S01]  /*3dd70*/  IMAD.WIDE R140, R163, 0x4, R170 ;  /* 0x00000004a38c7825 */ /* 0x008fe200078e02aa */
[----:B------:R-:W-:Y:S01]  /*3dd80*/  ISETP.GE.U32.AND P6, PT, R130, 0x7fffff63, PT ;  /* 0x7fffff638200780c */ /* 0x000fe20003fc6070 */
[----:B------:R-:W3:Y:S02]  /*3dd90*/  LDC R134, c[0x0][0x3a0] ;  /* 0x0000e800ff867b82 */ /* 0x000ee40000000800 */
[----:B-----5:R-:W-:Y:S02]  /*3dda0*/  VIADD R130, R135, 0xffffff9a ;  /* 0xffffff9a87827836 */ /* 0x020fe40000000000 */
[----:B------:R-:W-:Y:S01]  /*3ddb0*/  IMAD.WIDE R138, R163, 0x4, R160 ;  /* 0x00000004a38a7825 */ /* 0x000fe200078e02a0 */
[----:B------:R4:W-:Y:S03]  /*3ddc0*/  STL.64 [R1+0xed8], R140 ;  /* 0x000ed88c01007387 */ /* 0x0009e60000100a00 */
[----:B------:R-:W5:Y:S01]  /*3ddd0*/  LDC R135, c[0x0][0x3a0] ;  /* 0x0000e800ff877b82 */ /* 0x000f620000000800 */
[----:B------:R4:W-:Y:S04]  /*3dde0*/  LDGSTS.E [R2+0x44d00], desc[UR8][R140.64], !P2 ;  /* 0x44d000008c027fae */ /* 0x0009e8000d1a1008 */
[----:B------:R1:W-:Y:S04]  /*3ddf0*/  STL.64 [R1+0xef8], R138 ;  /* 0x000ef88a01007387 */ /* 0x0003e80000100a00 */
[----:B------:R1:W-:Y:S01]  /*3de00*/  LDGSTS.E [R2+0x45100], desc[UR8][R138.64], !P3 ;  /* 0x451000008a027fae */ /* 0x0003e2000d9a1008 */
[----:B------:R-:W-:Y:S01]  /*3de10*/  ISETP.GE.U32.AND P3, PT, R4, 0x7fffff57, PT ;  /* 0x7fffff570400780c */ /* 0x000fe20003f66070 */
[----:B------:R-:W-:-:S02]  /*3de20*/  VIADD R4, R137, 0xffffff8e ;  /* 0xffffff8e89047836 */ /* 0x000fc40000000000 */
[C---:B----4-:R-:W-:Y:S01]  /*3de30*/  IMAD.WIDE R140, R163.reuse, 0x4, R172 ;  /* 0x00000004a38c7825 */ /* 0x050fe200078e02ac */
[----:B------:R-:W-:Y:S01]  /*3de40*/  ISETP.GE.U32.AND P2, PT, R130, 0x7fffff5b, PT ;  /* 0x7fffff5b8200780c */ /* 0x000fe20003f46070 */
[----:B------:R-:W4:Y:S01]  /*3de50*/  LDC R137, c[0x0][0x3a0] ;  /* 0x0000e800ff897b82 */ /* 0x000f220000000800 */
[----:B------:R-:W-:Y:S02]  /*3de60*/  IADD3 R130, PT, PT, R136, -0x6e, RZ ;  /* 0xffffff9288827810 */ /* 0x000fe40007ffe0ff */
[----:B------:R2:W-:Y:S01]  /*3de70*/  LDGSTS.E [R2+0x45500], desc[UR8][R140.64], !P4 ;  /* 0x455000008c027fae */ /* 0x0005e2000e1a1008 */
[----:B-1----:R-:W-:-:S03]  /*3de80*/  IMAD.WIDE R138, R163, 0x4, R164 ;  /* 0x00000004a38a7825 */ /* 0x002fc600078e02a4 */
[----:B------:R2:W-:Y:S01]  /*3de90*/  STL.64 [R1+0xf18], R140 ;  /* 0x000f188c01007387 */ /* 0x0005e20000100a00 */
[----:B------:R-:W1:Y:S01]  /*3dea0*/  LDC R136, c[0x0][0x3a0] ;  /* 0x0000e800ff887b82 */ /* 0x000e620000000800 */
[----:B------:R-:W-:Y:S02]  /*3deb0*/  IMAD.WIDE R142, R163, 0x4, R204 ;  /* 0x00000004a38e7825 */ /* 0x000fe400078e02cc */
[----:B------:R3:W-:Y:S01]  /*3dec0*/  LDGSTS.E [R2+0x45900], desc[UR8][R138.64], !P5 ;  /* 0x459000008a027fae */ /* 0x0007e2000e9a1008 */
[----:B------:R-:W-:Y:S01]  /*3ded0*/  ISETP.GE.U32.AND P5, PT, R4, 0x7fffff4f, PT ;  /* 0x7fffff4f0400780c */ /* 0x000fe20003fa6070 */
[----:B------:R-:W-:Y:S01]  /*3dee0*/  VIADD R4, R131, 0xffffff8a ;  /* 0xffffff8a83047836 */ /* 0x000fe20000000000 */
[----:B------:R-:W-:Y:S01]  /*3def0*/  ISETP.GE.U32.AND P4, PT, R130, 0x7fffff53, PT ;  /* 0x7fffff538200780c */ /* 0x000fe20003f86070 */
[----:B------:R3:W-:Y:S01]  /*3df00*/  STL.64 [R1+0xf30], R138 ;  /* 0x000f308a01007387 */ /* 0x0007e20000100a00 */
[----:B--2---:R-:W-:-:S03]  /*3df10*/  IMAD.WIDE R140, R163, 0x4, R166 ;  /* 0x00000004a38c7825 */ /* 0x004fc600078e02a6 */
[----:B------:R2:W-:Y:S01]  /*3df20*/  STL.64 [R1+0xf48], R142 ;  /* 0x000f488e01007387 */ /* 0x0005e20000100a00 */
[----:B------:R-:W1:Y:S01]  /*3df30*/  LDC R131, c[0x0][0x3a0] ;  /* 0x0000e800ff837b82 */ /* 0x000e620000000800 */
[----:B------:R-:W-:Y:S02]  /*3df40*/  VIADD R130, R132, 0xffffff86 ;  /* 0xffffff8684827836 */ /* 0x000fe40000000000 */
[----:B------:R2:W-:Y:S01]  /*3df50*/  LDGSTS.E [R2+0x45d00], desc[UR8][R142.64], !P6 ;  /* 0x45d000008e027fae */ /* 0x0005e2000f1a1008 */
[----:B------:R-:W-:Y:S01]  /*3df60*/  ISETP.GE.U32.AND P6, PT, R4, 0x7fffff4b, PT ;  /* 0x7fffff4b0400780c */ /* 0x000fe20003fc6070 */
[----:B---3--:R-:W-:Y:S02]  /*3df70*/  IMAD.WIDE R138, R163, 0x4, R168 ;  /* 0x00000004a38a7825 */ /* 0x008fe400078e02a8 */
[----:B------:R3:W-:Y:S01]  /*3df80*/  STL.64 [R1+0xf60], R140 ;  /* 0x000f608c01007387 */ /* 0x0007e20000100a00 */
[----:B------:R-:W-:Y:S01]  /*3df90*/  IADD3 R4, PT, PT, R133, -0x7e, RZ ;  /* 0xffffff8285047810 */ /* 0x000fe20007ffe0ff */
[----:B------:R-:W1:Y:S02]  /*3dfa0*/  LDC R132, c[0x0][0x3a0] ;  /* 0x0000e800ff847b82 */ /* 0x000e640000000800 */
[----:B------:R3:W-:Y:S01]  /*3dfb0*/  LDGSTS.E [R2+0x46100], desc[UR8][R140.64], !P1 ;  /* 0x461000008c027fae */ /* 0x0007e2000c9a1008 */
[----:B------:R-:W-:-:S03]  /*3dfc0*/  ISETP.GE.U32.AND P1, PT, R130, 0x7fffff47, PT ;  /* 0x7fffff478200780c */ /* 0x000fc60003f26070 */
[----:B------:R4:W-:Y:S01]  /*3dfd0*/  STL.64 [R1+0xf78], R138 ;  /* 0x000f788a01007387 */ /* 0x0009e20000100a00 */
[C---:B--2---:R-:W-:Y:S01]  /*3dfe0*/  IMAD.WIDE R142, R163.reuse, 0x4, R218 ;  /* 0x00000004a38e7825 */ /* 0x044fe200078e02da */
[----:B------:R-:W2:Y:S02]  /*3dff0*/  LDC R133, c[0x0][0x3a0] ;  /* 0x0000e800ff857b82 */ /* 0x000ea40000000800 */
[----:B------:R4:W-:Y:S01]  /*3e000*/  LDGSTS.E [R2+0x46500], desc[UR8][R138.64], !P2 ;  /* 0x465000008a027fae */ /* 0x0009e2000d1a1008 */
[----:B---3--:R-:W-:Y:S01]  /*3e010*/  IMAD.WIDE R140, R163, 0x4, R184 ;  /* 0x00000004a38c7825 */ /* 0x008fe200078e02b8 */
[----:B------:R-:W-:-:S04]  /*3e020*/  ISETP.GE.U32.AND P2, PT, R4, 0x7fffff43, PT ;  /* 0x7fffff430400780c */ /* 0x000fc80003f46070 */
[----:B------:R3:W-:Y:S01]  /*3e030*/  STL.64 [R1+0xf98], R140 ;  /* 0x000f988c01007387 */ /* 0x0007e20000100a00 */
[----:B----4-:R-:W-:-:S03]  /*3e040*/  IMAD.WIDE R138, R163, 0x4, R174 ;  /* 0x00000004a38a7825 */ /* 0x010fc600078e02ae */
[----:B------:R3:W-:Y:S04]  /*3e050*/  LDGSTS.E [R2+0x46900], desc[UR8][R140.64], !P3 ;  /* 0x469000008c027fae */ /* 0x0007e8000d9a1008 */
[----:B------:R4:W-:Y:S04]  /*3e060*/  STL.64 [R1+0xfb0], R138 ;  /* 0x000fb08a01007387 */ /* 0x0009e80000100a00 */
[----:B------:R4:W-:Y:S01]  /*3e070*/  LDGSTS.E [R2+0x46d00], desc[UR8][R138.64], !P4 ;  /* 0x46d000008a027fae */ /* 0x0009e2000e1a1008 */
[----:B---3--:R-:W-:-:S05]  /*3e080*/  IMAD.WIDE R140, R163, 0x4, R186 ;  /* 0x00000004a38c7825 */ /* 0x008fca00078e02ba */
[----:B------:R3:W-:Y:S01]  /*3e090*/  STL.64 [R1+0xfd8], R140 ;  /* 0x000fd88c01007387 */ /* 0x0007e20000100a00 */
[----:B----4-:R-:W-:-:S03]  /*3e0a0*/  IMAD.WIDE R138, R163, 0x4, R178 ;  /* 0x00000004a38a7825 */ /* 0x010fc600078e02b2 */
[----:B------:R3:W-:Y:S04]  /*3e0b0*/  LDGSTS.E [R2+0x47100], desc[UR8][R140.64], !P5 ;  /* 0x471000008c027fae */ /* 0x0007e8000e9a1008 */
[----:B------:R-:W-:Y:S04]  /*3e0c0*/  STL.64 [R1+0xff0], R138 ;  /* 0x000ff08a01007387 */ /* 0x000fe80000100a00 */
[----:B------:R-:W-:Y:S01]  /*3e0d0*/  LDGSTS.E [R2+0x47500], desc[UR8][R138.64], !P6 ;  /* 0x475000008a027fae */ /* 0x000fe2000f1a1008 */
[----:B---3--:R-:W-:-:S03]  /*3e0e0*/  IMAD.WIDE R140, R163, 0x4, R180 ;  /* 0x00000004a38c7825 */ /* 0x008fc600078e02b4 */
[----:B------:R-:W-:Y:S04]  /*3e0f0*/  STL.64 [R1+0x1000], R142 ;  /* 0x0010008e01007387 */ /* 0x000fe80000100a00 */
[----:B------:R-:W-:Y:S01]  /*3e100*/  LDGSTS.E [R2+0x47900], desc[UR8][R142.64], !P1 ;  /* 0x479000008e027fae */ /* 0x000fe2000c9a1008 */
[----:B------:R-:W-:Y:S02]  /*3e110*/  VIADD R130, R134, 0xffffffbd ;  /* 0xffffffbd86827836 */ /* 0x000fe40000000000 */
[----:B-----5:R-:W-:Y:S01]  /*3e120*/  VIADD R4, R135, 0xffffffb9 ;  /* 0xffffffb987047836 */ /* 0x020fe20000000000 */
[----:B------:R3:W-:Y:S01]  /*3e130*/  STL.64 [R1+0x1020], R140 ;  /* 0x0010208c01007387 */ /* 0x0007e20000100a00 */
[----:B------:R-:W4:Y:S03]  /*3e140*/  LDC R135, c[0x0][0x3a0] ;  /* 0x0000e800ff877b82 */ /* 0x000f260000000800 */
[----:B------:R3:W-:Y:S01]  /*3e150*/  LDGSTS.E [R2+0x47d00], desc[UR8][R140.64], !P2 ;  /* 0x47d000008c027fae */ /* 0x0007e2000d1a1008 */
[----:B------:R-:W-:-:S04]  /*3e160*/  ISETP.GE.U32.AND P3, PT, R130, 0x7fffff7e, PT ;  /* 0x7fffff7e8200780c */ /* 0x000fc80003f66070 */
[----:B------:R-:W5:Y:S01]  /*3e170*/  LDC R134, c[0x0][0x3a0] ;  /* 0x0000e800ff867b82 */ /* 0x000f620000000800 */
[----:B---3--:R-:W-:-:S07]  /*3e180*/  IMAD.WIDE R140, R163, 0x4, R198 ;  /* 0x00000004a38c7825 */ /* 0x008fce00078e02c6 */
[----:B------:R-:W3:Y:S01]  /*3e190*/  LDC R199, c[0x0][0x3a8] ;  /* 0x0000ea00ffc77b82 */ /* 0x000ee20000000800 */
[----:B-1----:R-:W-:Y:S01]  /*3e1a0*/  VIADD R130, R136, 0xffffffb5 ;  /* 0xffffffb588827836 */ /* 0x002fe20000000000 */
[----:B------:R-:W-:Y:S02]  /*3e1b0*/  ISETP.GE.U32.AND P4, PT, R4, 0x7fffff7a, PT ;  /* 0x7fffff7a0400780c */ /* 0x000fe40003f86070 */
[----:B------:R-:W-:-:S04]  /*3e1c0*/  IADD3 R4, PT, PT, R137, -0x4f, RZ ;  /* 0xffffffb189047810 */ /* 0x000fc80007ffe0ff */
[----:B------:R-:W1:Y:S01]  /*3e1d0*/  LDC R136, c[0x0][0x3a0] ;  /* 0x0000e800ff887b82 */ /* 0x000e620000000800 */
[----:B------:R-:W-:Y:S01]  /*3e1e0*/  ISETP.GE.U32.AND P6, PT, R4, 0x7fffff72, PT ;  /* 0x7fffff720400780c */ /* 0x000fe20003fc6070 */
[----:B------:R-:W-:-:S06]  /*3e1f0*/  VIADD R4, R131, 0xffffffad ;  /* 0xffffffad83047836 */ /* 0x000fcc0000000000 */
[----:B------:R-:W1:Y:S01]  /*3e200*/  LDC R137, c[0x0][0x3a0] ;  /* 0x0000e800ff897b82 */ /* 0x000e620000000800 */
[----:B------:R-:W-:Y:S01]  /*3e210*/  ISETP.GE.U32.AND P5, PT, R130, 0x7fffff76, PT ;  /* 0x7fffff768200780c */ /* 0x000fe20003fa6070 */
[----:B------:R-:W-:Y:S01]  /*3e220*/  VIADD R130, R132, 0xffffffa9 ;  /* 0xffffffa984827836 */ /* 0x000fe20000000000 */
[----:B------:R-:W-:Y:S01]  /*3e230*/  ISETP.GE.U32.AND P1, PT, R4, 0x7fffff6e, PT ;  /* 0x7fffff6e0400780c */ /* 0x000fe20003f26070 */
[----:B------:R-:W-:-:S04]  /*3e240*/  IMAD.WIDE R138, R163, 0x4, R182 ;  /* 0x00000004a38a7825 */ /* 0x000fc800078e02b6 */
[----:B------:R-:W1:Y:S01]  /*3e250*/  LDC R131, c[0x0][0x3a0] ;  /* 0x0000e800ff837b82 */ /* 0x000e620000000800 */
[----:B--2---:R-:W-:Y:S01]  /*3e260*/  VIADD R4, R133, 0xffffffa5 ;  /* 0xffffffa585047836 */ /* 0x004fe20000000000 */
[----:B---3--:R-:W-:Y:S01]  /*3e270*/  SHF.L.U32 R199, R199, 0x6, RZ ;  /* 0x00000006c7c77819 */ /* 0x008fe200000006ff */
[----:B------:R2:W-:Y:S01]  /*3e280*/  LDGSTS.E [R3+0x44200], desc[UR8][R138.64], !P3 ;  /* 0x442000008a037fae */ /* 0x0005e2000d9a1008 */
[----:B------:R-:W-:-:S04]  /*3e290*/  ISETP.GE.U32.AND P2, PT, R130, 0x7fffff6a, PT ;  /* 0x7fffff6a8200780c */ /* 0x000fc80003f46070 */
[----:B------:R-:W3:Y:S01]  /*3e2a0*/  LDC R132, c[0x0][0x3a0] ;  /* 0x0000e800ff847b82 */ /* 0x000ee20000000800 */
[----:B------:R-:W-:Y:S01]  /*3e2b0*/  ISETP.GE.U32.AND P3, PT, R4, 0x7fffff66, PT ;  /* 0x7fffff660400780c */ /* 0x000fe20003f66070 */
[----:B----4-:R-:W-:Y:S01]  /*3e2c0*/  VIADD R130, R135, 0xffffffa1 ;  /* 0xffffffa187827836 */ /* 0x010fe20000000000 */
[----:B------:R2:W-:Y:S01]  /*3e2d0*/  STL.64 [R1+0xe60], R138 ;  /* 0x000e608a01007387 */ /* 0x0005e20000100a00 */
[----:B-----5:R-:W-:-:S03]  /*3e2e0*/  VIADD R4, R134, 0xffffff9d ;  /* 0xffffff9d86047836 */ /* 0x020fc60000000000 */
[----:B------:R4:W-:Y:S01]  /*3e2f0*/  LDGSTS.E [R3+0x44600], desc[UR8][R140.64], !P4 ;  /* 0x446000008c037fae */ /* 0x0009e2000e1a1008 */
[----:B------:R-:W5:Y:S01]  /*3e300*/  LDC R133, c[0x0][0x3a0] ;  /* 0x0000e800ff857b82 */ /* 0x000f620000000800 */
[----:B------:R-:W-:Y:S01]  /*3e310*/  ISETP.GE.U32.AND P4, PT, R130, 0x7fffff62, PT ;  /* 0x7fffff628200780c */ /* 0x000fe20003f86070 */
[----:B-1----:R-:W-:Y:S01]  /*3e320*/  VIADD R130, R136, 0xffffff99 ;  /* 0xffffff9988827836 */ /* 0x002fe20000000000 */
[----:B------:R4:W-:Y:S01]  /*3e330*/  STL.64 [R1+0xe70], R140 ;  /* 0x000e708c01007387 */ /* 0x0009e20000100a00 */
[----:B--2---:R-:W-:-:S04]  /*3e340*/  IMAD.WIDE R138, R199, 0x4, R188 ;  /* 0x00000004c78a7825 */ /* 0x004fc800078e02bc */
[----:B------:R-:W1:Y:S01]  /*3e350*/  LDC R134, c[0x0][0x3a0] ;  /* 0x0000e800ff867b82 */ /* 0x000e620000000800 */
[----:B------:R2:W-:Y:S07]  /*3e360*/  STL.64 [R1+0xe80], R138 ;  /* 0x000e808a01007387 */ /* 0x0005ee0000100a00 */
[----:B------:R-:W1:Y:S01]  /*3e370*/  LDC R135, c[0x0][0x3a0] ;  /* 0x0000e800ff877b82 */ /* 0x000e620000000800 */
[----:B------:R2:W-:Y:S01]  /*3e380*/  LDGSTS.E [R3+0x44a00], desc[UR8][R138.64], !P5 ;  /* 0x44a000008a037fae */ /* 0x0005e2000e9a1008 */
[----:B----4-:R-:W-:Y:S01]  /*3e390*/  IMAD.WIDE R140, R199, 0x4, R200 ;  /* 0x00000004c78c7825 */ /* 0x010fe200078e02c8 */
[----:B------:R-:W-:-:S02]  /*3e3a0*/  ISETP.GE.U32.AND P5, PT, R4, 0x7fffff5e, PT ;  /* 0x7fffff5e0400780c */ /* 0x000fc40003fa6070 */
[----:B------:R-:W-:Y:S02]  /*3e3b0*/  IADD3 R4, PT, PT, R137, -0x6b, RZ ;  /* 0xffffff9589047810 */ /* 0x000fe40007ffe0ff */
[----:B------:R4:W-:Y:S01]  /*3e3c0*/  LDGSTS.E [R3+0x44e00], desc[UR8][R140.64], !P6 ;  /* 0x44e000008c037fae */ /* 0x0009e2000f1a1008 */
[----:B------:R-:W1:Y:S01]  /*3e3d0*/  LDC R136, c[0x0][0x3a0] ;  /* 0x0000e800ff887b82 */ /* 0x000e620000000800 */
[----:B--2---:R-:W-:-:S07]  /*3e3e0*/  IMAD.WIDE R138, R199, 0x4, R192 ;  /* 0x00000004c78a7825 */ /* 0x004fce00078e02c0 */
[----:B------:R-:W2:Y:S01]  /*3e3f0*/  LDC R137, c[0x0][0x3a0] ;  /* 0x0000e800ff897b82 */ /* 0x000ea20000000800 */
[----:B------:R-:W-:Y:S01]  /*3e400*/  IMAD.WIDE R142, R199, 0x4, R228 ;  /* 0x00000004c78e7825 */ /* 0x000fe200078e02e4 */
[----:B------:R4:W-:Y:S01]  /*3e410*/  LDGSTS.E [R3+0x45200], desc[UR8][R138.64], !P1 ;  /* 0x452000008a037fae */ /* 0x0009e2000c9a1008 */
[----:B------:R-:W-:Y:S02]  /*3e420*/  ISETP.GE.U32.AND P1, PT, R4, 0x7fffff56, PT ;  /* 0x7fffff560400780c */ /* 0x000fe40003f26070 */
[----:B------:R-:W-:Y:S01]  /*3e430*/  VIADD R4, R131, 0xffffff91 ;  /* 0xffffff9183047836 */ /* 0x000fe20000000000 */
[----:B------:R4:W-:Y:S01]  /*3e440*/  STL.64 [R1+0xe98], R140 ;  /* 0x000e988c01007387 */ /* 0x0009e20000100a00 */
[----:B------:R-:W-:Y:S01]  /*3e450*/  ISETP.GE.U32.AND P6, PT, R130, 0x7fffff5a, PT ;  /* 0x7fffff5a8200780c */ /* 0x000fe20003fc6070 */
[----:B------:R-:W2:Y:S01]  /*3e460*/  LDC R131, c[0x0][0x3a0] ;  /* 0x0000e800ff837b82 */ /* 0x000ea20000000800 */
[----:B---3--:R-:W-:Y:S01]  /*3e470*/  VIADD R130, R132, 0xffffff8d ;  /* 0xffffff8d84827836 */ /* 0x008fe20000000000 */
[----:B------:R3:W-:Y:S04]  /*3e480*/  STL.64 [R1+0xeb0], R138 ;  /* 0x000eb08a01007387 */ /* 0x0007e80000100a00 */
[----:B------:R-:W-:Y:S01]  /*3e490*/  LDGSTS.E [R3+0x45600], desc[UR8][R142.64], !P2 ;  /* 0x456000008e037fae */ /* 0x000fe2000d1a1008 */
[----:B------:R-:W-:Y:S01]  /*3e4a0*/  ISETP.GE.U32.AND P2, PT, R4, 0x7fffff52, PT ;  /* 0x7fffff520400780c */ /* 0x000fe20003f46070 */
[----:B----4-:R-:W-:-:S02]  /*3e4b0*/  IMAD.WIDE R140, R199, 0x4, R194 ;  /* 0x00000004c78c7825 */ /* 0x010fc400078e02c2 */
[----:B------:R-:W-:Y:S01]  /*3e4c0*/  STL.64 [R1+0xed0], R142 ;  /* 0x000ed08e01007387 */ /* 0x000fe20000100a00 */
[----:B------:R-:W4:Y:S01]  /*3e4d0*/  LDC R132, c[0x0][0x3a0] ;  /* 0x0000e800ff847b82 */ /* 0x000f220000000800 */
[----:B---3--:R-:W-:Y:S02]  /*3e4e0*/  IMAD.WIDE R138, R199, 0x4, R196 ;  /* 0x00000004c78a7825 */ /* 0x008fe400078e02c4 */
[----:B------:R3:W-:Y:S02]  /*3e4f0*/  STL.64 [R1+0xef0], R140 ;  /* 0x000ef08c01007387 */ /* 0x0007e40000100a00 */
[----:B-----5:R-:W-:Y:S02]  /*3e500*/  VIADD R4, R133, 0xffffff89 ;  /* 0xffffff8985047836 */ /* 0x020fe40000000000 */
[----:B------:R3:W-:Y:S01]  /*3e510*/  LDGSTS.E [R3+0x45a00], desc[UR8][R140.64], !P3 ;  /* 0x45a000008c037fae */ /* 0x0007e2000d9a1008 */
[----:B------:R-:W5:Y:S01]  /*3e520*/  LDC R133, c[0x0][0x3a0] ;  /* 0x0000e800ff857b82 */ /* 0x000f620000000800 */
[----:B------:R-:W-:-:S02]  /*3e530*/  ISETP.GE.U32.AND P3, PT, R130, 0x7fffff4e, PT ;  /* 0x7fffff4e8200780c */ /* 0x000fc40003f66070 */
[----:B------:R3:W-:Y:S01]  /*3e540*/  STL.64 [R1+0xf10], R138 ;  /* 0x000f108a01007387 */ /* 0x0007e20000100a00 */
[----:B-1----:R-:W-:-:S03]  /*3e550*/  IADD3 R130, PT, PT, R134, -0x7b, RZ ;  /* 0xffffff8586827810 */ /* 0x002fc60007ffe0ff */
[----:B------:R1:W-:Y:S01]  /*3e560*/  LDGSTS.E [R3+0x45e00], desc[UR8][R138.64], !P4 ;  /* 0x45e000008a037fae */ /* 0x0003e2000e1a1008 */
[----:B------:R-:W-:Y:S01]  /*3e570*/  ISETP.GE.U32.AND P4, PT, R4, 0x7fffff4a, PT ;  /* 0x7fffff4a0400780c */ /* 0x000fe20003f86070 */
[----:B---3--:R-:W-:Y:S01]  /*3e580*/  IMAD.WIDE R140, R199, 0x4, R212 ;  /* 0x00000004c78c7825 */ /* 0x008fe200078e02d4 */
[----:B------:R-:W3:Y:S03]  /*3e590*/  LDC R134, c[0x0][0x3a0] ;  /* 0x0000e800ff867b82 */ /* 0x000ee60000000800 */
[----:B------:R-:W-:Y:S01]  /*3e5a0*/  VIADD R4, R135, 0xffffff81 ;  /* 0xffffff8187047836 */ /* 0x000fe20000000000 */
[----:B------:R2:W-:Y:S01]  /*3e5b0*/  STL.64 [R1+0xf28], R140 ;  /* 0x000f288c01007387 */ /* 0x0005e20000100a00 */
[----:B-1----:R-:W-:-:S03]  /*3e5c0*/  IMAD.WIDE R138, R199, 0x4, R202 ;  /* 0x00000004c78a7825 */ /* 0x002fc600078e02ca */
[----:B------:R2:W-:Y:S01]  /*3e5d0*/  LDGSTS.E [R3+0x46200], desc[UR8][R140.64], !P5 ;  /* 0x462000008c037fae */ /* 0x0005e2000e9a1008 */
[----:B------:R-:W1:Y:S01]  /*3e5e0*/  LDC R135, c[0x0][0x3a0] ;  /* 0x0000e800ff877b82 */ /* 0x000e620000000800 */
[----:B------:R-:W-:Y:S01]  /*3e5f0*/  ISETP.GE.U32.AND P5, PT, R130, 0x7fffff46, PT ;  /* 0x7fffff468200780c */ /* 0x000fe20003fa6070 */
[----:B------:R-:W-:Y:S01]  /*3e600*/  VIADD R130, R136, 0xffffffbc ;  /* 0xffffffbc88827836 */ /* 0x000fe20000000000 */
[----:B------:R4:W-:Y:S04]  /*3e610*/  STL.64 [R1+0xf40], R138 ;  /* 0x000f408a01007387 */ /* 0x0009e80000100a00 */
[----:B------:R4:W-:Y:S01]  /*3e620*/  LDGSTS.E [R3+0x46600], desc[UR8][R138.64], !P6 ;  /* 0x466000008a037fae */ /* 0x0009e2000f1a1008 */
[----:B--2---:R-:W-:Y:S01]  /*3e630*/  IMAD.WIDE R140, R199, 0x4, R214 ;  /* 0x00000004c78c7825 */ /* 0x004fe200078e02d6 */
[----:B------:R-:W-:Y:S01]  /*3e640*/  ISETP.GE.U32.AND P6, PT, R4, 0x7fffff42, PT ;  /* 0x7fffff420400780c */ /* 0x000fe20003fc6070 */
[----:B------:R-:W2:Y:S02]  /*3e650*/  LDC R136, c[0x0][0x3a0] ;  /* 0x0000e800ff887b82 */ /* 0x000ea40000000800 */
[----:B------:R-:W-:Y:S01]  /*3e660*/  VIADD R4, R137, 0xffffffb8 ;  /* 0xffffffb889047836 */ /* 0x000fe20000000000 */
[----:B------:R5:W-:Y:S01]  /*3e670*/  LDGSTS.E [R3+0x46a00], desc[UR8][R140.64], !P1 ;  /* 0x46a000008c037fae */ /* 0x000be2000c9a1008 */
[----:B----4-:R-:W-:-:S03]  /*3e680*/  IMAD.WIDE R138, R199, 0x4, R206 ;  /* 0x00000004c78a7825 */ /* 0x010fc600078e02ce */
[----:B------:R5:W-:Y:S01]  /*3e690*/  STL.64 [R1+0xf58], R140 ;  /* 0x000f588c01007387 */ /* 0x000be20000100a00 */
[----:B------:R-:W-:Y:S01]  /*3e6a0*/  ISETP.GE.U32.AND P1, PT, R130, 0x7fffff7d, PT ;  /* 0x7fffff7d8200780c */ /* 0x000fe20003f26070 */
[----:B------:R-:W4:Y:S01]  /*3e6b0*/  LDC R137, c[0x0][0x3a0] ;  /* 0x0000e800ff897b82 */ /* 0x000f220000000800 */
[C---:B------:R-:W-:Y:S01]  /*3e6c0*/  IMAD.WIDE R142, R199.reuse, 0x4, R240 ;  /* 0x00000004c78e7825 */ /* 0x040fe200078e02f0 */
[----:B------:R3:W-:Y:S04]  /*3e6d0*/  STL.64 [R1+0xf70], R138 ;  /* 0x000f708a01007387 */ /* 0x0007e80000100a00 */
[----:B------:R3:W-:Y:S01]  /*3e6e0*/  LDGSTS.E [R3+0x46e00], desc[UR8][R138.64], !P2 ;  /* 0x46e000008a037fae */ /* 0x0007e2000d1a1008 */
[----:B------:R-:W-:Y:S01]  /*3e6f0*/  ISETP.GE.U32.AND P2, PT, R4, 0x7fffff79, PT ;  /* 0x7fffff790400780c */ /* 0x000fe20003f46070 */
[----:B-----5:R-:W-:Y:S01]  /*3e700*/  IMAD.WIDE R140, R199, 0x4, R208 ;  /* 0x00000004c78c7825 */ /* 0x020fe200078e02d0 */
[----:B------:R-:W-:Y:S01]  /*3e710*/  IADD3 R4, PT, PT, R131, -0x4c, RZ ;  /* 0xffffffb483047810 */ /* 0x000fe20007ffe0ff */
[----:B------:R-:W-:Y:S01]  /*3e720*/  STL.64 [R1+0xf90], R142 ;  /* 0x000f908e01007387 */ /* 0x000fe20000100a00 */
[----:B------:R-:W5:Y:S03]  /*3e730*/  LDC R131, c[0x0][0x3a0] ;  /* 0x0000e800ff837b82 */ /* 0x000f660000000800 */
[----:B------:R-:W-:Y:S01]  /*3e740*/  LDGSTS.E [R3+0x47200], desc[UR8][R142.64], !P3 ;  /* 0x472000008e037fae */ /* 0x000fe2000d9a1008 */
[----:B---3--:R-:W-:-:S03]  /*3e750*/  IMAD.WIDE R138, R199, 0x4, R210 ;  /* 0x00000004c78a7825 */ /* 0x008fc600078e02d2 */
[----:B------:R3:W-:Y:S04]  /*3e760*/  STL.64 [R1+0xfa8], R140 ;  /* 0x000fa88c01007387 */ /* 0x0007e80000100a00 */
[----:B------:R3:W-:Y:S01]  /*3e770*/  LDGSTS.E [R3+0x47600], desc[UR8][R140.64], !P4 ;  /* 0x476000008c037fae */ /* 0x0007e2000e1a1008 */
[----:B------:R-:W-:-:S03]  /*3e780*/  ISETP.GE.U32.AND P3, PT, R4, 0x7fffff75, PT ;  /* 0x7fffff750400780c */ /* 0x000fc60003f66070 */
[----:B------:R1:W-:Y:S04]  /*3e790*/  STL.64 [R1+0xfc8], R138 ;  /* 0x000fc88a01007387 */ /* 0x0003e80000100a00 */
[----:B------:R1:W-:Y:S01]  /*3e7a0*/  LDGSTS.E [R3+0x47a00], desc[UR8][R138.64], !P5 ;  /* 0x47a000008a037fae */ /* 0x0003e2000e9a1008 */
[----:B---3--:R-:W-:-:S04]  /*3e7b0*/  IMAD.WIDE R140, R199, 0x4, R226 ;  /* 0x00000004c78c7825 */ /* 0x008fc800078e02e2 */
[----:B------:R-:W-:Y:S02]  /*3e7c0*/  VIADD R130, R132, 0xffffffb0 ;  /* 0xffffffb084827836 */ /* 0x000fe40000000000 */
[----:B-1----:R-:W-:Y:S01]  /*3e7d0*/  IMAD.WIDE R138, R199, 0x4, R216 ;  /* 0x00000004c78a7825 */ /* 0x002fe200078e02d8 */
[----:B------:R-:W1:Y:S01]  /*3e7e0*/  LDC R132, c[0x0][0x3a0] ;  /* 0x0000e800ff847b82 */ /* 0x000e620000000800 */
[----:B------:R3:W-:Y:S02]  /*3e7f0*/  STL.64 [R1+0xfe8], R140 ;  /* 0x000fe88c01007387 */ /* 0x0007e40000100a00 */
[----:B------:R-:W-:Y:S02]  /*3e800*/  VIADD R4, R133, 0xffffffac ;  /* 0xffffffac85047836 */ /* 0x000fe40000000000 */
[----:B------:R3:W-:Y:S03]  /*3e810*/  LDGSTS.E [R3+0x47e00], desc[UR8][R140.64], !P6 ;  /* 0x47e000008c037fae */ /* 0x0007e6000f1a1008 */
[----:B------:R-:W1:Y:S01]  /*3e820*/  LDC R133, c[0x0][0x3a0] ;  /* 0x0000e800ff857b82 */ /* 0x000e620000000800 */
[----:B------:R2:W-:Y:S01]  /*3e830*/  STL.64 [R1+0xe48], R138 ;  /* 0x000e488a01007387 */ /* 0x0005e20000100a00 */
[----:B------:R-:W-:-:S03]  /*3e840*/  ISETP.GE.U32.AND P4, PT, R130, 0x7fffff71, PT ;  /* 0x7fffff718200780c */ /* 0x000fc60003f86070 */
[----:B------:R2:W-:Y:S01]  /*3e850*/  LDGSTS.E [R5+0x44300], desc[UR8][R138.64], !P1 ;  /* 0x443000008a057fae */ /* 0x0005e2000c9a1008 */
[----:B---3--:R-:W-:Y:S01]  /*3e860*/  IMAD.WIDE R140, R199, 0x4, R232 ;  /* 0x00000004c78c7825 */ /* 0x008fe200078e02e8 */
[----:B------:R-:W-:-:S03]  /*3e870*/  ISETP.GE.U32.AND P5, PT, R4, 0x7fffff6d, PT ;  /* 0x7fffff6d0400780c */ /* 0x000fc60003fa6070 */
[----:B------:R-:W-:Y:S02]  /*3e880*/  VIADD R130, R135, 0xffffffa8 ;  /* 0xffffffa887827836 */ /* 0x000fe40000000000 */
[----:B--2---:R-:W-:Y:S01]  /*3e890*/  IMAD.WIDE R138, R199, 0x4, R220 ;  /* 0x00000004c78a7825 */ /* 0x004fe200078e02dc */
[----:B------:R2:W-:Y:S01]  /*3e8a0*/  STL.64 [R1+0xe50], R140 ;  /* 0x000e508c01007387 */ /* 0x0005e20000100a00 */
[----:B------:R-:W-:Y:S01]  /*3e8b0*/  IADD3 R4, PT, PT, R134, -0x5c, RZ ;  /* 0xffffffa486047810 */ /* 0x000fe20007ffe0ff */
[----:B------:R-:W3:Y:S02]  /*3e8c0*/  LDC R135, c[0x0][0x3a0] ;  /* 0x0000e800ff877b82 */ /* 0x000ee40000000800 */
[----:B------:R2:W-:Y:S01]  /*3e8d0*/  STL.64 [R1+0xe58], R138 ;  /* 0x000e588a01007387 */ /* 0x0005e20000100a00 */
[----:B------:R-:W-:-:S03]  /*3e8e0*/  ISETP.GE.U32.AND P6, PT, R130, 0x7fffff69, PT ;  /* 0x7fffff698200780c */ /* 0x000fc60003fc6070 */
[----:B------:R-:W3:Y:S01]  /*3e8f0*/  LDL.LU.64 R162, [R1+0xe40] ;  /* 0x000e400001a27983 */ /* 0x000ee20000300a00 */
[----:B------:R-:W-:Y:S01]  /*3e900*/  ISETP.GE.U32.AND P1, PT, R4, 0x7fffff65, PT ;  /* 0x7fffff650400780c */ /* 0x000fe20003f26070 */
[----:B------:R-:W1:Y:S01]  /*3e910*/  LDC R134, c[0x0][0x3a0] ;  /* 0x0000e800ff867b82 */ /* 0x000e620000000800 */
[----:B------:R-:W-:Y:S01]  /*3e920*/  VIADD R130, R136, 0xffffffa0 ;  /* 0xffffffa088827836 */ /* 0x000fe20000000000 */
[----:B------:R2:W-:Y:S01]  /*3e930*/  LDGSTS.E [R5+0x44700], desc[UR8][R140.64], !P2 ;  /* 0x447000008c057fae */ /* 0x0005e2000d1a1008 */
[----:B----4-:R-:W-:Y:S02]  /*3e940*/  VIADD R4, R137, 0xffffff9c ;  /* 0xffffff9c89047836 */ /* 0x010fe40000000000 */
[----:B------:R-:W-:Y:S01]  /*3e950*/  IMAD.WIDE R142, R199, 0x4, R234 ;  /* 0x00000004c78e7825 */ /* 0x000fe200078e02ea */
[----:B------:R-:W-:Y:S01]  /*3e960*/  ISETP.GE.U32.AND P2, PT, R130, 0x7fffff61, PT ;  /* 0x7fffff618200780c */ /* 0x000fe20003f46070 */
[----:B------:R4:W-:Y:S01]  /*3e970*/  LDGSTS.E [R5+0x44b00], desc[UR8][R138.64], !P3 ;  /* 0x44b000008a057fae */ /* 0x0009e2000d9a1008 */
[----:B------:R-:W1:Y:S01]  /*3e980*/  LDC R136, c[0x0][0x3a0] ;  /* 0x0000e800ff887b82 */ /* 0x000e620000000800 */
[----:B------:R-:W-:Y:S01]  /*3e990*/  ISETP.GE.U32.AND P3, PT, R4, 0x7fffff5d, PT ;  /* 0x7fffff5d0400780c */ /* 0x000fe20003f66070 */
[----:B-----5:R-:W-:-:S02]  /*3e9a0*/  VIADD R4, R131, 0xffffff98 ;  /* 0xffffff9883047836 */ /* 0x020fc40000000000 */
[C---:B--2---:R-:W-:Y:S01]  /*3e9b0*/  IMAD.WIDE R140, R199.reuse, 0x4, R222 ;  /* 0x00000004c78c7825 */ /* 0x044fe200078e02de */
[----:B------:R-:W-:Y:S03]  /*3e9c0*/  STL.64 [R1+0xe68], R142 ;  /* 0x000e688e01007387 */ /* 0x000fe60000100a00 */
[----:B------:R-:W2:Y:S01]  /*3e9d0*/  LDC R137, c[0x0][0x3a0] ;  /* 0x0000e800ff897b82 */ /* 0x000ea20000000800 */
[----:B----4-:R-:W-:Y:S01]  /*3e9e0*/  IMAD.WIDE R138, R199, 0x4, R224 ;  /* 0x00000004c78a7825 */ /* 0x010fe200078e02e0 */
[----:B------:R-:W-:Y:S01]  /*3e9f0*/  LDGSTS.E [R5+0x44f00], desc[UR8][R142.64], !P4 ;  /* 0x44f000008e057fae */ /* 0x000fe2000e1a1008 */
[----:B------:R-:W-:-:S03]  /*3ea00*/  ISETP.GE.U32.AND P4, PT, R4, 0x7fffff59, PT ;  /* 0x7fffff590400780c */ /* 0x000fc60003f86070 */
[----:B------:R4:W-:Y:S01]  /*3ea10*/  STL.64 [R1+0xe78], R140 ;  /* 0x000e788c01007387 */ /* 0x0009e20000100a00 */
[----:B-1----:R-:W-:Y:S01]  /*3ea20*/  IADD3 R130, PT, PT, R132, -0x6c, RZ ;  /* 0xffffff9484827810 */ /* 0x002fe20007ffe0ff */
[----:B------:R-:W-:Y:S02]  /*3ea30*/  VIADD R4, R133, 0xffffff90 ;  /* 0xffffff9085047836 */ /* 0x000fe40000000000 */
[----:B------:R4:W-:Y:S01]  /*3ea40*/  LDGSTS.E [R5+0x45300], desc[UR8][R140.64], !P5 ;  /* 0x453000008c057fae */ /* 0x0009e2000e9a1008 */
[----:B------:R-:W-:-:S03]  /*3ea50*/  IMAD.WIDE R132, R199, 0x4, R230 ;  /* 0x00000004c7847825 */ /* 0x000fc600078e02e6 */
[----:B------:R1:W-:Y:S04]  /*3ea60*/  STL.64 [R1+0xe90], R138 ;  /* 0x000e908a01007387 */ /* 0x0003e80000100a00 */
[----:B------:R1:W-:Y:S01]  /*3ea70*/  LDGSTS.E [R5+0x45700], desc[UR8][R138.64], !P6 ;  /* 0x457000008a057fae */ /* 0x0003e2000f1a1008 */
[----:B----4-:R-:W-:-:S04]  /*3ea80*/  IMAD.WIDE R140, R199, 0x4, R242 ;  /* 0x00000004c78c7825 */ /* 0x010fc800078e02f2 */
[----:B-1----:R-:W-:Y:S01]  /*3ea90*/  IMAD.WIDE R138, R199, 0x4, R238 ;  /* 0x00000004c78a7825 */ /* 0x002fe200078e02ee */
[----:B------:R-:W-:Y:S04]  /*3eaa0*/  STL.64 [R1+0xea8], R140 ;  /* 0x000ea88c01007387 */ /* 0x000fe80000100a00 */
[----:B------:R-:W-:Y:S04]  /*3eab0*/  LDGSTS.E [R5+0x45b00], desc[UR8][R140.64], !P1 ;  /* 0x45b000008c057fae */ /* 0x000fe8000c9a1008 */
[----:B------:R-:W-:Y:S04]  /*3eac0*/  STL.64 [R1+0xec8], R138 ;  /* 0x000ec88a01007387 */ /* 0x000fe80000100a00 */
[----:B------:R-:W-:Y:S04]  /*3ead0*/  LDGSTS.E [R5+0x45f00], desc[UR8][R138.64], !P2 ;  /* 0x45f000008a057fae */ /* 0x000fe8000d1a1008 */
[----:B------:R1:W-:Y:S04]  /*3eae0*/  STL.64 [R1+0xee8], R132 ;  /* 0x000ee88401007387 */ /* 0x0003e80000100a00 */
[----:B------:R1:W-:Y:S01]  /*3eaf0*/  LDGSTS.E [R5+0x46300], desc[UR8][R132.64], !P3 ;  /* 0x4630000084057fae */ /* 0x0003e2000d9a1008 */
[----:B------:R-:W-:Y:S01]  /*3eb00*/  ISETP.GE.U32.AND P6, PT, R4, 0x7fffff51, PT ;  /* 0x7fffff510400780c */ /* 0x000fe20003fc6070 */
[----:B------:R-:W-:-:S02]  /*3eb10*/  VIADD R4, R134, 0xffffff8c ;  /* 0xffffff8c86047836 */ /* 0x000fc40000000000 */
[----:B------:R-:W-:Y:S01]  /*3eb20*/  STL [R1+0x70], RZ ;  /* 0x000070ff01007387 */ /* 0x000fe20000100800 */
[----:B-1----:R-:W-:Y:S02]  /*3eb30*/  IMAD.WIDE R132, R199, 0x4, R236 ;  /* 0x00000004c7847825 */ /* 0x002fe400078e02ec */
[----:B------:R-:W-:-:S03]  /*3eb40*/  ISETP.GE.U32.AND P1, PT, R4, 0x7fffff4d, PT ;  /* 0x7fffff4d0400780c */ /* 0x000fc60003f26070 */
[----:B------:R1:W-:Y:S04]  /*3eb50*/  STL.64 [R1+0xf08], R132 ;  /* 0x000f088401007387 */ /* 0x0003e80000100a00 */
[----:B------:R-:W-:Y:S01]  /*3eb60*/  STL [R1+0x74], RZ ;  /* 0x000074ff01007387 */ /* 0x000fe20000100800 */
[----:B------:R-:W-:-:S03]  /*3eb70*/  IADD3 R4, PT, PT, R136, -0x7c, RZ ;  /* 0xffffff8488047810 */ /* 0x000fc60007ffe0ff */
[----:B------:R-:W4:Y:S01]  /*3eb80*/  LDL.LU.64 R200, [R1+0x7a0] ;  /* 0x0007a00001c87983 */ /* 0x000f220000300a00 */
[----:B------:R-:W-:-:S03]  /*3eb90*/  ISETP.GE.U32.AND P3, PT, R4, 0x7fffff45, PT ;  /* 0x7fffff450400780c */ /* 0x000fc60003f66070 */
[----:B------:R-:W5:Y:S01]  /*3eba0*/  LDL.LU.64 R218, [R1+0x6f0] ;  /* 0x0006f00001da7983 */ /* 0x000f620000300a00 */
[----:B------:R-:W-:-:S03]  /*3ebb0*/  IMAD.SHL.U32 R4, R245, 0x40, RZ ;  /* 0x00000040f5047824 */ /* 0x000fc600078e00ff */
[----:B------:R-:W5:Y:S04]  /*3ebc0*/  LDL.LU.64 R204, [R1+0x6b0] ;  /* 0x0006b00001cc7983 */ /* 0x000f680000300a00 */
[----:B------:R-:W5:Y:S01]  /*3ebd0*/  LDL.LU.64 R244, [R1+0x670] ;  /* 0x0006700001f47983 */ /* 0x000f620000300a00 */
[----:B------:R-:W-:Y:S01]  /*3ebe0*/  IMAD.WIDE R192, R4, 0x4, R6 ;  /* 0x0000000404c07825 */ /* 0x000fe200078e0206 */
[----:B------:R-:W-:Y:S02]  /*3ebf0*/  ISETP.GE.U32.AND P5, PT, R130, 0x7fffff55, PT ;  /* 0x7fffff558200780c */ /* 0x000fe40003fa6070 */
[----:B------:R1:W-:Y:S01]  /*3ec00*/  LDGSTS.E [R5+0x46700], desc[UR8][R132.64], !P4 ;  /* 0x4670000084057fae */ /* 0x0003e2000e1a1008 */
[----:B------:R-:W-:-:S04]  /*3ec10*/  IMAD.WIDE R190, R4, 0x4, R8 ;  /* 0x0000000404be7825 */ /* 0x000fc800078e0208 */
        /* <DEDUP_REMOVED lines=18> */
[----:B---3--:R-:W-:Y:S02]  /*3ed40*/  VIADD R130, R135, 0xffffff88 ;  /* 0xffffff8887827836 */ /* 0x008fe40000000000 */
[----:B------:R-:W-:-:S04]  /*3ed50*/  IMAD.WIDE R150, R4, 0x4, R48 ;  /* 0x0000000404967825 */ /* 0x000fc800078e0230 */
[----:B------:R-:W-:Y:S01]  /*3ed60*/  IMAD.WIDE R148, R4, 0x4, R50 ;  /* 0x0000000404947825 */ /* 0x000fe200078e0232 */
[----:B------:R-:W-:-:S03]  /*3ed70*/  ISETP.GE.U32.AND P2, PT, R130, 0x7fffff49, PT ;  /* 0x7fffff498200780c */ /* 0x000fc60003f46070 */
[----:B------:R-:W-:-:S04]  /*3ed80*/  IMAD.WIDE R146, R4, 0x4, R52 ;  /* 0x0000000404927825 */ /* 0x000fc800078e0234 */
[----:B------:R-:W-:-:S04]  /*3ed90*/  IMAD.WIDE R144, R4, 0x4, R54 ;  /* 0x0000000404907825 */ /* 0x000fc800078e0236 */
[----:B------:R-:W-:-:S04]  /*3eda0*/  IMAD.WIDE R142, R4, 0x4, R56 ;  /* 0x00000004048e7825 */ /* 0x000fc800078e0238 */
[----:B------:R-:W-:-:S04]  /*3edb0*/  IMAD.WIDE R140, R4, 0x4, R58 ;  /* 0x00000004048c7825 */ /* 0x000fc800078e023a */
[----:B--2---:R-:W-:Y:S02]  /*3edc0*/  VIADD R130, R137, 0xffffff80 ;  /* 0xffffff8089827836 */ /* 0x004fe40000000000 */
[----:B------:R-:W-:-:S04]  /*3edd0*/  IMAD.WIDE R138, R4, 0x4, R60 ;  /* 0x00000004048a7825 */ /* 0x000fc800078e023c */
[----:B------:R-:W-:Y:S01]  /*3ede0*/  IMAD.WIDE R136, R4, 0x4, R62 ;  /* 0x0000000404887825 */ /* 0x000fe200078e023e */
[----:B------:R-:W-:-:S03]  /*3edf0*/  ISETP.GE.U32.AND P4, PT, R130, 0x7fffff41, PT ;  /* 0x7fffff418200780c */ /* 0x000fc60003f86070 */
[----:B-1----:R-:W-:-:S04]  /*3ee00*/  IMAD.WIDE R132, R4, 0x4, R64 ;  /* 0x0000000404847825 */ /* 0x002fc800078e0240 */
[----:B------:R-:W-:-:S04]  /*3ee10*/  IMAD.WIDE R66, R4, 0x4, R66 ;  /* 0x0000000404427825 */ /* 0x000fc800078e0242 */
[----:B------:R-:W-:-:S04]  /*3ee20*/  IMAD.WIDE R60, R4, 0x4, R78 ;  /* 0x00000004043c7825 */ /* 0x000fc800078e024e */
[----:B------:R-:W-:-:S04]  /*3ee30*/  IMAD.WIDE R58, R4, 0x4, R76 ;  /* 0x00000004043a7825 */ /* 0x000fc800078e024c */
[----:B------:R-:W-:-:S04]  /*3ee40*/  IMAD.WIDE R56, R4, 0x4, R74 ;  /* 0x0000000404387825 */ /* 0x000fc800078e024a */
[----:B------:R-:W-:-:S04]  /*3ee50*/  IMAD.WIDE R54, R4, 0x4, R72 ;  /* 0x0000000404367825 */ /* 0x000fc800078e0248 */
[----:B------:R-:W-:-:S04]  /*3ee60*/  IMAD.WIDE R52, R4, 0x4, R70 ;  /* 0x0000000404347825 */ /* 0x000fc800078e0246 */
[----:B------:R-:W-:-:S05]  /*3ee70*/  IMAD.WIDE R194, R4, 0x4, R162 ;  /* 0x0000000404c27825 */ /* 0x000fca00078e02a2 */
[----:B------:R-:W-:Y:S04]  /*3ee80*/  STL.64 [R1+0xfc0], R194 ;  /* 0x000fc0c201007387 */ /* 0x000fe80000100a00 */
[----:B------:R-:W-:Y:S04]  /*3ee90*/  STL.64 [R1+0x1018], R192 ;  /* 0x001018c001007387 */ /* 0x000fe80000100a00 */
[----:B------:R-:W-:Y:S04]  /*3eea0*/  STL.64 [R1+0x1038], R190 ;  /* 0x001038be01007387 */ /* 0x000fe80000100a00 */
[----:B------:R-:W-:Y:S04]  /*3eeb0*/  STL.64 [R1+0x1048], R188 ;  /* 0x001048bc01007387 */ /* 0x000fe80000100a00 */
[----:B------:R-:W-:Y:S04]  /*3eec0*/  STL.64 [R1+0x1088], R186 ;  /* 0x001088ba01007387 */ /* 0x000fe80000100a00 */
[----:B------:R-:W-:Y:S04]  /*3eed0*/  STL.64 [R1+0x10c8], R184 ;  /* 0x0010c8b801007387 */ /* 0x000fe80000100a00 */
[----:B------:R-:W-:Y:S04]  /*3eee0*/  STL.64 [R1+0x1108], R182 ;  /* 0x001108b601007387 */ /* 0x000fe80000100a00 */
[----:B------:R-:W-:Y:S01]  /*3eef0*/  STL.64 [R1+0x1148], R180 ;  /* 0x001148b401007387 */ /* 0x000fe20000100a00 */
[----:B------:R-:W-:-:S03]  /*3ef00*/  IMAD.WIDE R162, R4, 0x4, R36 ;  /* 0x0000000404a27825 */ /* 0x000fc600078e0224 */
[----:B------:R-:W-:Y:S04]  /*3ef10*/  STL.64 [R1+0x1188], R178 ;  /* 0x001188b201007387 */ /* 0x000fe80000100a00 */
[----:B------:R1:W-:Y:S04]  /*3ef20*/  STL.64 [R1+0x11c8], R176 ;  /* 0x0011c8b001007387 */ /* 0x0003e80000100a00 */
[----:B------:R-:W-:Y:S04]  /*3ef30*/  STL.64 [R1+0x1208], R174 ;  /* 0x001208ae01007387 */ /* 0x000fe80000100a00 */
        /* <DEDUP_REMOVED lines=12> */
[----:B------:R2:W-:Y:S01]  /*3f000*/  STL.64 [R1+0x1548], R148 ;  /* 0x0015489401007387 */ /* 0x0005e20000100a00 */
[----:B----4-:R-:W-:-:S03]  /*3f010*/  IMAD.WIDE R134, R4, 0x4, R200 ;  /* 0x0000000404867825 */ /* 0x010fc600078e02c8 */
[----:B------:R-:W-:Y:S04]  /*3f020*/  STL.64 [R1+0x1588], R146 ;  /* 0x0015889201007387 */ /* 0x000fe80000100a00 */
[----:B------:R-:W-:Y:S01]  /*3f030*/  STL.64 [R1+0x15c8], R144 ;  /* 0x0015c89001007387 */ /* 0x000fe20000100a00 */
[----:B-----5:R-:W-:-:S03]  /*3f040*/  IMAD.WIDE R130, R4, 0x4, R218 ;  /* 0x0000000404827825 */ /* 0x020fc600078e02da */
[----:B------:R3:W-:Y:S04]  /*3f050*/  STL.64 [R1+0x1608], R142 ;  /* 0x0016088e01007387 */ /* 0x0007e80000100a00 */
[----:B------:R4:W-:Y:S01]  /*3f060*/  STL.64 [R1+0x1648], R140 ;  /* 0x0016488c01007387 */ /* 0x0009e20000100a00 */
[----:B------:R-:W-:-:S03]  /*3f070*/  IMAD.WIDE R64, R4, 0x4, R204 ;  /* 0x0000000404407825 */ /* 0x000fc600078e02cc */
[----:B------:R5:W-:Y:S04]  /*3f080*/  STL.64 [R1+0x1688], R138 ;  /* 0x0016888a01007387 */ /* 0x000be80000100a00 */
[----:B------:R-:W-:Y:S04]  /*3f090*/  STL.64 [R1+0x16c8], R136 ;  /* 0x0016c88801007387 */ /* 0x000fe80000100a00 */
[----:B------:R-:W-:Y:S01]  /*3f0a0*/  STL.64 [R1+0x1708], R134 ;  /* 0x0017088601007387 */ /* 0x000fe20000100a00 */
[----:B------:R-:W-:-:S03]  /*3f0b0*/  IMAD.WIDE R62, R4, 0x4, R244 ;  /* 0x00000004043e7825 */ /* 0x000fc600078e02f4 */
[----:B------:R-:W-:Y:S04]  /*3f0c0*/  STL.64 [R1+0x1748], R132 ;  /* 0x0017488401007387 */ /* 0x000fe80000100a00 */
[----:B------:R-:W-:Y:S04]  /*3f0d0*/  STL.64 [R1+0x1788], R66 ;  /* 0x0017884201007387 */ /* 0x000fe80000100a00 */
[----:B------:R-:W2:Y:S04]  /*3f0e0*/  LDL.LU.64 R78, [R1+0x2748] ;  /* 0x00274800014e7983 */ /* 0x000ea80000300a00 */
[----:B------:R-:W-:Y:S04]  /*3f0f0*/  STL.64 [R1+0x17c8], R130 ;  /* 0x0017c88201007387 */ /* 0x000fe80000100a00 */
[----:B------:R-:W2:Y:S04]  /*3f100*/  LDL.LU.64 R76, [R1+0x2740] ;  /* 0x00274000014c7983 */ /* 0x000ea80000300a00 */
[----:B------:R-:W-:Y:S04]  /*3f110*/  STL.64 [R1+0x1808], R64 ;  /* 0x0018084001007387 */ /* 0x000fe80000100a00 */
[----:B------:R-:W3:Y:S04]  /*3f120*/  LDL.LU.64 R74, [R1+0x2738] ;  /* 0x00273800014a7983 */ /* 0x000ee80000300a00 */
[----:B------:R-:W4:Y:S04]  /*3f130*/  LDL.LU.64 R218, [R1+0x4b0] ;  /* 0x0004b00001da7983 */ /* 0x000f280000300a00 */
[----:B------:R-:W-:Y:S04]  /*3f140*/  STL.64 [R1+0x1848], R62 ;  /* 0x0018483e01007387 */ /* 0x000fe80000100a00 */
[----:B------:R-:W4:Y:S01]  /*3f150*/  LDL.LU.64 R72, [R1+0x2730] ;  /* 0x0027300001487983 */ /* 0x000f220000300a00 */
[----:B------:R-:W-:-:S03]  /*3f160*/  IMAD.WIDE R50, R4, 0x4, R68 ;  /* 0x0000000404327825 */ /* 0x000fc600078e0244 */
[----:B------:R-:W-:Y:S04]  /*3f170*/  STL.64 [R1+0x1888], R60 ;  /* 0x0018883c01007387 */ /* 0x000fe80000100a00 */
[----:B------:R-:W5:Y:S04]  /*3f180*/  LDL.LU.64 R70, [R1+0x2728] ;  /* 0x0027280001467983 */ /* 0x000f680000300a00 */
[----:B------:R-:W5:Y:S04]  /*3f190*/  LDL.LU.64 R204, [R1+0x470] ;  /* 0x0004700001cc7983 */ /* 0x000f680000300a00 */
[----:B------:R-:W-:Y:S04]  /*3f1a0*/  STL.64 [R1+0x18c8], R58 ;  /* 0x0018c83a01007387 */ /* 0x000fe80000100a00 */
[----:B------:R-:W5:Y:S04]  /*3f1b0*/  LDL.LU.64 R68, [R1+0x2720] ;  /* 0x0027200001447983 */ /* 0x000f680000300a00 */
        /* <DEDUP_REMOVED lines=10> */
[----:B------:R-:W-:Y:S04]  /*3f260*/  STL.64 [R1+0x1908], R56 ;  /* 0x0019083801007387 */ /* 0x000fe80000100a00 */
[----:B------:R-:W-:Y:S04]  /*3f270*/  STL.64 [R1+0x1948], R54 ;  /* 0x0019483601007387 */ /* 0x000fe80000100a00 */
[----:B------:R-:W-:Y:S01]  /*3f280*/  STL.64 [R1+0x1988], R52 ;  /* 0x0019883401007387 */ /* 0x000fe20000100a00 */
[----:B--2---:R-:W-:-:S04]  /*3f290*/  IMAD.WIDE R76, R199, 0x4, R76 ;  /* 0x00000004c74c7825 */ /* 0x004fc800078e024c */
[----:B---3--:R-:W-:-:S04]  /*3f2a0*/  IMAD.WIDE R74, R199, 0x4, R74 ;  /* 0x00000004c74a7825 */ /* 0x008fc800078e024a */
[----:B----4-:R-:W-:-:S04]  /*3f2b0*/  IMAD.WIDE R72, R199, 0x4, R72 ;  /* 0x00000004c7487825 */ /* 0x010fc800078e0248 */
[----:B-----5:R-:W-:-:S04]  /*3f2c0*/  IMAD.WIDE R70, R199, 0x4, R70 ;  /* 0x00000004c7467825 */ /* 0x020fc800078e0246 */
[----:B------:R-:W-:-:S05]  /*3f2d0*/  IMAD.WIDE R196, R199, 0x4, R68 ;  /* 0x00000004c7c47825 */ /* 0x000fca00078e0244 */
[----:B------:R-:W-:Y:S04]  /*3f2e0*/  STL.64 [R1+0x4f0], R196 ;  /* 0x0004f0c401007387 */ /* 0x000fe80000100a00 */
[----:B------:R-:W-:Y:S04]  /*3f2f0*/  STL.64 [R1+0x19c8], R50 ;  /* 0x0019c83201007387 */ /* 0x000fe80000100a00 */
[----:B------:R-:W-:Y:S04]  /*3f300*/  STL.64 [R1+0x530], R70 ;  /* 0x0005304601007387 */ /* 0x000fe80000100a00 */
[----:B------:R-:W-:Y:S01]  /*3f310*/  STL.64 [R1+0x570], R72 ;  /* 0x0005704801007387 */ /* 0x000fe20000100a00 */
[----:B------:R-:W-:-:S03]  /*3f320*/  IMAD.WIDE R68, R199, 0x4, R78 ;  /* 0x00000004c7447825 */ /* 0x000fc600078e024e */
[----:B------:R-:W2:Y:S01]  /*3f330*/  LDL.LU.64 R212, [R1+0x1b0] ;  /* 0x0001b00001d47983 */ /* 0x000ea20000300a00 */
[----:B------:R-:W-:-:S03]  /*3f340*/  IMAD.WIDE R48, R4, 0x4, R218 ;  /* 0x0000000404307825 */ /* 0x000fc600078e02da */
[----:B------:R-:W3:Y:S04]  /*3f350*/  LDL.LU.64 R228, [R1+0x170] ;  /* 0x0001700001e47983 */ /* 0x000ee80000300a00 */
[----:B------:R-:W4:Y:S01]  /*3f360*/  LDL.LU.64 R200, [R1+0x130] ;  /* 0x0001300001c87983 */ /* 0x000f220000300a00 */
[----:B------:R-:W-:-:S03]  /*3f370*/  IMAD.WIDE R46, R4, 0x4, R204 ;  /* 0x00000004042e7825 */ /* 0x000fc600078e02cc */
[----:B------:R-:W-:Y:S01]  /*3f380*/  STL.64 [R1+0x5f0], R74 ;  /* 0x0005f04a01007387 */ /* 0x000fe20000100a00 */
[----:B------:R-:W-:-:S03]  /*3f390*/  IMAD.WIDE R44, R4, 0x4, R244 ;  /* 0x00000004042c7825 */ /* 0x000fc600078e02f4 */
[----:B------:R-:W5:Y:S04]  /*3f3a0*/  LDL.LU.64 R198, [R1+0xf0] ;  /* 0x0000f00001c67983 */ /* 0x000f680000300a00 */
[----:B------:R-:W5:Y:S04]  /*3f3b0*/  LDL.LU.64 R218, [R1+0xb0] ;  /* 0x0000b00001da7983 */ /* 0x000f680000300a00 */
[----:B------:R-:W-:Y:S04]  /*3f3c0*/  STL.64 [R1+0x630], R76 ;  /* 0x0006304c01007387 */ /* 0x000fe80000100a00 */
[----:B------:R-:W5:Y:S04]  /*3f3d0*/  LDL.LU.64 R204, [R1+0x68] ;  /* 0x0000680001cc7983 */ /* 0x000f680000300a00 */
[----:B------:R-:W5:Y:S01]  /*3f3e0*/  LDL.LU.64 R244, [R1+0x28] ;  /* 0x0000280001f47983 */ /* 0x000f620000300a00 */
[----:B------:R-:W-:-:S03]  /*3f3f0*/  IMAD.WIDE R42, R4, 0x4, R232 ;  /* 0x00000004042a7825 */ /* 0x000fc600078e02e8 */
[----:B------:R-:W-:Y:S01]  /*3f400*/  STL.64 [R1+0xf80], R68 ;  /* 0x000f804401007387 */ /* 0x000fe20000100a00 */
        /* <DEDUP_REMOVED lines=13> */
[----:B------:R-:W-:Y:S01]  /*3f4e0*/  LDGSTS.E [R5+0x46b00], desc[UR8][R196.64], !P5 ;  /* 0x46b00000c4057fae */ /* 0x000fe2000e9a1008 */
[----:B------:R-:W-:-:S03]  /*3f4f0*/  IMAD.WIDE R26, R4, 0x4, R202 ;  /* 0x00000004041a7825 */ /* 0x000fc600078e02ca */
[----:B------:R-:W-:Y:S04]  /*3f500*/  STL.64 [R1+0x1b88], R36 ;  /* 0x001b882401007387 */ /* 0x000fe80000100a00 */
[----:B------:R-:W-:Y:S04]  /*3f510*/  LDGSTS.E [R5+0x46f00], desc[UR8][R70.64], !P6 ;  /* 0x46f0000046057fae */ /* 0x000fe8000f1a1008 */
[----:B------:R-:W-:Y:S04]  /*3f520*/  STL.64 [R1+0x1bc8], R34 ;  /* 0x001bc82201007387 */ /* 0x000fe80000100a00 */
[----:B------:R-:W-:Y:S04]  /*3f530*/  LDGSTS.E [R5+0x47300], desc[UR8][R72.64], !P1 ;  /* 0x4730000048057fae */ /* 0x000fe8000c9a1008 */
[----:B------:R-:W-:Y:S04]  /*3f540*/  STL.64 [R1+0x1c08], R32 ;  /* 0x001c082001007387 */ /* 0x000fe80000100a00 */
[----:B------:R-:W-:Y:S04]  /*3f550*/  LDGSTS.E [R5+0x47700], desc[UR8][R74.64], !P2 ;  /* 0x477000004a057fae */ /* 0x000fe8000d1a1008 */
[----:B------:R-:W-:Y:S04]  /*3f560*/  STL.64 [R1+0x1c20], R30 ;  /* 0x001c201e01007387 */ /* 0x000fe80000100a00 */
[----:B------:R-:W-:Y:S04]  /*3f570*/  LDGSTS.E [R5+0x47b00], desc[UR8][R76.64], !P3 ;  /* 0x47b000004c057fae */ /* 0x000fe8000d9a1008 */
[----:B------:R-:W-:Y:S04]  /*3f580*/  STL.64 [R1+0x1c28], R28 ;  /* 0x001c281c01007387 */ /* 0x000fe80000100a00 */
[----:B------:R-:W-:Y:S01]  /*3f590*/  LDGSTS.E [R5+0x47f00], desc[UR8][R68.64], !P4 ;  /* 0x47f0000044057fae */ /* 0x000fe2000e1a1008 */
[----:B------:R-:W-:-:S03]  /*3f5a0*/  IMAD.WIDE R10, R4, 0x4, R80 ;  /* 0x00000004040a7825 */ /* 0x000fc600078e0250 */
[----:B------:R-:W-:Y:S04]  /*3f5b0*/  STL.64 [R1+0x1f40], R26 ;  /* 0x001f401a01007387 */ /* 0x000fe80000100a00 */
[----:B------:R-:W0:Y:S01]  /*3f5c0*/  LDGDEPBAR ;  /* 0x00000000000079af */ /* 0x000e220000000000 */
[----:B------:R-:W-:-:S03]  /*3f5d0*/  IMAD.WIDE R8, R4, 0x4, R82 ;  /* 0x0000000404087825 */ /* 0x000fc600078e0252 */
[----:B------:R-:W-:Y:S01]  /*3f5e0*/  LDGSTS.E [R0+0x20000], desc[UR8][R194.64], P0 ;  /* 0x20000000c2007fae */ /* 0x000fe200081a1008 */
[----:B------:R-:W-:-:S03]  /*3f5f0*/  IMAD.WIDE R6, R4, 0x4, R84 ;  /* 0x0000000404067825 */ /* 0x000fc600078e0254 */
        /* <DEDUP_REMOVED lines=9> */
[----:B------:R1:W-:Y:S04]  /*3f690*/  LDGSTS.E [R0+0x25000], desc[UR8][R174.64], P0 ;  /* 0x25000000ae007fae */ /* 0x0003e800081a1008 */
[----:B------:R1:W-:Y:S04]  /*3f6a0*/  LDGSTS.E [R0+0x25800], desc[UR8][R172.64], P0 ;  /* 0x25800000ac007fae */ /* 0x0003e800081a1008 */
[----:B------:R-:W-:Y:S04]  /*3f6b0*/  LDGSTS.E [R0+0x26000], desc[UR8][R170.64], P0 ;  /* 0x26000000aa007fae */ /* 0x000fe800081a1008 */
[----:B------:R1:W-:Y:S04]  /*3f6c0*/  LDGSTS.E [R0+0x26800], desc[UR8][R168.64], P0 ;  /* 0x26800000a8007fae */ /* 0x0003e800081a1008 */
[----:B------:R1:W-:Y:S04]  /*3f6d0*/  LDGSTS.E [R0+0x27000], desc[UR8][R166.64], P0 ;  /* 0x27000000a6007fae */ /* 0x0003e800081a1008 */
[----:B------:R1:W-:Y:S04]  /*3f6e0*/  LDGSTS.E [R0+0x27800], desc[UR8][R164.64], P0 ;  /* 0x27800000a4007fae */ /* 0x0003e800081a1008 */
[----:B------:R-:W-:Y:S04]  /*3f6f0*/  LDGSTS.E [R0+0x28000], desc[UR8][R162.64], P0 ;  /* 0x28000000a2007fae */ /* 0x000fe800081a1008 */
[----:B------:R1:W-:Y:S04]  /*3f700*/  LDGSTS.E [R0+0x28800], desc[UR8][R160.64], P0 ;  /* 0x28800000a0007fae */ /* 0x0003e800081a1008 */
[----:B------:R1:W-:Y:S04]  /*3f710*/  LDGSTS.E [R0+0x29000], desc[UR8][R158.64], P0 ;  /* 0x290000009e007fae */ /* 0x0003e800081a1008 */
[----:B------:R-:W-:Y:S04]  /*3f720*/  LDGSTS.E [R0+0x29800], desc[UR8][R156.64], P0 ;  /* 0x298000009c007fae */ /* 0x000fe800081a1008 */
[----:B------:R1:W-:Y:S04]  /*3f730*/  LDGSTS.E [R0+0x2a000], desc[UR8][R154.64], P0 ;  /* 0x2a0000009a007fae */ /* 0x0003e800081a1008 */
[----:B------:R1:W-:Y:S04]  /*3f740*/  LDGSTS.E [R0+0x2a800], desc[UR8][R152.64], P0 ;  /* 0x2a80000098007fae */ /* 0x0003e800081a1008 */
        /* <DEDUP_REMOVED lines=23> */
[----:B------:R-:W-:Y:S01]  /*3f8c0*/  LDGSTS.E [R0+0x36800], desc[UR8][R42.64], P0 ;  /* 0x368000002a007fae */ /* 0x000fe200081a1008 */
[----:B--2---:R-:W-:-:S03]  /*3f8d0*/  IMAD.WIDE R24, R4, 0x4, R212 ;  /* 0x0000000404187825 */ /* 0x004fc600078e02d4 */
[----:B------:R-:W-:Y:S01]  /*3f8e0*/  LDGSTS.E [R0+0x37000], desc[UR8][R40.64], P0 ;  /* 0x3700000028007fae */ /* 0x000fe200081a1008 */
[----:B---3--:R-:W-:-:S03]  /*3f8f0*/  IMAD.WIDE R22, R4, 0x4, R228 ;  /* 0x0000000404167825 */ /* 0x008fc600078e02e4 */
[----:B------:R-:W-:Y:S01]  /*3f900*/  STL.64 [R1+0x1f38], R24 ;  /* 0x001f381801007387 */ /* 0x000fe20000100a00 */
[----:B----4-:R-:W-:-:S03]  /*3f910*/  IMAD.WIDE R20, R4, 0x4, R200 ;  /* 0x0000000404147825 */ /* 0x010fc600078e02c8 */
[----:B------:R-:W-:Y:S01]  /*3f920*/  STL.64 [R1+0x1f30], R22 ;  /* 0x001f301601007387 */ /* 0x000fe20000100a00 */
[----:B-----5:R-:W-:-:S03]  /*3f930*/  IMAD.WIDE R18, R4, 0x4, R198 ;  /* 0x0000000404127825 */ /* 0x020fc600078e02c6 */
[----:B------:R-:W-:Y:S01]  /*3f940*/  STL.64 [R1+0x1f28], R20 ;  /* 0x001f281401007387 */ /* 0x000fe20000100a00 */
[----:B------:R-:W-:-:S03]  /*3f950*/  IMAD.WIDE R16, R4, 0x4, R218 ;  /* 0x0000000404107825 */ /* 0x000fc600078e02da */
[----:B------:R-:W-:Y:S01]  /*3f960*/  STL.64 [R1+0x1f20], R18 ;  /* 0x001f201201007387 */ /* 0x000fe20000100a00 */
[----:B------:R-:W-:-:S03]  /*3f970*/  IMAD.WIDE R14, R4, 0x4, R204 ;  /* 0x00000004040e7825 */ /* 0x000fc600078e02cc */
[----:B------:R-:W-:Y:S01]  /*3f980*/  STL.64 [R1+0x1f18], R16 ;  /* 0x001f181001007387 */ /* 0x000fe20000100a00 */
[----:B------:R-:W-:-:S03]  /*3f990*/  IMAD.WIDE R12, R4, 0x4, R244 ;  /* 0x00000004040c7825 */ /* 0x000fc600078e02f4 */
[----:B------:R-:W-:Y:S04]  /*3f9a0*/  STL.64 [R1+0x1f10], R14 ;  /* 0x001f100e01007387 */ /* 0x000fe80000100a00 */
[----:B------:R-:W-:Y:S04]  /*3f9b0*/  STL.64 [R1+0x1f08], R12 ;  /* 0x001f080c01007387 */ /* 0x000fe80000100a00 */
[----:B------:R2:W-:Y:S04]  /*3f9c0*/  STL.64 [R1+0x1f00], R10 ;  /* 0x001f000a01007387 */ /* 0x0005e80000100a00 */
[----:B------:R3:W-:Y:S04]  /*3f9d0*/  STL.64 [R1+0x1ef8], R8 ;  /* 0x001ef80801007387 */ /* 0x0007e80000100a00 */
[----:B------:R4:W-:Y:S04]  /*3f9e0*/  STL.64 [R1+0x1ef0], R6 ;  /* 0x001ef00601007387 */ /* 0x0009e80000100a00 */
[----:B-1----:R-:W5:Y:S04]  /*3f9f0*/  LDL.LU.64 R176, [R1+0xe38] ;  /* 0x000e380001b07983 */ /* 0x002f680000300a00 */
[----:B------:R-:W2:Y:S04]  /*3fa00*/  LDL.LU.64 R244, [R1+0xe00] ;  /* 0x000e000001f47983 */ /* 0x000ea80000300a00 */
[----:B------:R-:W3:Y:S04]  /*3fa10*/  LDL.LU.64 R148, [R1+0xdc8] ;  /* 0x000dc80001947983 */ /* 0x000ee80000300a00 */
[----:B------:R-:W3:Y:S04]  /*3fa20*/  LDL.LU.64 R142, [R1+0xd90] ;  /* 0x000d9000018e7983 */ /* 0x000ee80000300a00 */
[----:B------:R-:W4:Y:S04]  /*3fa30*/  LDL.LU.64 R146, [R1+0xd58] ;  /* 0x000d580001927983 */ /* 0x000f280000300a00 */
        /* <DEDUP_REMOVED lines=24> */
[----:B------:R1:W-:Y:S01]  /*3fbc0*/  LDGSTS.E [R0+0x3f800], desc[UR8][R6.64], P0 ;  /* 0x3f80000006007fae */ /* 0x0003e200081a1008 */
[----:B--2---:R-:W-:-:S03]  /*3fbd0*/  IMAD.WIDE R174, R4, 0x4, R244 ;  /* 0x0000000404ae7825 */ /* 0x004fc600078e02f4 */
[----:B------:R-:W2:Y:S01]  /*3fbe0*/  LDL.LU.64 R244, [R1+0xb60] ;  /* 0x000b600001f47983 */ /* 0x000ea20000300a00 */
[----:B-----5:R-:W-:-:S04]  /*3fbf0*/  IMAD.WIDE R176, R4, 0x4, R176 ;  /* 0x0000000404b07825 */ /* 0x020fc800078e02b0 */
[C---:B---3--:R-:W-:Y:S01]  /*3fc00*/  IMAD.WIDE R172, R4.reuse, 0x4, R148 ;  /* 0x0000000404ac7825 */ /* 0x048fe200078e0294 */
[----:B------:R-:W-:Y:S03]  /*3fc10*/  LDGSTS.E [R246+0x20100], desc[UR8][R176.64], P0 ;  /* 0x20100000b0f67fae */ /* 0x000fe600081a1008 */
[C---:B----4-:R-:W-:Y:S01]  /*3fc20*/  IMAD.WIDE R168, R4.reuse, 0x4, R146 ;  /* 0x0000000404a87825 */ /* 0x050fe200078e0292 */
[----:B------:R-:W3:Y:S03]  /*3fc30*/  LDL.LU.64 R148, [R1+0xb28] ;  /* 0x000b280001947983 */ /* 0x000ee60000300a00 */
[C---:B------:R-:W-:Y:S01]  /*3fc40*/  IMAD.WIDE R170, R4.reuse, 0x4, R142 ;  /* 0x0000000404aa7825 */ /* 0x040fe200078e028e */
[----:B------:R-:W-:Y:S03]  /*3fc50*/  STL.64 [R1+0x5b0], R176 ;  /* 0x0005b0b001007387 */ /* 0x000fe60000100a00 */
[C---:B------:R-:W-:Y:S01]  /*3fc60*/  IMAD.WIDE R166, R4.reuse, 0x4, R144 ;  /* 0x0000000404a67825 */ /* 0x040fe200078e0290 */
[----:B------:R-:W4:Y:S04]  /*3fc70*/  LDL.LU.64 R146, [R1+0xaf0] ;  /* 0x000af00001927983 */ /* 0x000f280000300a00 */
[----:B------:R-:W-:Y:S01]  /*3fc80*/  STL.64 [R1+0xfd0], R174 ;  /* 0x000fd0ae01007387 */ /* 0x000fe20000100a00 */
[----:B------:R-:W-:-:S03]  /*3fc90*/  IMAD.WIDE R164, R4, 0x4, R140 ;  /* 0x0000000404a47825 */ /* 0x000fc600078e028c */
[----:B------:R-:W5:Y:S04]  /*3fca0*/  LDL.LU.64 R144, [R1+0xab8] ;  /* 0x000ab80001907983 */ /* 0x000f680000300a00 */
[----:B------:R-:W-:Y:S01]  /*3fcb0*/  STL.64 [R1+0x1010], R172 ;  /* 0x001010ac01007387 */ /* 0x000fe20000100a00 */
[----:B------:R-:W-:-:S03]  /*3fcc0*/  IMAD.WIDE R160, R4, 0x4, R138 ;  /* 0x0000000404a07825 */ /* 0x000fc600078e028a */
[----:B------:R-:W5:Y:S01]  /*3fcd0*/  LDL.LU.64 R142, [R1+0xa80] ;  /* 0x000a8000018e7983 */ /* 0x000f620000300a00 */
[----:B------:R-:W-:-:S03]  /*3fce0*/  IMAD.WIDE R162, R4, 0x4, R162 ;  /* 0x0000000404a27825 */ /* 0x000fc600078e02a2 */
[----:B------:R-:W-:Y:S04]  /*3fcf0*/  STL.64 [R1+0x1050], R170 ;  /* 0x001050aa01007387 */ /* 0x000fe80000100a00 */
[----:B------:R-:W5:Y:S04]  /*3fd00*/  LDL.LU.64 R140, [R1+0xa48] ;  /* 0x000a4800018c7983 */ /* 0x000f680000300a00 */
[----:B------:R-:W-:Y:S01]  /*3fd10*/  STL.64 [R1+0xd58], R168 ;  /* 0x000d58a801007387 */ /* 0x000fe20000100a00 */
[----:B------:R-:W-:-:S03]  /*3fd20*/  IMAD.WIDE R158, R4, 0x4, R158 ;  /* 0x00000004049e7825 */ /* 0x000fc600078e029e */
[----:B------:R-:W5:Y:S04]  /*3fd30*/  LDL.LU.64 R138, [R1+0xa10] ;  /* 0x000a1000018a7983 */ /* 0x000f680000300a00 */
[----:B------:R-:W-:Y:S01]  /*3fd40*/  STL.64 [R1+0xd20], R166 ;  /* 0x000d20a601007387 */ /* 0x000fe20000100a00 */
[----:B------:R-:W-:-:S03]  /*3fd50*/  IMAD.WIDE R154, R4, 0x4, R190 ;  /* 0x00000004049a7825 */ /* 0x000fc600078e02be */
[----:B------:R-:W5:Y:S04]  /*3fd60*/  LDL.LU.64 R184, [R1+0x9d8] ;  /* 0x0009d80001b87983 */ /* 0x000f680000300a00 */
[----:B------:R-:W-:Y:S01]  /*3fd70*/  STL.64 [R1+0xce8], R164 ;  /* 0x000ce8a401007387 */ /* 0x000fe20000100a00 */
[----:B------:R-:W-:-:S03]  /*3fd80*/  IMAD.WIDE R152, R4, 0x4, R150 ;  /* 0x0000000404987825 */ /* 0x000fc600078e0296 */
[----:B------:R-:W5:Y:S04]  /*3fd90*/  LDL.LU.64 R204, [R1+0x9a0] ;  /* 0x0009a00001cc7983 */ /* 0x000f680000300a00 */
[----:B------:R-:W-:Y:S04]  /*3fda0*/  STL.64 [R1+0xcb0], R162 ;  /* 0x000cb0a201007387 */ /* 0x000fe80000100a00 */
[----:B------:R-:W5:Y:S04]  /*3fdb0*/  LDL.LU.64 R190, [R1+0x968] ;  /* 0x0009680001be7983 */ /* 0x000f680000300a00 */
[----:B------:R-:W-:Y:S04]  /*3fdc0*/  STL.64 [R1+0xc78], R160 ;  /* 0x000c78a001007387 */ /* 0x000fe80000100a00 */
[----:B------:R-:W-:Y:S01]  /*3fdd0*/  STL.64 [R1+0xc40], R158 ;  /* 0x000c409e01007387 */ /* 0x000fe20000100a00 */
[----:B------:R-:W-:-:S03]  /*3fde0*/  IMAD.WIDE R156, R4, 0x4, R156 ;  /* 0x00000004049c7825 */ /* 0x000fc600078e029c */
[----:B------:R-:W-:Y:S04]  /*3fdf0*/  LDGSTS.E [R246+0x20900], desc[UR8][R174.64], P0 ;  /* 0x20900000aef67fae */ /* 0x000fe800081a1008 */
[----:B------:R-:W-:Y:S04]  /*3fe00*/  LDGSTS.E [R246+0x21100], desc[UR8][R172.64], P0 ;  /* 0x21100000acf67fae */ /* 0x000fe800081a1008 */
[----:B------:R2:W-:Y:S04]  /*3fe10*/  LDGSTS.E [R246+0x21900], desc[UR8][R170.64], P0 ;  /* 0x21900000aaf67fae */ /* 0x0005e800081a1008 */
[----:B------:R2:W-:Y:S04]  /*3fe20*/  LDGSTS.E [R246+0x22100], desc[UR8][R168.64], P0 ;  /* 0x22100000a8f67fae */ /* 0x0005e800081a1008 */
[----:B------:R2:W-:Y:S01]  /*3fe30*/  LDGSTS.E [R246+0x22900], desc[UR8][R166.64], P0 ;  /* 0x22900000a6f67fae */ /* 0x0005e200081a1008 */
[----:B-1----:R-:W-:-:S03]  /*3fe40*/  IMAD.WIDE R10, R4, 0x4, R86 ;  /* 0x00000004040a7825 */ /* 0x002fc600078e0256 */
[----:B------:R1:W-:Y:S01]  /*3fe50*/  LDGSTS.E [R246+0x23100], desc[UR8][R164.64], P0 ;  /* 0x23100000a4f67fae */ /* 0x0003e200081a1008 */
[----:B------:R-:W-:-:S03]  /*3fe60*/  IMAD.WIDE R8, R4, 0x4, R88 ;  /* 0x0000000404087825 */ /* 0x000fc600078e0258 */
[----:B------:R1:W-:Y:S01]  /*3fe70*/  LDGSTS.E [R246+0x23900], desc[UR8][R162.64], P0 ;  /* 0x23900000a2f67fae */ /* 0x0003e200081a1008 */
[----:B------:R-:W-:-:S03]  /*3fe80*/  IMAD.WIDE R6, R4, 0x4, R90 ;  /* 0x0000000404067825 */ /* 0x000fc600078e025a */
[----:B------:R1:W-:Y:S04]  /*3fe90*/  LDGSTS.E [R246+0x24100], desc[UR8][R160.64], P0 ;  /* 0x24100000a0f67fae */ /* 0x0003e800081a1008 */
[----:B------:R1:W-:Y:S04]  /*3fea0*/  LDGSTS.E [R246+0x24900], desc[UR8][R158.64], P0 ;  /* 0x249000009ef67fae */ /* 0x0003e800081a1008 */
[----:B------:R1:W-:Y:S04]  /*3feb0*/  LDGSTS.E [R246+0x25100], desc[UR8][R156.64], P0 ;  /* 0x251000009cf67fae */ /* 0x0003e800081a1008 */
[----:B------:R1:W-:Y:S04]  /*3fec0*/  LDGSTS.E [R246+0x25900], desc[UR8][R154.64], P0 ;  /* 0x259000009af67fae */ /* 0x0003e800081a1008 */
[----:B------:R1:W-:Y:S01]  /*3fed0*/  LDGSTS.E [R246+0x26100], desc[UR8][R152.64], P0 ;  /* 0x2610000098f67fae */ /* 0x0003e200081a1008 */
[----:B--2---:R-:W-:-:S03]  /*3fee0*/  IMAD.WIDE R150, R4, 0x4, R244 ;  /* 0x0000000404967825 */ /* 0x004fc600078e02f4 */
[----:B------:R-:W2:Y:S04]  /*3fef0*/  LDL.LU.64 R244, [R1+0x930] ;  /* 0x0009300001f47983 */ /* 0x000ea80000300a00 */
[----:B------:R-:W-:Y:S04]  /*3ff00*/  STL.64 [R1+0xc08], R156 ;  /* 0x000c089c01007387 */ /* 0x000fe80000100a00 */
[----:B------:R-:W2:Y:S01]  /*3ff10*/  LDL.LU.64 R182, [R1+0x8f0] ;  /* 0x0008f00001b67983 */ /* 0x000ea20000300a00 */
[----:B---3--:R-:W-:-:S03]  /*3ff20*/  IMAD.WIDE R148, R4, 0x4, R148 ;  /* 0x0000000404947825 */ /* 0x008fc600078e0294 */
[----:B------:R-:W-:Y:S04]  /*3ff30*/  STL.64 [R1+0xbd0], R154 ;  /* 0x000bd09a01007387 */ /* 0x000fe80000100a00 */
[----:B------:R-:W3:Y:S01]  /*3ff40*/  LDL.LU.64 R180, [R1+0x8b8] ;  /* 0x0008b80001b47983 */ /* 0x000ee20000300a00 */
[----:B----4-:R-:W-:-:S03]  /*3ff50*/  IMAD.WIDE R146, R4, 0x4, R146 ;  /* 0x0000000404927825 */ /* 0x010fc600078e0292 */
[----:B------:R-:W-:Y:S04]  /*3ff60*/  STL.64 [R1+0xb98], R152 ;  /* 0x000b989801007387 */ /* 0x000fe80000100a00 */
[----:B------:R-:W4:Y:S01]  /*3ff70*/  LDL.LU.64 R218, [R1+0x880] ;  /* 0x0008800001da7983 */ /* 0x000f220000300a00 */
[----:B-----5:R-:W-:-:S03]  /*3ff80*/  IMAD.WIDE R144, R4, 0x4, R144 ;  /* 0x0000000404907825 */ /* 0x020fc600078e0290 */
[----:B------:R-:W-:Y:S04]  /*3ff90*/  STL.64 [R1+0xb60], R150 ;  /* 0x000b609601007387 */ /* 0x000fe80000100a00 */
[----:B------:R-:W5:Y:S01]  /*3ffa0*/  LDL.LU.64 R200, [R1+0x848] ;  /* 0x0008480001c87983 */ /* 0x000f620000300a00 */
        /* <DEDUP_REMOVED lines=8> */
[----:B------:R1:W-:Y:S01]  /*40030*/  STL.64 [R1+0xab8], R144 ;  /* 0x000ab89001007387 */ /* 0x0003e20000100a00 */
        /* <DEDUP_REMOVED lines=8> */
[----:B------:R-:W5:Y:S04]  /*400c0*/  LDL.LU.64 R190, [R1+0x6a8] ;  /* 0x0006a80001be7983 */ /* 0x000f680000300a00 */
[----:B------:R1:W-:Y:S04]  /*400d0*/  STL.64 [R1+0x1450], R138 ;  /* 0x0014508a01007387 */ /* 0x0003e80000100a00 */
        /* <DEDUP_REMOVED lines=11> */
[----:B------:R-:W2:Y:S04]  /*40190*/  LDL.LU.64 R244, [R1+0x668] ;  /* 0x0006680001f47983 */ /* 0x000ea80000300a00 */
[----:B------:R-:W-:Y:S01]  /*401a0*/  STL.64 [R1+0x1490], R136 ;  /* 0x0014908801007387 */ /* 0x000fe20000100a00 */
[----:B------:R-:W-:-:S03]  /*401b0*/  IMAD.WIDE R84, R4, 0x4, R182 ;  /* 0x0000000404547825 */ /* 0x000fc600078e02b6 */
[----:B------:R-:W2:Y:S04]  /*401c0*/  LDL.LU.64 R182, [R1+0x628] ;  /* 0x0006280001b67983 */ /* 0x000ea80000300a00 */
[----:B------:R-:W-:Y:S01]  /*401d0*/  STL.64 [R1+0x14d0], R134 ;  /* 0x0014d08601007387 */ /* 0x000fe20000100a00 */
[----:B---3--:R-:W-:-:S03]  /*401e0*/  IMAD.WIDE R82, R4, 0x4, R180 ;  /* 0x0000000404527825 */ /* 0x008fc600078e02b4 */
[----:B------:R-:W3:Y:S04]  /*401f0*/  LDL.LU.64 R180, [R1+0x5e8] ;  /* 0x0005e80001b47983 */ /* 0x000ee80000300a00 */
[----:B------:R-:W-:Y:S01]  /*40200*/  STL.64 [R1+0x1510], R132 ;  /* 0x0015108401007387 */ /* 0x000fe20000100a00 */
[----:B----4-:R-:W-:-:S03]  /*40210*/  IMAD.WIDE R80, R4, 0x4, R218 ;  /* 0x0000000404507825 */ /* 0x010fc600078e02da */
[----:B------:R-:W4:Y:S04]  /*40220*/  LDL.LU.64 R218, [R1+0x5a8] ;  /* 0x0005a80001da7983 */ /* 0x000f280000300a00 */
[----:B------:R-:W-:Y:S01]  /*40230*/  STL.64 [R1+0x1550], R130 ;  /* 0x0015508201007387 */ /* 0x000fe20000100a00 */
[----:B-----5:R-:W-:-:S03]  /*40240*/  IMAD.WIDE R78, R4, 0x4, R200 ;  /* 0x00000004044e7825 */ /* 0x020fc600078e02c8 */
        /* <DEDUP_REMOVED lines=8> */
[----:B------:R-:W-:Y:S04]  /*402d0*/  STL.64 [R1+0x1650], R78 ;  /* 0x0016504e01007387 */ /* 0x000fe80000100a00 */
[----:B------:R-:W-:Y:S01]  /*402e0*/  LDGSTS.E [R246+0x2b900], desc[UR8][R130.64], P0 ;  /* 0x2b90000082f67fae */ /* 0x000fe200081a1008 */
[----:B------:R-:W-:-:S03]  /*402f0*/  IMAD.WIDE R70, R4, 0x4, R184 ;  /* 0x0000000404467825 */ /* 0x000fc600078e02b8 */
[----:B------:R-:W5:Y:S04]  /*40300*/  LDL.LU.64 R184, [R1+0x4e8] ;  /* 0x0004e80001b87983 */ /* 0x000f680000300a00 */
[----:B------:R-:W-:Y:S01]  /*40310*/  STL.64 [R1+0x1690], R76 ;  /* 0x0016904c01007387 */ /* 0x000fe20000100a00 */
[----:B------:R-:W-:-:S03]  /*40320*/  IMAD.WIDE R68, R4, 0x4, R204 ;  /* 0x0000000404447825 */ /* 0x000fc600078e02cc */
[----:B------:R-:W5:Y:S04]  /*40330*/  LDL.LU.64 R204, [R1+0x4a8] ;  /* 0x0004a80001cc7983 */ /* 0x000f680000300a00 */
[----:B------:R-:W-:Y:S04]  /*40340*/  STL.64 [R1+0x16d0], R74 ;  /* 0x0016d04a01007387 */ /* 0x000fe80000100a00 */
[----:B------:R-:W-:Y:S01]  /*40350*/  STL.64 [R1+0x1710], R72 ;  /* 0x0017104801007387 */ /* 0x000fe20000100a00 */
[----:B------:R-:W-:-:S03]  /*40360*/  IMAD.WIDE R64, R4, 0x4, R190 ;  /* 0x0000000404407825 */ /* 0x000fc600078e02be */
[----:B------:R-:W5:Y:S04]  /*40370*/  LDL.LU.64 R190, [R1+0x468] ;  /* 0x0004680001be7983 */ /* 0x000f680000300a00 */
[----:B------:R-:W-:Y:S01]  /*40380*/  STL.64 [R1+0x1750], R70 ;  /* 0x0017504601007387 */ /* 0x000fe20000100a00 */
        /* <DEDUP_REMOVED lines=14> */
[----:B------:R-:W-:Y:S04]  /*40470*/  STL.64 [R1+0x1790], R68 ;  /* 0x0017904401007387 */ /* 0x000fe80000100a00 */
[----:B------:R-:W-:Y:S01]  /*40480*/  STL.64 [R1+0x17d0], R66 ;  /* 0x0017d04201007387 */ /* 0x000fe20000100a00 */
[----:B------:R-:W-:-:S03]  /*40490*/  IMAD.WIDE R60, R4, 0x4, R182 ;  /* 0x00000004043c7825 */ /* 0x000fc600078e02b6 */
[----:B------:R-:W2:Y:S04]  /*404a0*/  LDL.LU.64 R196, [R1+0x3e8] ;  /* 0x0003e80001c47983 */ /* 0x000ea80000300a00 */
[----:B------:R-:W2:Y:S04]  /*404b0*/  LDL.LU.64 R194, [R1+0x3a8] ;  /* 0x0003a80001c27983 */ /* 0x000ea80000300a00 */
[----:B------:R-:W-:Y:S01]  /*404c0*/  STL.64 [R1+0x1810], R64 ;  /* 0x0018104001007387 */ /* 0x000fe20000100a00 */
[----:B---3--:R-:W-:-:S03]  /*404d0*/  IMAD.WIDE R58, R4, 0x4, R180 ;  /* 0x00000004043a7825 */ /* 0x008fc600078e02b4 */
[----:B------:R-:W3:Y:S04]  /*404e0*/  LDL.LU.64 R228, [R1+0x368] ;  /* 0x0003680001e47983 */ /* 0x000ee80000300a00 */
[----:B------:R-:W3:Y:S04]  /*404f0*/  LDL.LU.64 R192, [R1+0x328] ;  /* 0x0003280001c07983 */ /* 0x000ee80000300a00 */
[----:B------:R-:W-:Y:S01]  /*40500*/  STL.64 [R1+0x1850], R62 ;  /* 0x0018503e01007387 */ /* 0x000fe20000100a00 */
[----:B----4-:R-:W-:-:S03]  /*40510*/  IMAD.WIDE R56, R4, 0x4, R218 ;  /* 0x0000000404387825 */ /* 0x010fc600078e02da */
[----:B------:R-:W4:Y:S04]  /*40520*/  LDL.LU.64 R200, [R1+0x2e8] ;  /* 0x0002e80001c87983 */ /* 0x000f280000300a00 */
[----:B------:R-:W4:Y:S04]  /*40530*/  LDL.LU.64 R188, [R1+0x2a8] ;  /* 0x0002a80001bc7983 */ /* 0x000f280000300a00 */
[----:B------:R-:W-:Y:S01]  /*40540*/  STL.64 [R1+0x1890], R60 ;  /* 0x0018903c01007387 */ /* 0x000fe20000100a00 */
[----:B-----5:R-:W-:-:S03]  /*40550*/  IMAD.WIDE R54, R4, 0x4, R178 ;  /* 0x0000000404367825 */ /* 0x020fc600078e02b2 */
[----:B------:R-:W5:Y:S04]  /*40560*/  LDL.LU.64 R198, [R1+0x268] ;  /* 0x0002680001c67983 */ /* 0x000f680000300a00 */
[----:B------:R-:W5:Y:S04]  /*40570*/  LDL.LU.64 R182, [R1+0x228] ;  /* 0x0002280001b67983 */ /* 0x000f680000300a00 */
[----:B------:R-:W-:Y:S01]  /*40580*/  STL.64 [R1+0x18d0], R58 ;  /* 0x0018d03a01007387 */ /* 0x000fe20000100a00 */
[----:B------:R-:W-:-:S03]  /*40590*/  IMAD.WIDE R52, R4, 0x4, R186 ;  /* 0x0000000404347825 */ /* 0x000fc600078e02ba */
[----:B------:R-:W5:Y:S04]  /*405a0*/  LDL.LU.64 R180, [R1+0x1e8] ;  /* 0x0001e80001b47983 */ /* 0x000f680000300a00 */
[----:B------:R-:W5:Y:S01]  /*405b0*/  LDL.LU.64 R218, [R1+0x1a8] ;  /* 0x0001a80001da7983 */ /* 0x000f620000300a00 */
[----:B------:R-:W-:-:S03]  /*405c0*/  IMAD.WIDE R50, R4, 0x4, R184 ;  /* 0x0000000404327825 */ /* 0x000fc600078e02b8 */
[----:B------:R-:W-:Y:S01]  /*405d0*/  STL.64 [R1+0x1910], R56 ;  /* 0x0019103801007387 */ /* 0x000fe20000100a00 */
[----:B------:R-:W-:-:S03]  /*405e0*/  IMAD.WIDE R48, R4, 0x4, R204 ;  /* 0x0000000404307825 */ /* 0x000fc600078e02cc */
[----:B------:R-:W5:Y:S04]  /*405f0*/  LDL.LU.64 R178, [R1+0x168] ;  /* 0x0001680001b27983 */ /* 0x000f680000300a00 */
[----:B------:R-:W5:Y:S04]  /*40600*/  LDL.LU.64 R186, [R1+0x128] ;  /* 0x0001280001ba7983 */ /* 0x000f680000300a00 */
[----:B------:R-:W-:Y:S01]  /*40610*/  STL.64 [R1+0x1950], R54 ;  /* 0x0019503601007387 */ /* 0x000fe20000100a00 */
[----:B------:R-:W-:-:S03]  /*40620*/  IMAD.WIDE R46, R4, 0x4, R190 ;  /* 0x00000004042e7825 */ /* 0x000fc600078e02be */
[----:B------:R-:W5:Y:S04]  /*40630*/  LDL.LU.64 R184, [R1+0xe8] ;  /* 0x0000e80001b87983 */ /* 0x000f680000300a00 */
[----:B------:R-:W5:Y:S04]  /*40640*/  LDL.LU.64 R204, [R1+0xa8] ;  /* 0x0000a80001cc7983 */ /* 0x000f680000300a00 */
[----:B------:R-:W-:Y:S04]  /*40650*/  STL.64 [R1+0x1990], R52 ;  /* 0x0019903401007387 */ /* 0x000fe80000100a00 */
[----:B------:R-:W5:Y:S04]  /*40660*/  LDL.LU.64 R190, [R1+0x60] ;  /* 0x0000600001be7983 */ /* 0x000f680000300a00 */
        /* <DEDUP_REMOVED lines=14> */
[----:B------:R-:W-:Y:S01]  /*40750*/  STL.64 [R1+0x1a50], R46 ;  /* 0x001a502e01007387 */ /* 0x000fe20000100a00 */
[----:B------:R-:W-:-:S03]  /*40760*/  IMAD.WIDE R40, R4, 0x4, R194 ;  /* 0x0000000404287825 */ /* 0x000fc600078e02c2 */
[----:B------:R-:W-:Y:S01]  /*40770*/  STL.64 [R1+0x1a90], R44 ;  /* 0x001a902c01007387 */ /* 0x000fe20000100a00 */
[----:B---3--:R-:W-:-:S03]  /*40780*/  IMAD.WIDE R38, R4, 0x4, R228 ;  /* 0x0000000404267825 */ /* 0x008fc600078e02e4 */
[----:B------:R-:W-:Y:S01]  /*40790*/  STL.64 [R1+0x1ad0], R42 ;  /* 0x001ad02a01007387 */ /* 0x000fe20000100a00 */
[----:B------:R-:W-:-:S03]  /*407a0*/  IMAD.WIDE R36, R4, 0x4, R192 ;  /* 0x0000000404247825 */ /* 0x000fc600078e02c0 */
[----:B------:R-:W-:Y:S04]  /*407b0*/  STL.64 [R1+0x1b10], R40 ;  /* 0x001b102801007387 */ /* 0x000fe80000100a00 */
[----:B------:R-:W-:Y:S01]  /*407c0*/  STL.64 [R1+0x1b50], R38 ;  /* 0x001b502601007387 */ /* 0x000fe20000100a00 */
[----:B----4-:R-:W-:-:S03]  /*407d0*/  IMAD.WIDE R34, R4, 0x4, R200 ;  /* 0x0000000404227825 */ /* 0x010fc600078e02c8 */
[----:B------:R-:W-:Y:S01]  /*407e0*/  STL.64 [R1+0x1b90], R36 ;  /* 0x001b902401007387 */ /* 0x000fe20000100a00 */
[----:B------:R-:W-:-:S03]  /*407f0*/  IMAD.WIDE R32, R4, 0x4, R188 ;  /* 0x0000000404207825 */ /* 0x000fc600078e02bc */
        /* <DEDUP_REMOVED lines=36> */
[----:B--2---:R-:W-:-:S05]  /*40a40*/  IMAD.WIDE R12, R4, 0x4, R244 ;  /* 0x00000004040c7825 */ /* 0x004fca00078e02f4 */
[----:B------:R-:W-:Y:S04]  /*40a50*/  STL.64 [R1+0x1eb0], R12 ;  /* 0x001eb00c01007387 */ /* 0x000fe80000100a00 */
[----:B------:R2:W-:Y:S04]  /*40a60*/  STL.64 [R1+0x1ea8], R10 ;  /* 0x001ea80a01007387 */ /* 0x0005e80000100a00 */
[----:B------:R3:W-:Y:S04]  /*40a70*/  STL.64 [R1+0x1ea0], R8 ;  /* 0x001ea00801007387 */ /* 0x0007e80000100a00 */
[----:B------:R4:W-:Y:S04]  /*40a80*/  STL.64 [R1+0x1e98], R6 ;  /* 0x001e980601007387 */ /* 0x0009e80000100a00 */
[----:B-1----:R-:W5:Y:S04]  /*40a90*/  LDL.LU.64 R144, [R1+0xe30] ;  /* 0x000e300001907983 */ /* 0x002f680000300a00 */
[----:B------:R-:W2:Y:S04]  /*40aa0*/  LDL.LU.64 R244, [R1+0xdf8] ;  /* 0x000df80001f47983 */ /* 0x000ea80000300a00 */
        /* <DEDUP_REMOVED lines=11> */
[----:B------:R1:W-:Y:S04]  /*40b60*/  LDGSTS.E [R246+0x3e900], desc[UR8][R10.64], P0 ;  /* 0x3e9000000af67fae */ /* 0x0003e800081a1008 */
[----:B------:R1:W-:Y:S04]  /*40b70*/  LDGSTS.E [R246+0x3f100], desc[UR8][R8.64], P0 ;  /* 0x3f10000008f67fae */ /* 0x0003e800081a1008 */
[----:B------:R1:W-:Y:S01]  /*40b80*/  LDGSTS.E [R246+0x3f900], desc[UR8][R6.64], P0 ;  /* 0x3f90000006f67fae */ /* 0x0003e200081a1008 */
[----:B-----5:R-:W-:-:S03]  /*40b90*/  IMAD.WIDE R170, R4, 0x4, R144 ;  /* 0x0000000404aa7825 */ /* 0x020fc600078e0290 */
[----:B------:R-:W5:Y:S01]  /*40ba0*/  LDL.LU.64 R144, [R1+0xb90] ;  /* 0x000b900001907983 */ /* 0x000f620000300a00 */
[----:B--2---:R-:W-:-:S03]  /*40bb0*/  IMAD.WIDE R168, R4, 0x4, R244 ;  /* 0x0000000404a87825 */ /* 0x004fc600078e02f4 */
[----:B------:R-:W2:Y:S01]  /*40bc0*/  LDL.LU.64 R244, [R1+0xb58] ;  /* 0x000b580001f47983 */ /* 0x000ea20000300a00 */
[----:B---3--:R-:W-:-:S03]  /*40bd0*/  IMAD.WIDE R166, R4, 0x4, R142 ;  /* 0x0000000404a67825 */ /* 0x008fc600078e028e */
[----:B------:R-:W3:Y:S01]  /*40be0*/  LDL.LU.64 R142, [R1+0xb20] ;  /* 0x000b2000018e7983 */ /* 0x000ee20000300a00 */
[----:B----4-:R-:W-:-:S03]  /*40bf0*/  IMAD.WIDE R164, R4, 0x4, R140 ;  /* 0x0000000404a47825 */ /* 0x010fc600078e028c */
[----:B------:R-:W-:Y:S01]  /*40c00*/  STL.64 [R1+0x3e8], R170 ;  /* 0x0003e8aa01007387 */ /* 0x000fe20000100a00 */
[----:B------:R-:W-:-:S03]  /*40c10*/  IMAD.WIDE R162, R4, 0x4, R162 ;  /* 0x0000000404a27825 */ /* 0x000fc600078e02a2 */
[----:B------:R-:W4:Y:S01]  /*40c20*/  LDL.LU.64 R140, [R1+0xae8] ;  /* 0x000ae800018c7983 */ /* 0x000f220000300a00 */
[----:B------:R-:W-:-:S03]  /*40c30*/  IMAD.WIDE R160, R4, 0x4, R138 ;  /* 0x0000000404a07825 */ /* 0x000fc600078e028a */
[----:B------:R-:W-:Y:S04]  /*40c40*/  STL.64 [R1+0x468], R168 ;  /* 0x000468a801007387 */ /* 0x000fe80000100a00 */
        /* <DEDUP_REMOVED lines=8> */
[----:B------:R-:W-:Y:S01]  /*40cd0*/  STL.64 [R1+0x4e8], R162 ;  /* 0x0004e8a201007387 */ /* 0x000fe20000100a00 */
[----:B------:R-:W-:-:S03]  /*40ce0*/  IMAD.WIDE R152, R4, 0x4, R148 ;  /* 0x0000000404987825 */ /* 0x000fc600078e0294 */
[----:B------:R-:W4:Y:S04]  /*40cf0*/  LDL.LU.64 R218, [R1+0xa08] ;  /* 0x000a080001da7983 */ /* 0x000f280000300a00 */
[----:B------:R-:W-:Y:S01]  /*40d00*/  STL.64 [R1+0x528], R160 ;  /* 0x000528a001007387 */ /* 0x000fe20000100a00 */
[----:B------:R-:W-:-:S03]  /*40d10*/  IMAD.WIDE R150, R4, 0x4, R176 ;  /* 0x0000000404967825 */ /* 0x000fc600078e02b0 */
[----:B------:R-:W4:Y:S01]  /*40d20*/  LDL.LU.64 R172, [R1+0x9d0] ;  /* 0x0009d00001ac7983 */ /* 0x000f220000300a00 */
[----:B------:R-:W-:-:S03]  /*40d30*/  IMAD.WIDE R148, R4, 0x4, R146 ;  /* 0x0000000404947825 */ /* 0x000fc600078e0292 */
[----:B------:R-:W-:Y:S04]  /*40d40*/  STL.64 [R1+0x568], R158 ;  /* 0x0005689e01007387 */ /* 0x000fe80000100a00 */
[----:B------:R-:W4:Y:S04]  /*40d50*/  LDL.LU.64 R190, [R1+0x998] ;  /* 0x0009980001be7983 */ /* 0x000f280000300a00 */
[----:B------:R-:W-:Y:S04]  /*40d60*/  STL.64 [R1+0x5a8], R156 ;  /* 0x0005a89c01007387 */ /* 0x000fe80000100a00 */
[----:B------:R-:W4:Y:S04]  /*40d70*/  LDL.LU.64 R176, [R1+0x960] ;  /* 0x0009600001b07983 */ /* 0x000f280000300a00 */
[----:B------:R-:W-:Y:S04]  /*40d80*/  STL.64 [R1+0x5e8], R154 ;  /* 0x0005e89a01007387 */ /* 0x000fe80000100a00 */
[----:B------:R-:W-:Y:S04]  /*40d90*/  STL.64 [R1+0x628], R152 ;  /* 0x0006289801007387 */ /* 0x000fe80000100a00 */
[----:B------:R-:W-:Y:S04]  /*40da0*/  LDGSTS.E [R2+0x20200], desc[UR8][R170.64], P0 ;  /* 0x20200000aa027fae */ /* 0x000fe800081a1008 */
[----:B------:R-:W-:Y:S04]  /*40db0*/  LDGSTS.E [R2+0x20a00], desc[UR8][R168.64], P0 ;  /* 0x20a00000a8027fae */ /* 0x000fe800081a1008 */
[----:B------:R-:W-:Y:S04]  /*40dc0*/  LDGSTS.E [R2+0x21200], desc[UR8][R166.64], P0 ;  /* 0x21200000a6027fae */ /* 0x000fe800081a1008 */
[----:B------:R-:W-:Y:S04]  /*40dd0*/  LDGSTS.E [R2+0x21a00], desc[UR8][R164.64], P0 ;  /* 0x21a00000a4027fae */ /* 0x000fe800081a1008 */
[----:B------:R-:W-:Y:S01]  /*40de0*/  LDGSTS.E [R2+0x22200], desc[UR8][R162.64], P0 ;  /* 0x22200000a2027fae */ /* 0x000fe200081a1008 */
[----:B-1----:R-:W-:-:S03]  /*40df0*/  IMAD.WIDE R10, R4, 0x4, R92 ;  /* 0x00000004040a7825 */ /* 0x002fc600078e025c */
[----:B------:R-:W-:Y:S01]  /*40e00*/  LDGSTS.E [R2+0x22a00], desc[UR8][R160.64], P0 ;  /* 0x22a00000a0027fae */ /* 0x000fe200081a1008 */
[----:B------:R-:W-:-:S03]  /*40e10*/  IMAD.WIDE R8, R4, 0x4, R94 ;  /* 0x0000000404087825 */ /* 0x000fc600078e025e */
[----:B------:R-:W-:Y:S01]  /*40e20*/  LDGSTS.E [R2+0x23200], desc[UR8][R158.64], P0 ;  /* 0x232000009e027fae */ /* 0x000fe200081a1008 */
[----:B------:R-:W-:-:S03]  /*40e30*/  IMAD.WIDE R6, R4, 0x4, R96 ;  /* 0x0000000404067825 */ /* 0x000fc600078e0260 */
[----:B------:R-:W-:Y:S04]  /*40e40*/  LDGSTS.E [R2+0x23a00], desc[UR8][R156.64], P0 ;  /* 0x23a000009c027fae */ /* 0x000fe800081a1008 */
[----:B------:R-:W-:Y:S04]  /*40e50*/  LDGSTS.E [R2+0x24200], desc[UR8][R154.64], P0 ;  /* 0x242000009a027fae */ /* 0x000fe800081a1008 */
[----:B------:R-:W-:Y:S04]  /*40e60*/  LDGSTS.E [R2+0x24a00], desc[UR8][R152.64], P0 ;  /* 0x24a0000098027fae */ /* 0x000fe800081a1008 */
[----:B------:R-:W-:Y:S04]  /*40e70*/  LDGSTS.E [R2+0x25200], desc[UR8][R150.64], P0 ;  /* 0x2520000096027fae */ /* 0x000fe800081a1008 */
[----:B------:R-:W-:Y:S01]  /*40e80*/  LDGSTS.E [R2+0x25a00], desc[UR8][R148.64], P0 ;  /* 0x25a0000094027fae */ /* 0x000fe200081a1008 */
[----:B-----5:R-:W-:-:S04]  /*40e90*/  IMAD.WIDE R146, R4, 0x4, R144 ;  /* 0x0000000404927825 */ /* 0x020fc800078e0290 */
[C---:B--2---:R-:W-:Y:S01]  /*40ea0*/  IMAD.WIDE R144, R4.reuse, 0x4, R244 ;  /* 0x0000000404907825 */ /* 0x044fe200078e02f4 */
[----:B------:R-:W-:Y:S04]  /*40eb0*/  LDGSTS.E [R2+0x26200], desc[UR8][R146.64], P0 ;  /* 0x2620000092027fae */ /* 0x000fe800081a1008 */
        /* <DEDUP_REMOVED lines=8> */
[----:B------:R-:W-:-:S03]  /*40f40*/  IMAD.WIDE R138, R4, 0x4, R138 ;  /* 0x00000004048a7825 */ /* 0x000fc600078e028a */
[----:B------:R-:W5:Y:S01]  /*40f50*/  LDL.LU.64 R174, [R1+0x878] ;  /* 0x0008780001ae7983 */ /* 0x000f620000300a00 */
[----:B------:R-:W-:-:S03]  /*40f60*/  IMAD.WIDE R136, R4, 0x4, R184 ;  /* 0x0000000404887825 */ /* 0x000fc600078e02b8 */
[----:B------:R-:W-:Y:S04]  /*40f70*/  STL.64 [R1+0x9a0], R144 ;  /* 0x0009a09001007387 */ /* 0x000fe80000100a00 */
[----:B------:R-:W5:Y:S01]  /*40f80*/  LDL.LU.64 R182, [R1+0x840] ;  /* 0x0008400001b67983 */ /* 0x000f620000300a00 */
[----:B------:R-:W-:-:S03]  /*40f90*/  IMAD.WIDE R134, R4, 0x4, R204 ;  /* 0x0000000404867825 */ /* 0x000fc600078e02cc */
[----:B------:R-:W5:Y:S04]  /*40fa0*/  LDL.LU.64 R184, [R1+0x808] ;  /* 0x0008080001b87983 */ /* 0x000f680000300a00 */
[----:B------:R-:W-:Y:S04]  /*40fb0*/  STL.64 [R1+0x9d8], R142 ;  /* 0x0009d88e01007387 */ /* 0x000fe80000100a00 */
[----:B------:R-:W5:Y:S04]  /*40fc0*/  LDL.LU.64 R204, [R1+0x7d0] ;  /* 0x0007d00001cc7983 */ /* 0x000f680000300a00 */
[----:B------:R1:W-:Y:S01]  /*40fd0*/  STL.64 [R1+0xa10], R140 ;  /* 0x000a108c01007387 */ /* 0x0003e20000100a00 */
[----:B------:R-:W-:-:S03]  /*40fe0*/  IMAD.WIDE R130, R4, 0x4, R172 ;  /* 0x0000000404827825 */ /* 0x000fc600078e02ac */
[----:B------:R-:W5:Y:S01]  /*40ff0*/  LDL.LU.64 R180, [R1+0x790] ;  /* 0x0007900001b47983 */ /* 0x000f620000300a00 */
[----:B------:R-:W-:-:S03]  /*41000*/  IMAD.WIDE R132, R4, 0x4, R218 ;  /* 0x0000000404847825 */ /* 0x000fc600078e02da */
[----:B------:R1:W-:Y:S01]  /*41010*/  STL.64 [R1+0xa48], R138 ;  /* 0x000a488a01007387 */ /* 0x0003e20000100a00 */
[----:B------:R-:W-:-:S03]  /*41020*/  IMAD.WIDE R90, R4, 0x4, R190 ;  /* 0x00000004045a7825 */ /* 0x000fc600078e02be */
[----:B------:R-:W5:Y:S04]  /*41030*/  LDL.LU.64 R172, [R1+0x758] ;  /* 0x0007580001ac7983 */ /* 0x000f680000300a00 */
[----:B------:R-:W-:Y:S01]  /*41040*/  STL.64 [R1+0xa78], R136 ;  /* 0x000a788801007387 */ /* 0x000fe20000100a00 */
[----:B------:R-:W-:-:S03]  /*41050*/  IMAD.WIDE R88, R4, 0x4, R176 ;  /* 0x0000000404587825 */ /* 0x000fc600078e02b0 */
[----:B------:R-:W5:Y:S04]  /*41060*/  LDL.LU.64 R190, [R1+0x720] ;  /* 0x0007200001be7983 */ /* 0x000f680000300a00 */
[----:B------:R-:W-:Y:S04]  /*41070*/  STL.64 [R1+0xa40], R134 ;  /* 0x000a408601007387 */ /* 0x000fe80000100a00 */
[----:B------:R-:W5:Y:S04]  /*41080*/  LDL.LU.64 R218, [R1+0x6e0] ;  /* 0x0006e00001da7983 */ /* 0x000f680000300a00 */
[----:B------:R-:W5:Y:S04]  /*41090*/  LDL.LU.64 R176, [R1+0x6a0] ;  /* 0x0006a00001b07983 */ /* 0x000f680000300a00 */
        /* <DEDUP_REMOVED lines=9> */
[----:B------:R-:W-:Y:S04]  /*41130*/  LDGSTS.E [R2+0x2aa00], desc[UR8][R90.64], P0 ;  /* 0x2aa000005a027fae */ /* 0x000fe800081a1008 */
[----:B------:R-:W-:Y:S01]  /*41140*/  LDGSTS.E [R2+0x2b200], desc[UR8][R88.64], P0 ;  /* 0x2b20000058027fae */ /* 0x000fe200081a1008 */
[----:B--2---:R-:W-:-:S03]  /*41150*/  IMAD.WIDE R86, R4, 0x4, R244 ;  /* 0x0000000404567825 */ /* 0x004fc600078e02f4 */
[----:B------:R-:W2:Y:S04]  /*41160*/  LDL.LU.64 R244, [R1+0x660] ;  /* 0x0006600001f47983 */ /* 0x000ea80000300a00 */
[----:B------:R1:W-:Y:S01]  /*41170*/  STL.64 [R1+0xab0], R130 ;  /* 0x000ab08201007387 */ /* 0x0003e20000100a00 */
[----:B---3--:R-:W-:-:S03]  /*41180*/  IMAD.WIDE R84, R4, 0x4, R178 ;  /* 0x0000000404547825 */ /* 0x008fc600078e02b2 */
[----:B------:R-:W3:Y:S04]  /*41190*/  LDL.LU.64 R178, [R1+0x620] ;  /* 0x0006200001b27983 */ /* 0x000ee80000300a00 */
[----:B------:R-:W-:Y:S01]  /*411a0*/  STL.64 [R1+0xae8], R90 ;  /* 0x000ae85a01007387 */ /* 0x000fe20000100a00 */
[----:B----4-:R-:W-:-:S03]  /*411b0*/  IMAD.WIDE R82, R4, 0x4, R186 ;  /* 0x0000000404527825 */ /* 0x010fc600078e02ba */
[----:B------:R-:W4:Y:S04]  /*411c0*/  LDL.LU.64 R186, [R1+0x5e0] ;  /* 0x0005e00001ba7983 */ /* 0x000f280000300a00 */
[----:B------:R-:W-:Y:S01]  /*411d0*/  STL.64 [R1+0xb20], R88 ;  /* 0x000b205801007387 */ /* 0x000fe20000100a00 */
[----:B-----5:R-:W-:-:S03]  /*411e0*/  IMAD.WIDE R80, R4, 0x4, R174 ;  /* 0x0000000404507825 */ /* 0x020fc600078e02ae */
[----:B------:R-:W5:Y:S04]  /*411f0*/  LDL.LU.64 R174, [R1+0x5a0] ;  /* 0x0005a00001ae7983 */ /* 0x000f680000300a00 */
[----:B------:R-:W-:Y:S01]  /*41200*/  STL.64 [R1+0xb58], R86 ;  /* 0x000b585601007387 */ /* 0x000fe20000100a00 */
[----:B------:R-:W-:-:S03]  /*41210*/  IMAD.WIDE R78, R4, 0x4, R182 ;  /* 0x00000004044e7825 */ /* 0x000fc600078e02b6 */
        /* <DEDUP_REMOVED lines=80> */
[----:B------:R-:W-:Y:S01]  /*41720*/  STL.64 [R1+0x1a58], R46 ;  /* 0x001a582e01007387 */ /* 0x000fe20000100a00 */
[----:B------:R-:W-:-:S03]  /*41730*/  IMAD.WIDE R40, R4, 0x4, R200 ;  /* 0x0000000404287825 */ /* 0x000fc600078e02c8 */
[----:B------:R-:W-:Y:S01]  /*41740*/  STL.64 [R1+0x1a98], R44 ;  /* 0x001a982c01007387 */ /* 0x000fe20000100a00 */
[----:B----4-:R-:W-:-:S03]  /*41750*/  IMAD.WIDE R38, R4, 0x4, R188 ;  /* 0x0000000404267825 */ /* 0x010fc600078e02bc */
[----:B------:R-:W-:Y:S01]  /*41760*/  STL.64 [R1+0x1ad8], R42 ;  /* 0x001ad82a01007387 */ /* 0x000fe20000100a00 */
[----:B------:R-:W-:-:S03]  /*41770*/  IMAD.WIDE R36, R4, 0x4, R198 ;  /* 0x0000000404247825 */ /* 0x000fc600078e02c6 */
[----:B------:R-:W-:Y:S04]  /*41780*/  STL.64 [R1+0x1b18], R40 ;  /* 0x001b182801007387 */ /* 0x000fe80000100a00 */
        /* <DEDUP_REMOVED lines=66> */
[----:B------:R-:W-:Y:S01]  /*41bb0*/  LDGSTS.E [R247+0x20300], desc[UR8][R92.64], P0 ;  /* 0x203000005cf77fae */ /* 0x000fe200081a1008 */
[----:B---3--:R-:W-:-:S03]  /*41bc0*/  IMAD.WIDE R174, R4, 0x4, R138 ;  /* 0x0000000404ae7825 */ /* 0x008fc600078e028a */
[----:B------:R-:W2:Y:S01]  /*41bd0*/  LDL.LU.64 R138, [R1+0xae0] ;  /* 0x000ae000018a7983 */ /* 0x000ea20000300a00 */
[----:B----4-:R-:W-:-:S03]  /*41be0*/  IMAD.WIDE R162, R4, 0x4, R162 ;  /* 0x0000000404a27825 */ /* 0x010fc600078e02a2 */
[----:B------:R-:W3:Y:S01]  /*41bf0*/  LDL.LU.64 R204, [R1+0xaa8] ;  /* 0x000aa80001cc7983 */ /* 0x000ee20000300a00 */
[----:B------:R-:W-:-:S03]  /*41c00*/  IMAD.WIDE R160, R4, 0x4, R190 ;  /* 0x0000000404a07825 */ /* 0x000fc600078e02be */
[----:B------:R-:W4:Y:S01]  /*41c10*/  LDL.LU.64 R164, [R1+0xa70] ;  /* 0x000a700001a47983 */ /* 0x000f220000300a00 */
[----:B------:R-:W-:-:S03]  /*41c20*/  IMAD.WIDE R158, R4, 0x4, R158 ;  /* 0x00000004049e7825 */ /* 0x000fc600078e029e */
[----:B------:R-:W-:Y:S01]  /*41c30*/  STL.64 [R1+0x3b0], R162 ;  /* 0x0003b0a201007387 */ /* 0x000fe20000100a00 */
[----:B------:R-:W-:-:S03]  /*41c40*/  IMAD.WIDE R156, R4, 0x4, R156 ;  /* 0x00000004049c7825 */ /* 0x000fc600078e029c */
[----:B------:R-:W4:Y:S01]  /*41c50*/  LDL.LU.64 R172, [R1+0xa38] ;  /* 0x000a380001ac7983 */ /* 0x000f220000300a00 */
[----:B------:R-:W-:-:S03]  /*41c60*/  IMAD.WIDE R154, R4, 0x4, R150 ;  /* 0x00000004049a7825 */ /* 0x000fc600078e0296 */
[----:B------:R1:W-:Y:S01]  /*41c70*/  STL.64 [R1+0x3e0], R160 ;  /* 0x0003e0a001007387 */ /* 0x0003e20000100a00 */
[----:B------:R-:W-:-:S03]  /*41c80*/  IMAD.WIDE R152, R4, 0x4, R148 ;  /* 0x0000000404987825 */ /* 0x000fc600078e0294 */
[----:B------:R-:W4:Y:S01]  /*41c90*/  LDL.LU.64 R184, [R1+0xa00] ;  /* 0x000a000001b87983 */ /* 0x000f220000300a00 */
[----:B------:R-:W-:-:S03]  /*41ca0*/  IMAD.WIDE R150, R4, 0x4, R142 ;  /* 0x0000000404967825 */ /* 0x000fc600078e028e */
[----:B------:R-:W-:Y:S04]  /*41cb0*/  STL.64 [R1+0x430], R158 ;  /* 0x0004309e01007387 */ /* 0x000fe80000100a00 */
[----:B------:R-:W4:Y:S01]  /*41cc0*/  LDL.LU.64 R170, [R1+0x9c8] ;  /* 0x0009c80001aa7983 */ /* 0x000f220000300a00 */
[----:B------:R-:W-:-:S03]  /*41cd0*/  IMAD.WIDE R148, R4, 0x4, R176 ;  /* 0x0000000404947825 */ /* 0x000fc600078e02b0 */
[----:B------:R-:W-:Y:S04]  /*41ce0*/  STL.64 [R1+0x460], R156 ;  /* 0x0004609c01007387 */ /* 0x000fe80000100a00 */
[----:B------:R-:W4:Y:S04]  /*41cf0*/  LDL.LU.64 R190, [R1+0x990] ;  /* 0x0009900001be7983 */ /* 0x000f280000300a00 */
[----:B------:R-:W-:Y:S01]  /*41d00*/  STL.64 [R1+0x4a0], R154 ;  /* 0x0004a09a01007387 */ /* 0x000fe20000100a00 */
[----:B------:R-:W-:-:S03]  /*41d10*/  IMAD.WIDE R142, R4, 0x4, R244 ;  /* 0x00000004048e7825 */ /* 0x000fc600078e02f4 */
[----:B------:R-:W4:Y:S04]  /*41d20*/  LDL.LU.64 R176, [R1+0x958] ;  /* 0x0009580001b07983 */ /* 0x000f280000300a00 */
[----:B------:R-:W-:Y:S04]  /*41d30*/  STL.64 [R1+0x4e0], R152 ;  /* 0x0004e09801007387 */ /* 0x000fe80000100a00 */
[----:B------:R-:W-:Y:S04]  /*41d40*/  STL.64 [R1+0x520], R150 ;  /* 0x0005209601007387 */ /* 0x000fe80000100a00 */
[----:B------:R-:W4:Y:S01]  /*41d50*/  LDL.LU.64 R244, [R1+0x918] ;  /* 0x0009180001f47983 */ /* 0x000f220000300a00 */
[----:B------:R-:W-:-:S03]  /*41d60*/  IMAD.WIDE R146, R4, 0x4, R146 ;  /* 0x0000000404927825 */ /* 0x000fc600078e0292 */
[----:B------:R-:W-:Y:S01]  /*41d70*/  STL.64 [R1+0x560], R148 ;  /* 0x0005609401007387 */ /* 0x000fe20000100a00 */
[----:B------:R-:W-:-:S03]  /*41d80*/  IMAD.WIDE R144, R4, 0x4, R144 ;  /* 0x0000000404907825 */ /* 0x000fc600078e0290 */
[----:B------:R-:W4:Y:S04]  /*41d90*/  LDL.LU.64 R168, [R1+0x8e0] ;  /* 0x0008e00001a87983 */ /* 0x000f280000300a00 */
[----:B------:R-:W-:Y:S04]  /*41da0*/  STL.64 [R1+0x5a0], R146 ;  /* 0x0005a09201007387 */ /* 0x000fe80000100a00 */
[----:B------:R-:W4:Y:S04]  /*41db0*/  LDL.LU.64 R166, [R1+0x8a8] ;  /* 0x0008a80001a67983 */ /* 0x000f280000300a00 */
[----:B------:R-:W-:Y:S04]  /*41dc0*/  STL.64 [R1+0x5e0], R144 ;  /* 0x0005e09001007387 */ /* 0x000fe80000100a00 */
        /* <DEDUP_REMOVED lines=16> */
[----:B-----5:R-:W-:-:S05]  /*41ed0*/  IMAD.WIDE R140, R4, 0x4, R140 ;  /* 0x00000004048c7825 */ /* 0x020fca00078e028c */
[----:B------:R-:W-:Y:S01]  /*41ee0*/  LDGSTS.E [R247+0x27300], desc[UR8][R140.64], P0 ;  /* 0x273000008cf77fae */ /* 0x000fe200081a1008 */
[----:B--2---:R-:W-:-:S04]  /*41ef0*/  IMAD.WIDE R138, R4, 0x4, R138 ;  /* 0x00000004048a7825 */ /* 0x004fc800078e028a */
[C---:B---3--:R-:W-:Y:S01]  /*41f00*/  IMAD.WIDE R136, R4.reuse, 0x4, R204 ;  /* 0x0000000404887825 */ /* 0x048fe200078e02cc */
[----:B------:R-:W-:Y:S04]  /*41f10*/  LDGSTS.E [R247+0x27b00], desc[UR8][R138.64], P0 ;  /* 0x27b000008af77fae */ /* 0x000fe800081a1008 */
[----:B------:R-:W2:Y:S01]  /*41f20*/  LDL.LU.64 R204, [R1+0x870] ;  /* 0x0008700001cc7983 */ /* 0x000ea20000300a00 */
[----:B----4-:R-:W-:-:S03]  /*41f30*/  IMAD.WIDE R134, R4, 0x4, R164 ;  /* 0x0000000404867825 */ /* 0x010fc600078e02a4 */
[----:B------:R-:W-:Y:S04]  /*41f40*/  STL.64 [R1+0x620], R142 ;  /* 0x0006208e01007387 */ /* 0x000fe80000100a00 */
[----:B------:R-:W3:Y:S01]  /*41f50*/  LDL.LU.64 R178, [R1+0x838] ;  /* 0x0008380001b27983 */ /* 0x000ee20000300a00 */
[----:B------:R-:W-:-:S03]  /*41f60*/  IMAD.WIDE R132, R4, 0x4, R172 ;  /* 0x0000000404847825 */ /* 0x000fc600078e02ac */
[----:B------:R-:W4:Y:S04]  /*41f70*/  LDL.LU.64 R164, [R1+0x800] ;  /* 0x0008000001a47983 */ /* 0x000f280000300a00 */
[----:B------:R1:W-:Y:S04]  /*41f80*/  STL.64 [R1+0x8e8], R140 ;  /* 0x0008e88c01007387 */ /* 0x0003e80000100a00 */
[----:B------:R-:W5:Y:S04]  /*41f90*/  LDL.LU.64 R172, [R1+0x7c8] ;  /* 0x0007c80001ac7983 */ /* 0x000f680000300a00 */
[----:B------:R1:W-:Y:S01]  /*41fa0*/  STL.64 [R1+0x928], R138 ;  /* 0x0009288a01007387 */ /* 0x0003e20000100a00 */
[----:B------:R-:W-:-:S03]  /*41fb0*/  IMAD.WIDE R94, R4, 0x4, R170 ;  /* 0x00000004045e7825 */ /* 0x000fc600078e02aa */
[----:B------:R-:W5:Y:S01]  /*41fc0*/  LDL.LU.64 R186, [R1+0x788] ;  /* 0x0007880001ba7983 */ /* 0x000f620000300a00 */
[----:B------:R-:W-:-:S03]  /*41fd0*/  IMAD.WIDE R96, R4, 0x4, R184 ;  /* 0x0000000404607825 */ /* 0x000fc600078e02b8 */
[----:B------:R-:W-:Y:S01]  /*41fe0*/  STL.64 [R1+0x960], R136 ;  /* 0x0009608801007387 */ /* 0x000fe20000100a00 */
[----:B------:R-:W-:-:S03]  /*41ff0*/  IMAD.WIDE R90, R4, 0x4, R190 ;  /* 0x00000004045a7825 */ /* 0x000fc600078e02be */
[----:B------:R-:W5:Y:S04]  /*42000*/  LDL.LU.64 R170, [R1+0x750] ;  /* 0x0007500001aa7983 */ /* 0x000f680000300a00 */
[----:B------:R-:W-:Y:S01]  /*42010*/  STL.64 [R1+0x998], R134 ;  /* 0x0009988601007387 */ /* 0x000fe20000100a00 */
[----:B------:R-:W-:-:S03]  /*42020*/  IMAD.WIDE R88, R4, 0x4, R176 ;  /* 0x0000000404587825 */ /* 0x000fc600078e02b0 */
[----:B------:R-:W5:Y:S04]  /*42030*/  LDL.LU.64 R190, [R1+0x718] ;  /* 0x0007180001be7983 */ /* 0x000f680000300a00 */
[----:B------:R-:W-:Y:S04]  /*42040*/  STL.64 [R1+0x9d0], R132 ;  /* 0x0009d08401007387 */ /* 0x000fe80000100a00 */
[----:B------:R-:W5:Y:S01]  /*42050*/  LDL.LU.64 R184, [R1+0x6d8] ;  /* 0x0006d80001b87983 */ /* 0x000f620000300a00 */
[----:B------:R-:W-:-:S03]  /*42060*/  IMAD.WIDE R86, R4, 0x4, R244 ;  /* 0x0000000404567825 */ /* 0x000fc600078e02f4 */
[----:B------:R-:W5:Y:S04]  /*42070*/  LDL.LU.64 R176, [R1+0x698] ;  /* 0x0006980001b07983 */ /* 0x000f680000300a00 */
[----:B------:R-:W-:Y:S04]  /*42080*/  STL.64 [R1+0xa00], R96 ;  /* 0x000a006001007387 */ /* 0x000fe80000100a00 */
[----:B------:R-:W5:Y:S01]  /*42090*/  LDL.LU.64 R244, [R1+0x658] ;  /* 0x0006580001f47983 */ /* 0x000f620000300a00 */
[----:B------:R-:W-:-:S03]  /*420a0*/  IMAD.WIDE R84, R4, 0x4, R168 ;  /* 0x0000000404547825 */ /* 0x000fc600078e02a8 */
[----:B------:R-:W-:Y:S01]  /*420b0*/  STL.64 [R1+0x9c8], R94 ;  /* 0x0009c85e01007387 */ /* 0x000fe20000100a00 */
[----:B------:R-:W-:-:S03]  /*420c0*/  IMAD.WIDE R82, R4, 0x4, R166 ;  /* 0x0000000404527825 */ /* 0x000fc600078e02a6 */
[----:B------:R-:W5:Y:S04]  /*420d0*/  LDL.LU.64 R168, [R1+0x618] ;  /* 0x0006180001a87983 */ /* 0x000f680000300a00 */
[----:B------:R-:W-:Y:S04]  /*420e0*/  STL.64 [R1+0xa08], R90 ;  /* 0x000a085a01007387 */ /* 0x000fe80000100a00 */
        /* <DEDUP_REMOVED lines=15> */
[----:B---3--:R-:W-:-:S03]  /*421e0*/  IMAD.WIDE R78, R4, 0x4, R178 ;  /* 0x00000004044e7825 */ /* 0x008fc600078e02b2 */
[----:B------:R-:W-:Y:S01]  /*421f0*/  STL.64 [R1+0xaa8], R84 ;  /* 0x000aa85401007387 */ /* 0x000fe20000100a00 */
[----:B----4-:R-:W-:-:S03]  /*42200*/  IMAD.WIDE R76, R4, 0x4, R164 ;  /* 0x00000004044c7825 */ /* 0x010fc600078e02a4 */
[----:B------:R-:W3:Y:S04]  /*42210*/  LDL.LU.64 R164, [R1+0x558] ;  /* 0x0005580001a47983 */ /* 0x000ee80000300a00 */
[----:B------:R-:W-:Y:S01]  /*42220*/  STL.64 [R1+0xae0], R82 ;  /* 0x000ae05201007387 */ /* 0x000fe20000100a00 */
[----:B-----5:R-:W-:-:S03]  /*42230*/  IMAD.WIDE R74, R4, 0x4, R172 ;  /* 0x00000004044a7825 */ /* 0x020fc600078e02ac */
[----:B------:R-:W4:Y:S04]  /*42240*/  LDL.LU.64 R172, [R1+0x518] ;  /* 0x0005180001ac7983 */ /* 0x000f280000300a00 */
        /* <DEDUP_REMOVED lines=18> */
[----:B------:R1:W-:Y:S01]  /*42370*/  STL.64 [R1+0xca0], R66 ;  /* 0x000ca04201007387 */ /* 0x0003e20000100a00 */
        /* <DEDUP_REMOVED lines=9> */
[----:B------:R-:W5:Y:S04]  /*42410*/  LDL.LU.64 R186, [R1+0x298] ;  /* 0x0002980001ba7983 */ /* 0x000f680000300a00 */
[----:B------:R-:W-:Y:S04]  /*42420*/  STL.64 [R1+0xd48], R60 ;  /* 0x000d483c01007387 */ /* 0x000fe80000100a00 */
[----:B------:R-:W5:Y:S04]  /*42430*/  LDL.LU.64 R184, [R1+0x258] ;  /* 0x0002580001b87983 */ /* 0x000f680000300a00 */
[----:B------:R-:W5:Y:S04]  /*42440*/  LDL.LU.64 R168, [R1+0x218] ;  /* 0x0002180001a87983 */ /* 0x000f680000300a00 */
[----:B------:R1:W-:Y:S04]  /*42450*/  STL.64 [R1+0x18e0], R58 ;  /* 0x0018e03a01007387 */ /* 0x0003e80000100a00 */
[----:B------:R-:W5:Y:S04]  /*42460*/  LDL.LU.64 R166, [R1+0x1d8] ;  /* 0x0001d80001a67983 */ /* 0x000f680000300a00 */
        /* <DEDUP_REMOVED lines=8> */
[----:B------:R-:W-:Y:S04]  /*424f0*/  LDGSTS.E [R247+0x31b00], desc[UR8][R62.64], P0 ;  /* 0x31b000003ef77fae */ /* 0x000fe800081a1008 */
[----:B------:R-:W-:Y:S04]  /*42500*/  LDGSTS.E [R247+0x32300], desc[UR8][R60.64], P0 ;  /* 0x323000003cf77fae */ /* 0x000fe800081a1008 */
[----:B------:R1:W-:Y:S01]  /*42510*/  LDGSTS.E [R247+0x32b00], desc[UR8][R58.64], P0 ;  /* 0x32b000003af77fae */ /* 0x0003e200081a1008 */
[----:B--2---:R-:W-:-:S03]  /*42520*/  IMAD.WIDE R56, R4, 0x4, R204 ;  /* 0x0000000404387825 */ /* 0x004fc600078e02cc */
[----:B------:R-:W2:Y:S04]  /*42530*/  LDL.LU.64 R204, [R1+0x198] ;  /* 0x0001980001cc7983 */ /* 0x000ea80000300a00 */
[----:B------:R-:W-:Y:S04]  /*42540*/  STL.64 [R1+0x1920], R56 ;  /* 0x0019203801007387 */ /* 0x000fe80000100a00 */
[----:B------:R-:W-:Y:S01]  /*42550*/  LDGSTS.E [R247+0x33300], desc[UR8][R56.64], P0 ;  /* 0x3330000038f77fae */ /* 0x000fe200081a1008 */
[----:B---3--:R-:W-:-:S03]  /*42560*/  IMAD.WIDE R54, R4, 0x4, R164 ;  /* 0x0000000404367825 */ /* 0x008fc600078e02a4 */
[----:B------:R-:W3:Y:S04]  /*42570*/  LDL.LU.64 R164, [R1+0x158] ;  /* 0x0001580001a47983 */ /* 0x000ee80000300a00 */
[----:B------:R-:W-:Y:S01]  /*42580*/  LDGSTS.E [R247+0x33b00], desc[UR8][R54.64], P0 ;  /* 0x33b0000036f77fae */ /* 0x000fe200081a1008 */
[----:B----4-:R-:W-:-:S03]  /*42590*/  IMAD.WIDE R52, R4, 0x4, R172 ;  /* 0x0000000404347825 */ /* 0x010fc600078e02ac */
[----:B------:R-:W4:Y:S04]  /*425a0*/  LDL.LU.64 R172, [R1+0x118] ;  /* 0x0001180001ac7983 */ /* 0x000f280000300a00 */
[----:B------:R-:W-:Y:S04]  /*425b0*/  STL.64 [R1+0x1960], R54 ;  /* 0x0019603601007387 */ /* 0x000fe80000100a00 */
[----:B------:R-:W-:Y:S01]  /*425c0*/  LDGSTS.E [R247+0x34300], desc[UR8][R52.64], P0 ;  /* 0x3430000034f77fae */ /* 0x000fe200081a1008 */
[----:B-----5:R-:W-:-:S03]  /*425d0*/  IMAD.WIDE R50, R4, 0x4, R170 ;  /* 0x0000000404327825 */ /* 0x020fc600078e02aa */
[----:B------:R-:W5:Y:S04]  /*425e0*/  LDL.LU.64 R170, [R1+0xd8] ;  /* 0x0000d80001aa7983 */ /* 0x000f680000300a00 */
[----:B------:R-:W-:Y:S01]  /*425f0*/  LDGSTS.E [R247+0x34b00], desc[UR8][R50.64], P0 ;  /* 0x34b0000032f77fae */ /* 0x000fe200081a1008 */
[----:B------:R-:W-:-:S03]  /*42600*/  IMAD.WIDE R48, R4, 0x4, R190 ;  /* 0x0000000404307825 */ /* 0x000fc600078e02be */
[----:B------:R-:W5:Y:S04]  /*42610*/  LDL.LU.64 R190, [R1+0x98] ;  /* 0x0000980001be7983 */ /* 0x000f680000300a00 */
[----:B------:R-:W-:Y:S04]  /*42620*/  STL.64 [R1+0x19a0], R52 ;  /* 0x0019a03401007387 */ /* 0x000fe80000100a00 */
[----:B------:R-:W-:Y:S01]  /*42630*/  LDGSTS.E [R247+0x35300], desc[UR8][R48.64], P0 ;  /* 0x3530000030f77fae */ /* 0x000fe200081a1008 */
[----:B------:R-:W-:-:S03]  /*42640*/  IMAD.WIDE R46, R4, 0x4, R176 ;  /* 0x00000004042e7825 */ /* 0x000fc600078e02b0 */
[----:B------:R-:W5:Y:S04]  /*42650*/  LDL.LU.64 R176, [R1+0x50] ;  /* 0x0000500001b07983 */ /* 0x000f680000300a00 */
[----:B------:R-:W-:Y:S01]  /*42660*/  LDGSTS.E [R247+0x35b00], desc[UR8][R46.64], P0 ;  /* 0x35b000002ef77fae */ /* 0x000fe200081a1008 */
[----:B------:R-:W-:-:S03]  /*42670*/  IMAD.WIDE R44, R4, 0x4, R244 ;  /* 0x00000004042c7825 */ /* 0x000fc600078e02f4 */
[----:B------:R-:W5:Y:S04]  /*42680*/  LDL.LU.64 R244, [R1+0x10] ;  /* 0x0000100001f47983 */ /* 0x000f680000300a00 */
[----:B------:R-:W-:Y:S04]  /*42690*/  STL.64 [R1+0x19e0], R50 ;  /* 0x0019e03201007387 */ /* 0x000fe80000100a00 */
        /* <DEDUP_REMOVED lines=33> */
[----:B------:R-:W-:Y:S01]  /*428b0*/  LDGSTS.E [R247+0x3b300], desc[UR8][R24.64], P0 ;  /* 0x3b30000018f77fae */ /* 0x000fe200081a1008 */
[----:B---3--:R-:W-:-:S04]  /*428c0*/  IMAD.WIDE R22, R4, 0x4, R164 ;  /* 0x0000000404167825 */ /* 0x008fc800078e02a4 */
[C---:B----4-:R-:W-:Y:S01]  /*428d0*/  IMAD.WIDE R20, R4.reuse, 0x4, R172 ;  /* 0x0000000404147825 */ /* 0x050fe200078e02ac */
[----:B------:R-:W-:Y:S04]  /*428e0*/  STL.64 [R1+0x1e28], R22 ;  /* 0x001e281601007387 */ /* 0x000fe80000100a00 */
[----:B------:R-:W-:Y:S04]  /*428f0*/  STL.64 [R1+0x1e20], R20 ;  /* 0x001e201401007387 */ /* 0x000fe80000100a00 */
[----:B------:R-:W-:Y:S04]  /*42900*/  LDGSTS.E [R247+0x3bb00], desc[UR8][R22.64], P0 ;  /* 0x3bb0000016f77fae */ /* 0x000fe800081a1008 */
[----:B------:R-:W-:Y:S01]  /*42910*/  LDGSTS.E [R247+0x3c300], desc[UR8][R20.64], P0 ;  /* 0x3c30000014f77fae */ /* 0x000fe200081a1008 */
[----:B-----5:R-:W-:-:S04]  /*42920*/  IMAD.WIDE R18, R4, 0x4, R170 ;  /* 0x0000000404127825 */ /* 0x020fc800078e02aa */
[C---:B------:R-:W-:Y:S01]  /*42930*/  IMAD.WIDE R16, R4.reuse, 0x4, R190 ;  /* 0x0000000404107825 */ /* 0x040fe200078e02be */
[----:B------:R-:W-:Y:S04]  /*42940*/  STL.64 [R1+0x1e18], R18 ;  /* 0x001e181201007387 */ /* 0x000fe80000100a00 */
[----:B------:R-:W-:Y:S04]  /*42950*/  STL.64 [R1+0x1e10], R16 ;  /* 0x001e101001007387 */ /* 0x000fe80000100a00 */
[----:B------:R-:W-:Y:S01]  /*42960*/  LDGSTS.E [R247+0x3cb00], desc[UR8][R18.64], P0 ;  /* 0x3cb0000012f77fae */ /* 0x000fe200081a1008 */
[----:B------:R-:W-:-:S03]  /*42970*/  IMAD.WIDE R14, R4, 0x4, R176 ;  /* 0x00000004040e7825 */ /* 0x000fc600078e02b0 */
[----:B------:R-:W-:Y:S01]  /*42980*/  LDGSTS.E [R247+0x3d300], desc[UR8][R16.64], P0 ;  /* 0x3d30000010f77fae */ /* 0x000fe200081a1008 */
[----:B------:R-:W-:-:S03]  /*42990*/  IMAD.WIDE R12, R4, 0x4, R244 ;  /* 0x00000004040c7825 */ /* 0x000fc600078e02f4 */
[----:B------:R-:W-:Y:S04]  /*429a0*/  STL.64 [R1+0x1e08], R14 ;  /* 0x001e080e01007387 */ /* 0x000fe80000100a00 */
[----:B------:R-:W-:Y:S04]  /*429b0*/  STL.64 [R1+0x1e00], R12 ;  /* 0x001e000c01007387 */ /* 0x000fe80000100a00 */
[----:B------:R2:W-:Y:S04]  /*429c0*/  STL.64 [R1+0x1df8], R10 ;  /* 0x001df80a01007387 */ /* 0x0005e80000100a00 */
[----:B------:R3:W-:Y:S04]  /*429d0*/  STL.64 [R1+0x1df0], R8 ;  /* 0x001df00801007387 */ /* 0x0007e80000100a00 */
[----:B------:R4:W-:Y:S04]  /*429e0*/  STL.64 [R1+0x1de8], R6 ;  /* 0x001de80601007387 */ /* 0x0009e80000100a00 */
[----:B------:R-:W5:Y:S04]  /*429f0*/  LDL.LU.64 R160, [R1+0xe20] ;  /* 0x000e200001a07983 */ /* 0x000f680000300a00 */
[----:B-1----:R-:W2:Y:S04]  /*42a00*/  LDL.LU.64 R140, [R1+0xde8] ;  /* 0x000de800018c7983 */ /* 0x002ea80000300a00 */
[----:B------:R-:W3:Y:S04]  /*42a10*/  LDL.LU.64 R170, [R1+0xdb0] ;  /* 0x000db00001aa7983 */ /* 0x000ee80000300a00 */
[----:B------:R-:W3:Y:S04]  /*42a20*/  LDL.LU.64 R154, [R1+0xd78] ;  /* 0x000d7800019a7983 */ /* 0x000ee80000300a00 */
[----:B------:R-:W4:Y:S04]  /*42a30*/  LDL.LU.64 R138, [R1+0xd40] ;  /* 0x000d4000018a7983 */ /* 0x000f280000300a00 */
        /* <DEDUP_REMOVED lines=12> */
[----:B------:R-:W-:Y:S04]  /*42b00*/  LDGSTS.E [R247+0x3db00], desc[UR8][R14.64], P0 ;  /* 0x3db000000ef77fae */ /* 0x000fe800081a1008 */
[----:B------:R-:W-:Y:S04]  /*42b10*/  LDGSTS.E [R247+0x3e300], desc[UR8][R12.64], P0 ;  /* 0x3e3000000cf77fae */ /* 0x000fe800081a1008 */
[----:B------:R1:W-:Y:S04]  /*42b20*/  LDGSTS.E [R247+0x3eb00], desc[UR8][R10.64], P0 ;  /* 0x3eb000000af77fae */ /* 0x0003e800081a1008 */
[----:B------:R1:W-:Y:S04]  /*42b30*/  LDGSTS.E [R247+0x3f300], desc[UR8][R8.64], P0 ;  /* 0x3f30000008f77fae */ /* 0x0003e800081a1008 */
[----:B------:R1:W-:Y:S01]  /*42b40*/  LDGSTS.E [R247+0x3fb00], desc[UR8][R6.64], P0 ;  /* 0x3fb0000006f77fae */ /* 0x0003e200081a1008 */
[----:B--2---:R-:W-:-:S03]  /*42b50*/  IMAD.WIDE R66, R4, 0x4, R140 ;  /* 0x0000000404427825 */ /* 0x004fc600078e028c */
[----:B------:R-:W2:Y:S01]  /*42b60*/  LDL.LU.64 R140, [R1+0xa68] ;  /* 0x000a6800018c7983 */ /* 0x000ea20000300a00 */
[----:B---3--:R-:W-:-:S04]  /*42b70*/  IMAD.WIDE R82, R4, 0x4, R154 ;  /* 0x0000000404527825 */ /* 0x008fc800078e029a */
[C---:B----4-:R-:W-:Y:S02]  /*42b80*/  IMAD.WIDE R90, R4.reuse, 0x4, R138 ;  /* 0x00000004045a7825 */ /* 0x050fe400078e028a */
[----:B------:R-:W3:Y:S04]  /*42b90*/  LDL.LU.64 R138, [R1+0xa30] ;  /* 0x000a3000018a7983 */ /* 0x000ee80000300a00 */
[----:B------:R-:W4:Y:S01]  /*42ba0*/  LDL.LU.64 R168, [R1+0x9f8] ;  /* 0x0009f80001a87983 */ /* 0x000f220000300a00 */
[----:B-----5:R-:W-:-:S03]  /*42bb0*/  IMAD.WIDE R172, R4, 0x4, R190 ;  /* 0x0000000404ac7825 */ /* 0x020fc600078e02be */
[----:B------:R-:W5:Y:S01]  /*42bc0*/  LDL.LU.64 R190, [R1+0x9c0] ;  /* 0x0009c00001be7983 */ /* 0x000f620000300a00 */
[----:B------:R-:W-:-:S04]  /*42bd0*/  IMAD.WIDE R100, R4, 0x4, R152 ;  /* 0x0000000404647825 */ /* 0x000fc800078e0298 */
[----:B------:R-:W-:-:S04]  /*42be0*/  IMAD.WIDE R158, R4, 0x4, R158 ;  /* 0x00000004049e7825 */ /* 0x000fc800078e029e */
[----:B------:R-:W-:-:S04]  /*42bf0*/  IMAD.WIDE R156, R4, 0x4, R156 ;  /* 0x00000004049c7825 */ /* 0x000fc800078e029c */
[C---:B------:R-:W-:Y:S02]  /*42c00*/  IMAD.WIDE R154, R4.reuse, 0x4, R176 ;  /* 0x00000004049a7825 */ /* 0x040fe400078e02b0 */
[----:B------:R-:W5:Y:S02]  /*42c10*/  LDL.LU.64 R176, [R1+0x988] ;  /* 0x0009880001b07983 */ /* 0x000f640000300a00 */
[C---:B------:R-:W-:Y:S02]  /*42c20*/  IMAD.WIDE R152, R4.reuse, 0x4, R244 ;  /* 0x0000000404987825 */ /* 0x040fe400078e02f4 */
[----:B------:R-:W5:Y:S02]  /*42c30*/  LDL.LU.64 R244, [R1+0x950] ;  /* 0x0009500001f47983 */ /* 0x000f640000300a00 */
[C---:B------:R-:W-:Y:S02]  /*42c40*/  IMAD.WIDE R210, R4.reuse, 0x4, R150 ;  /* 0x0000000404d27825 */ /* 0x040fe400078e0296 */
[----:B------:R-:W-:Y:S02]  /*42c50*/  STL.64 [R1+0x3d8], R158 ;  /* 0x0003d89e01007387 */ /* 0x000fe40000100a00 */
[----:B------:R-:W-:-:S02]  /*42c60*/  IMAD.WIDE R150, R4, 0x4, R148 ;  /* 0x0000000404967825 */ /* 0x000fc400078e0294 */
[----:B------:R-:W-:Y:S02]  /*42c70*/  STL.64 [R1+0x418], R156 ;  /* 0x0004189c01007387 */ /* 0x000fe40000100a00 */
[C---:B------:R-:W-:Y:S02]  /*42c80*/  IMAD.WIDE R148, R4.reuse, 0x4, R162 ;  /* 0x0000000404947825 */ /* 0x040fe400078e02a2 */
[----:B------:R-:W5:Y:S04]  /*42c90*/  LDL.LU.64 R162, [R1+0x910] ;  /* 0x0009100001a27983 */ /* 0x000f680000300a00 */
[----:B------:R-:W-:Y:S01]  /*42ca0*/  STL.64 [R1+0x458], R154 ;  /* 0x0004589a01007387 */ /* 0x000fe20000100a00 */
[----:B------:R-:W-:-:S03]  /*42cb0*/  IMAD.WIDE R146, R4, 0x4, R146 ;  /* 0x0000000404927825 */ /* 0x000fc600078e0292 */
[----:B------:R-:W5:Y:S04]  /*42cc0*/  LDL.LU.64 R166, [R1+0x8d8] ;  /* 0x0008d80001a67983 */ /* 0x000f680000300a00 */
[----:B------:R-:W-:Y:S01]  /*42cd0*/  STL.64 [R1+0x498], R152 ;  /* 0x0004989801007387 */ /* 0x000fe20000100a00 */
[----:B------:R-:W-:-:S03]  /*42ce0*/  IMAD.WIDE R144, R4, 0x4, R144 ;  /* 0x0000000404907825 */ /* 0x000fc600078e0290 */
[----:B------:R-:W5:Y:S01]  /*42cf0*/  LDL.LU.64 R204, [R1+0x8a0] ;  /* 0x0008a00001cc7983 */ /* 0x000f620000300a00 */
[----:B------:R-:W-:-:S03]  /*42d00*/  IMAD.WIDE R58, R4, 0x4, R160 ;  /* 0x00000004043a7825 */ /* 0x000fc600078e02a0 */
[----:B------:R-:W-:Y:S01]  /*42d10*/  STL.64 [R1+0x4b0], R150 ;  /* 0x0004b09601007387 */ /* 0x000fe20000100a00 */
[----:B------:R-:W-:-:S03]  /*42d20*/  IMAD.WIDE R142, R4, 0x4, R142 ;  /* 0x00000004048e7825 */ /* 0x000fc600078e028e */
[----:B------:R-:W5:Y:S01]  /*42d30*/  LDL.LU.64 R164, [R1+0x868] ;  /* 0x0008680001a47983 */ /* 0x000f620000300a00 */
[----:B------:R-:W-:-:S03]  /*42d40*/  IMAD.WIDE R74, R4, 0x4, R170 ;  /* 0x00000004044a7825 */ /* 0x000fc600078e02aa */
[----:B------:R1:W-:Y:S04]  /*42d50*/  STL.64 [R1+0x4d8], R148 ;  /* 0x0004d89401007387 */ /* 0x0003e80000100a00 */
[----:B------:R-:W5:Y:S04]  /*42d60*/  LDL.LU.64 R186, [R1+0x830] ;  /* 0x0008300001ba7983 */ /* 0x000f680000300a00 */
[----:B------:R-:W5:Y:S04]  /*42d70*/  LDL.LU.64 R160, [R1+0x7f8] ;  /* 0x0007f80001a07983 */ /* 0x000f680000300a00 */
[----:B------:R-:W-:Y:S04]  /*42d80*/  STL.64 [R1+0x518], R146 ;  /* 0x0005189201007387 */ /* 0x000fe80000100a00 */
[----:B------:R-:W5:Y:S04]  /*42d90*/  LDL.LU.64 R170, [R1+0x7c0] ;  /* 0x0007c00001aa7983 */ /* 0x000f680000300a00 */
[----:B------:R-:W-:Y:S04]  /*42da0*/  STL.64 [R1+0x558], R144 ;  /* 0x0005589001007387 */ /* 0x000fe80000100a00 */
[----:B------:R-:W5:Y:S04]  /*42db0*/  LDL.LU.64 R184, [R1+0x780] ;  /* 0x0007800001b87983 */ /* 0x000f680000300a00 */
[----:B------:R1:W-:Y:S04]  /*42dc0*/  STL.64 [R1+0x598], R142 ;  /* 0x0005988e01007387 */ /* 0x0003e80000100a00 */
        /* <DEDUP_REMOVED lines=21> */
[----:B------:R-:W-:Y:S01]  /*42f20*/  LDGSTS.E [R3+0x28c00], desc[UR8][R140.64], P0 ;  /* 0x28c000008c037fae */ /* 0x000fe200081a1008 */
[----:B---3--:R-:W-:-:S04]  /*42f30*/  IMAD.WIDE R138, R4, 0x4, R138 ;  /* 0x00000004048a7825 */ /* 0x008fc800078e028a */
[C---:B----4-:R-:W-:Y:S01]  /*42f40*/  IMAD.WIDE R136, R4.reuse, 0x4, R168 ;  /* 0x0000000404887825 */ /* 0x050fe200078e02a8 */
[----:B------:R-:W-:Y:S03]  /*42f50*/  LDGSTS.E [R3+0x29400], desc[UR8][R138.64], P0 ;  /* 0x294000008a037fae */ /* 0x000fe600081a1008 */
[C---:B-----5:R-:W-:Y:S01]  /*42f60*/  IMAD.WIDE R134, R4.reuse, 0x4, R190 ;  /* 0x0000000404867825 */ /* 0x060fe200078e02be */
[----:B------:R-:W-:Y:S04]  /*42f70*/  LDGSTS.E [R3+0x29c00], desc[UR8][R136.64], P0 ;  /* 0x29c0000088037fae */ /* 0x000fe800081a1008 */
[----:B------:R-:W2:Y:S04]  /*42f80*/  LDL.LU.64 R190, [R1+0x748] ;  /* 0x0007480001be7983 */ /* 0x000ea80000300a00 */
[----:B------:R1:W-:Y:S04]  /*42f90*/  STL.64 [R1+0x5d8], R140 ;  /* 0x0005d88c01007387 */ /* 0x0003e80000100a00 */
[----:B------:R-:W-:Y:S01]  /*42fa0*/  LDGSTS.E [R3+0x2a400], desc[UR8][R134.64], P0 ;  /* 0x2a40000086037fae */ /* 0x000fe200081a1008 */
[----:B------:R-:W-:-:S03]  /*42fb0*/  IMAD.WIDE R132, R4, 0x4, R176 ;  /* 0x0000000404847825 */ /* 0x000fc600078e02b0 */
[----:B------:R-:W3:Y:S01]  /*42fc0*/  LDL.LU.64 R176, [R1+0x710] ;  /* 0x0007100001b07983 */ /* 0x000ee20000300a00 */
[----:B------:R-:W-:-:S03]  /*42fd0*/  IMAD.WIDE R102, R4, 0x4, R244 ;  /* 0x0000000404667825 */ /* 0x000fc600078e02f4 */
[----:B------:R4:W-:Y:S04]  /*42fe0*/  STL.64 [R1+0x618], R138 ;  /* 0x0006188a01007387 */ /* 0x0009e80000100a00 */
[----:B------:R-:W5:Y:S04]  /*42ff0*/  LDL.LU.64 R168, [R1+0x6d0] ;  /* 0x0006d00001a87983 */ /* 0x000f680000300a00 */
[----:B------:R-:W4:Y:S01]  /*43000*/  LDL.LU.64 R244, [R1+0x690] ;  /* 0x0006900001f47983 */ /* 0x000f220000300a00 */
[----:B------:R-:W-:-:S03]  /*43010*/  IMAD.WIDE R98, R4, 0x4, R162 ;  /* 0x0000000404627825 */ /* 0x000fc600078e02a2 */
[----:B------:R-:W-:Y:S04]  /*43020*/  STL.64 [R1+0x918], R136 ;  /* 0x0009188801007387 */ /* 0x000fe80000100a00 */
[----:B------:R-:W5:Y:S01]  /*43030*/  LDL.LU.64 R162, [R1+0x650] ;  /* 0x0006500001a27983 */ /* 0x000f620000300a00 */
        /* <DEDUP_REMOVED lines=10> */
[----:B------:R-:W-:Y:S01]  /*430e0*/  STL.64 [R1+0x990], R98 ;  /* 0x0009906201007387 */ /* 0x000fe20000100a00 */
        /* <DEDUP_REMOVED lines=22> */
[----:B------:R-:W-:Y:S01]  /*43250*/  LDGSTS.E [R3+0x2fc00], desc[UR8][R76.64], P0 ;  /* 0x2fc000004c037fae */ /* 0x000fe200081a1008 */
[----:B---3--:R-:W-:-:S03]  /*43260*/  IMAD.WIDE R72, R4, 0x4, R176 ;  /* 0x0000000404487825 */ /* 0x008fc600078e02b0 */
[----:B------:R-:W3:Y:S04]  /*43270*/  LDL.LU.64 R176, [R1+0x490] ;  /* 0x0004900001b07983 */ /* 0x000ee80000300a00 */
[----:B------:R-:W-:Y:S04]  /*43280*/  STL.64 [R1+0xad8], R80 ;  /* 0x000ad85001007387 */ /* 0x000fe80000100a00 */
[----:B------:R-:W-:Y:S01]  /*43290*/  STL.64 [R1+0xb10], R78 ;  /* 0x000b104e01007387 */ /* 0x000fe20000100a00 */
[----:B----4-:R-:W-:-:S03]  /*432a0*/  IMAD.WIDE R68, R4, 0x4, R244 ;  /* 0x0000000404447825 */ /* 0x010fc600078e02f4 */
[----:B------:R-:W4:Y:S04]  /*432b0*/  LDL.LU.64 R244, [R1+0x450] ;  /* 0x0004500001f47983 */ /* 0x000f280000300a00 */
[----:B------:R-:W-:Y:S01]  /*432c0*/  STL.64 [R1+0xb48], R76 ;  /* 0x000b484c01007387 */ /* 0x000fe20000100a00 */
[----:B-----5:R-:W-:-:S03]  /*432d0*/  IMAD.WIDE R64, R4, 0x4, R162 ;  /* 0x0000000404407825 */ /* 0x020fc600078e02a2 */
[----:B------:R-:W5:Y:S01]  /*432e0*/  LDL.LU.64 R162, [R1+0x410] ;  /* 0x0004100001a27983 */ /* 0x000f620000300a00 */
[----:B------:R-:W-:-:S03]  /*432f0*/  IMAD.WIDE R70, R4, 0x4, R168 ;  /* 0x0000000404467825 */ /* 0x000fc600078e02a8 */
[----:B------:R-:W-:Y:S04]  /*43300*/  STL.64 [R1+0xb80], R72 ;  /* 0x000b804801007387 */ /* 0x000fe80000100a00 */
        /* <DEDUP_REMOVED lines=35> */
[----:B------:R-:W-:Y:S01]  /*43540*/  LDGSTS.E [R3+0x34c00], desc[UR8][R50.64], P0 ;  /* 0x34c0000032037fae */ /* 0x000fe200081a1008 */
[----:B---3--:R-:W-:-:S03]  /*43550*/  IMAD.WIDE R48, R4, 0x4, R176 ;  /* 0x0000000404307825 */ /* 0x008fc600078e02b0 */
[----:B------:R-:W3:Y:S04]  /*43560*/  LDL.LU.64 R176, [R1+0x90] ;  /* 0x0000900001b07983 */ /* 0x000ee80000300a00 */
[----:B------:R-:W-:Y:S04]  /*43570*/  STL.64 [R1+0xd40], R52 ;  /* 0x000d403401007387 */ /* 0x000fe80000100a00 */
[----:B------:R-:W-:Y:S01]  /*43580*/  LDGSTS.E [R3+0x35400], desc[UR8][R48.64], P0 ;  /* 0x3540000030037fae */ /* 0x000fe200081a1008 */
[----:B----4-:R-:W-:-:S03]  /*43590*/  IMAD.WIDE R46, R4, 0x4, R244 ;  /* 0x00000004042e7825 */ /* 0x010fc600078e02f4 */
[----:B------:R-:W4:Y:S04]  /*435a0*/  LDL.LU.64 R244, [R1+0x48] ;  /* 0x0000480001f47983 */ /* 0x000f280000300a00 */
[----:B------:R-:W-:Y:S01]  /*435b0*/  LDGSTS.E [R3+0x35c00], desc[UR8][R46.64], P0 ;  /* 0x35c000002e037fae */ /* 0x000fe200081a1008 */
[----:B-----5:R-:W-:-:S03]  /*435c0*/  IMAD.WIDE R44, R4, 0x4, R162 ;  /* 0x00000004042c7825 */ /* 0x020fc600078e02a2 */
        /* <DEDUP_REMOVED lines=17> */
[----:B------:R1:W-:Y:S01]  /*436e0*/  STL.64 [R1+0x1c68], R32 ;  /* 0x001c682001007387 */ /* 0x0003e20000100a00 */
        /* <DEDUP_REMOVED lines=27> */
[----:B---3--:R-:W-:-:S05]  /*438a0*/  IMAD.WIDE R16, R4, 0x4, R176 ;  /* 0x0000000404107825 */ /* 0x008fca00078e02b0 */
[----:B------:R-:W-:Y:S04]  /*438b0*/  STL.64 [R1+0x1db8], R16 ;  /* 0x001db81001007387 */ /* 0x000fe80000100a00 */
[----:B------:R-:W-:Y:S01]  /*438c0*/  LDGSTS.E [R3+0x3d400], desc[UR8][R16.64], P0 ;  /* 0x3d40000010037fae */ /* 0x000fe200081a1008 */
[----:B----4-:R-:W-:-:S04]  /*438d0*/  IMAD.WIDE R14, R4, 0x4, R244 ;  /* 0x00000004040e7825 */ /* 0x010fc800078e02f4 */
[C---:B-----5:R-:W-:Y:S01]  /*438e0*/  IMAD.WIDE R12, R4.reuse, 0x4, R162 ;  /* 0x00000004040c7825 */ /* 0x060fe200078e02a2 */
[----:B------:R-:W-:Y:S04]  /*438f0*/  STL.64 [R1+0x1db0], R14 ;  /* 0x001db00e01007387 */ /* 0x000fe80000100a00 */
[----:B------:R-:W-:Y:S04]  /*43900*/  STL.64 [R1+0x1da8], R12 ;  /* 0x001da80c01007387 */ /* 0x000fe80000100a00 */
[----:B------:R-:W-:Y:S04]  /*43910*/  STL.64 [R1+0x1da0], R10 ;  /* 0x001da00a01007387 */ /* 0x000fe80000100a00 */
[----:B------:R2:W-:Y:S04]  /*43920*/  STL.64 [R1+0x1d98], R8 ;  /* 0x001d980801007387 */ /* 0x0005e80000100a00 */
[----:B------:R3:W-:Y:S04]  /*43930*/  STL.64 [R1+0x1d90], R6 ;  /* 0x001d900601007387 */ /* 0x0007e80000100a00 */
[----:B------:R-:W4:Y:S04]  /*43940*/  LDL.LU.64 R148, [R1+0xe18] ;  /* 0x000e180001947983 */ /* 0x000f280000300a00 */
[----:B------:R-:W5:Y:S04]  /*43950*/  LDL.LU.64 R164, [R1+0xde0] ;  /* 0x000de00001a47983 */ /* 0x000f680000300a00 */
[----:B------:R-:W2:Y:S04]  /*43960*/  LDL.LU.64 R142, [R1+0xda8] ;  /* 0x000da800018e7983 */ /* 0x000ea80000300a00 */
[----:B------:R-:W3:Y:S04]  /*43970*/  LDL.LU.64 R160, [R1+0xd70] ;  /* 0x000d700001a07983 */ /* 0x000ee80000300a00 */
[----:B------:R-:W3:Y:S04]  /*43980*/  LDL.LU.64 R176, [R1+0xd38] ;  /* 0x000d380001b07983 */ /* 0x000ee80000300a00 */
[----:B------:R-:W5:Y:S04]  /*43990*/  LDL.LU.64 R170, [R1+0xd00] ;  /* 0x000d000001aa7983 */ /* 0x000f680000300a00 */
[----:B------:R-:W5:Y:S04]  /*439a0*/  LDL.LU.64 R146, [R1+0xcc8] ;  /* 0x000cc80001927983 */ /* 0x000f680000300a00 */
[----:B------:R-:W5:Y:S04]  /*439b0*/  LDL.LU.64 R154, [R1+0xc90] ;  /* 0x000c9000019a7983 */ /* 0x000f680000300a00 */
[----:B------:R-:W5:Y:S04]  /*439c0*/  LDL.LU.64 R144, [R1+0xc58] ;  /* 0x000c580001907983 */ /* 0x000f680000300a00 */
[----:B------:R-:W5:Y:S04]  /*439d0*/  LDL.LU.64 R152, [R1+0xc20] ;  /* 0x000c200001987983 */ /* 0x000f680000300a00 */
[----:B------:R-:W5:Y:S04]  /*439e0*/  LDL.LU.64 R190, [R1+0xbe8] ;  /* 0x000be80001be7983 */ /* 0x000f680000300a00 */
[----:B------:R-:W5:Y:S04]  /*439f0*/  LDL.LU.64 R244, [R1+0xbb0] ;  /* 0x000bb00001f47983 */ /* 0x000f680000300a00 */
[----:B-1----:R-:W5:Y:S04]  /*43a00*/  LDL.LU.64 R140, [R1+0xb78] ;  /* 0x000b7800018c7983 */ /* 0x002f680000300a00 */
[----:B------:R-:W5:Y:S04]  /*43a10*/  LDL.LU.64 R162, [R1+0xb40] ;  /* 0x000b400001a27983 */ /* 0x000f680000300a00 */
[----:B------:R-:W5:Y:S04]  /*43a20*/  LDL.LU.64 R158, [R1+0xb08] ;  /* 0x000b0800019e7983 */ /* 0x000f680000300a00 */
[----:B------:R-:W5:Y:S04]  /*43a30*/  LDL.LU.64 R138, [R1+0xad0] ;  /* 0x000ad000018a7983 */ /* 0x000f680000300a00 */
[----:B------:R-:W5:Y:S04]  /*43a40*/  LDL.LU.64 R156, [R1+0xa98] ;  /* 0x000a9800019c7983 */ /* 0x000f680000300a00 */
[----:B------:R-:W5:Y:S04]  /*43a50*/  LDL.LU.64 R150, [R1+0xa60] ;  /* 0x000a600001967983 */ /* 0x000f680000300a00 */
[----:B------:R-:W-:Y:S04]  /*43a60*/  LDGSTS.E [R3+0x3dc00], desc[UR8][R14.64], P0 ;  /* 0x3dc000000e037fae */ /* 0x000fe800081a1008 */
[----:B------:R-:W-:Y:S04]  /*43a70*/  LDGSTS.E [R3+0x3e400], desc[UR8][R12.64], P0 ;  /* 0x3e4000000c037fae */ /* 0x000fe800081a1008 */
[----:B------:R-:W-:Y:S04]  /*43a80*/  LDGSTS.E [R3+0x3ec00], desc[UR8][R10.64], P0 ;  /* 0x3ec000000a037fae */ /* 0x000fe800081a1008 */
[----:B------:R1:W-:Y:S04]  /*43a90*/  LDGSTS.E [R3+0x3f400], desc[UR8][R8.64], P0 ;  /* 0x3f40000008037fae */ /* 0x0003e800081a1008 */
[----:B------:R1:W-:Y:S01]  /*43aa0*/  LDGSTS.E [R3+0x3fc00], desc[UR8][R6.64], P0 ;  /* 0x3fc0000006037fae */ /* 0x0003e200081a1008 */
[----:B----4-:R-:W-:-:S03]  /*43ab0*/  IMAD.WIDE R32, R4, 0x4, R148 ;  /* 0x0000000404207825 */ /* 0x010fc600078e0294 */
[----:B------:R-:W4:Y:S01]  /*43ac0*/  LDL.LU.64 R148, [R1+0xa28] ;  /* 0x000a280001947983 */ /* 0x000f220000300a00 */
[----:B--2---:R-:W-:-:S03]  /*43ad0*/  IMAD.WIDE R44, R4, 0x4, R142 ;  /* 0x00000004042c7825 */ /* 0x004fc600078e028e */
[----:B------:R-:W-:Y:S04]  /*43ae0*/  LDGSTS.E [R248+0x20500], desc[UR8][R32.64], P0 ;  /* 0x2050000020f87fae */ /* 0x000fe800081a1008 */
[----:B------:R-:W2:Y:S01]  /*43af0*/  LDL.LU.64 R142, [R1+0x9f0] ;  /* 0x0009f000018e7983 */ /* 0x000ea20000300a00 */
[----:B---3--:R-:W-:-:S03]  /*43b00*/  IMAD.WIDE R56, R4, 0x4, R176 ;  /* 0x0000000404387825 */ /* 0x008fc600078e02b0 */
[----:B------:R-:W3:Y:S01]  /*43b10*/  LDL.LU.64 R176, [R1+0x9b8] ;  /* 0x0009b80001b07983 */ /* 0x000ee20000300a00 */
[----:B-----5:R-:W-:-:S03]  /*43b20*/  IMAD.WIDE R72, R4, 0x4, R146 ;  /* 0x0000000404487825 */ /* 0x020fc600078e0292 */
[----:B------:R-:W5:Y:S01]  /*43b30*/  LDL.LU.64 R146, [R1+0x980] ;  /* 0x0009800001927983 */ /* 0x000f620000300a00 */
[----:B------:R-:W-:-:S03]  /*43b40*/  IMAD.WIDE R88, R4, 0x4, R144 ;  /* 0x0000000404587825 */ /* 0x000fc600078e0290 */
[----:B------:R-:W5:Y:S01]  /*43b50*/  LDL.LU.64 R144, [R1+0x948] ;  /* 0x0009480001907983 */ /* 0x000f620000300a00 */
[----:B------:R-:W-:-:S03]  /*43b60*/  IMAD.WIDE R208, R4, 0x4, R244 ;  /* 0x0000000404d07825 */ /* 0x000fc600078e02f4 */
[----:B------:R-:W5:Y:S01]  /*43b70*/  LDL.LU.64 R244, [R1+0x908] ;  /* 0x0009080001f47983 */ /* 0x000f620000300a00 */
[----:B------:R-:W-:-:S04]  /*43b80*/  IMAD.WIDE R38, R4, 0x4, R164 ;  /* 0x0000000404267825 */ /* 0x000fc800078e02a4 */
[C---:B------:R-:W-:Y:S01]  /*43b90*/  IMAD.WIDE R164, R4.reuse, 0x4, R140 ;  /* 0x0000000404a47825 */ /* 0x040fe200078e028c */
[----:B------:R-:W-:Y:S03]  /*43ba0*/  LDGSTS.E [R248+0x20d00], desc[UR8][R38.64], P0 ;  /* 0x20d0000026f87fae */ /* 0x000fe600081a1008 */
[C---:B------:R-:W-:Y:S01]  /*43bb0*/  IMAD.WIDE R50, R4.reuse, 0x4, R160 ;  /* 0x0000000404327825 */ /* 0x040fe200078e02a0 */
[----:B------:R-:W5:Y:S03]  /*43bc0*/  LDL.LU.64 R140, [R1+0x8d0] ;  /* 0x0008d000018c7983 */ /* 0x000f660000300a00 */
[C---:B------:R-:W-:Y:S01]  /*43bd0*/  IMAD.WIDE R162, R4.reuse, 0x4, R162 ;  /* 0x0000000404a27825 */ /* 0x040fe200078e02a2 */
[----:B------:R-:W-:Y:S03]  /*43be0*/  LDGSTS.E [R248+0x21500], desc[UR8][R44.64], P0 ;  /* 0x215000002cf87fae */ /* 0x000fe600081a1008 */
[C---:B------:R-:W-:Y:S01]  /*43bf0*/  IMAD.WIDE R160, R4.reuse, 0x4, R158 ;  /* 0x0000000404a07825 */ /* 0x040fe200078e029e */
[----:B------:R-:W-:Y:S03]  /*43c00*/  LDGSTS.E [R248+0x21d00], desc[UR8][R50.64], P0 ;  /* 0x21d0000032f87fae */ /* 0x000fe600081a1008 */
[C---:B------:R-:W-:Y:S01]  /*43c10*/  IMAD.WIDE R158, R4.reuse, 0x4, R138 ;  /* 0x00000004049e7825 */ /* 0x040fe200078e028a */
[----:B------:R-:W-:Y:S04]  /*43c20*/  LDGSTS.E [R248+0x22500], desc[UR8][R56.64], P0 ;  /* 0x2250000038f87fae */ /* 0x000fe800081a1008 */
[----:B------:R-:W5:Y:S04]  /*43c30*/  LDL.LU.64 R138, [R1+0x898] ;  /* 0x00089800018a7983 */ /* 0x000f680000300a00 */
[----:B------:R1:W-:Y:S01]  /*43c40*/  STL.64 [R1+0x3d0], R164 ;  /* 0x0003d0a401007387 */ /* 0x0003e20000100a00 */
[----:B------:R-:W-:-:S03]  /*43c50*/  IMAD.WIDE R156, R4, 0x4, R156 ;  /* 0x00000004049c7825 */ /* 0x000fc600078e029c */
[----:B------:R-:W5:Y:S01]  /*43c60*/  LDL.LU.64 R168, [R1+0x860] ;  /* 0x0008600001a87983 */ /* 0x000f620000300a00 */
[----:B------:R-:W-:-:S03]  /*43c70*/  IMAD.WIDE R80, R4, 0x4, R154 ;  /* 0x0000000404507825 */ /* 0x000fc600078e029a */
[----:B------:R-:W-:Y:S01]  /*43c80*/  STL.64 [R1+0x3f0], R162 ;  /* 0x0003f0a201007387 */ /* 0x000fe20000100a00 */
[----:B------:R-:W-:-:S03]  /*43c90*/  IMAD.WIDE R154, R4, 0x4, R150 ;  /* 0x00000004049a7825 */ /* 0x000fc600078e0296 */
        /* <DEDUP_REMOVED lines=12> */
[----:B------:R-:W5:Y:S01]  /*43d60*/  LDL.LU.64 R190, [R1+0x708] ;  /* 0x0007080001be7983 */ /* 0x000f620000300a00 */
        /* <DEDUP_REMOVED lines=16> */
[----:B----4-:R-:W-:-:S05]  /*43e70*/  IMAD.WIDE R152, R4, 0x4, R148 ;  /* 0x0000000404987825 */ /* 0x010fca00078e0294 */
[----:B------:R-:W-:Y:S04]  /*43e80*/  STL.64 [R1+0x510], R152 ;  /* 0x0005109801007387 */ /* 0x000fe80000100a00 */
[----:B------:R-:W4:Y:S01]  /*43e90*/  LDL.LU.64 R178, [R1+0x6c8] ;  /* 0x0006c80001b27983 */ /* 0x000f220000300a00 */
[----:B--2---:R-:W-:-:S03]  /*43ea0*/  IMAD.WIDE R150, R4, 0x4, R142 ;  /* 0x0000000404967825 */ /* 0x004fc600078e028e */
[----:B------:R-:W-:Y:S01]  /*43eb0*/  LDGSTS.E [R248+0x29500], desc[UR8][R152.64], P0 ;  /* 0x2950000098f87fae */ /* 0x000fe200081a1008 */
[----:B---3--:R-:W-:-:S03]  /*43ec0*/  IMAD.WIDE R148, R4, 0x4, R176 ;  /* 0x0000000404947825 */ /* 0x008fc600078e02b0 */
[----:B------:R-:W-:Y:S04]  /*43ed0*/  LDGSTS.E [R248+0x29d00], desc[UR8][R150.64], P0 ;  /* 0x29d0000096f87fae */ /* 0x000fe800081a1008 */
[----:B------:R-:W2:Y:S04]  /*43ee0*/  LDL.LU.64 R176, [R1+0x688] ;  /* 0x0006880001b07983 */ /* 0x000ea80000300a00 */
[----:B------:R-:W-:Y:S01]  /*43ef0*/  STL.64 [R1+0x550], R150 ;  /* 0x0005509601007387 */ /* 0x000fe20000100a00 */
[----:B-----5:R-:W-:-:S03]  /*43f00*/  IMAD.WIDE R146, R4, 0x4, R146 ;  /* 0x0000000404927825 */ /* 0x020fc600078e0292 */
[----:B------:R-:W-:Y:S01]  /*43f10*/  LDGSTS.E [R248+0x2a500], desc[UR8][R148.64], P0 ;  /* 0x2a50000094f87fae */ /* 0x000fe200081a1008 */
[----:B------:R-:W-:-:S03]  /*43f20*/  IMAD.WIDE R144, R4, 0x4, R144 ;  /* 0x0000000404907825 */ /* 0x000fc600078e0290 */
[----:B------:R-:W-:Y:S04]  /*43f30*/  LDGSTS.E [R248+0x2ad00], desc[UR8][R146.64], P0 ;  /* 0x2ad0000092f87fae */ /* 0x000fe800081a1008 */
[----:B------:R-:W-:Y:S01]  /*43f40*/  LDGSTS.E [R248+0x2b500], desc[UR8][R144.64], P0 ;  /* 0x2b50000090f87fae */ /* 0x000fe200081a1008 */
[----:B------:R-:W-:-:S03]  /*43f50*/  IMAD.WIDE R142, R4, 0x4, R244 ;  /* 0x00000004048e7825 */ /* 0x000fc600078e02f4 */
[----:B------:R-:W3:Y:S04]  /*43f60*/  LDL.LU.64 R244, [R1+0x648] ;  /* 0x0006480001f47983 */ /* 0x000ee80000300a00 */
[----:B------:R-:W-:Y:S04]  /*43f70*/  STL.64 [R1+0x590], R148 ;  /* 0x0005909401007387 */ /* 0x000fe80000100a00 */
[----:B------:R-:W5:Y:S01]  /*43f80*/  LDL.LU.64 R186, [R1+0x608] ;  /* 0x0006080001ba7983 */ /* 0x000f620000300a00 */
[----:B------:R-:W-:-:S03]  /*43f90*/  IMAD.WIDE R140, R4, 0x4, R140 ;  /* 0x00000004048c7825 */ /* 0x000fc600078e028c */
[----:B------:R1:W-:Y:S04]  /*43fa0*/  STL.64 [R1+0x5d0], R146 ;  /* 0x0005d09201007387 */ /* 0x0003e80000100a00 */
[----:B------:R-:W5:Y:S04]  /*43fb0*/  LDL.LU.64 R184, [R1+0x5c8] ;  /* 0x0005c80001b87983 */ /* 0x000f680000300a00 */
[----:B------:R1:W-:Y:S04]  /*43fc0*/  STL.64 [R1+0x610], R144 ;  /* 0x0006109001007387 */ /* 0x0003e80000100a00 */
[----:B------:R-:W-:Y:S01]  /*43fd0*/  LDGSTS.E [R248+0x2bd00], desc[UR8][R142.64], P0 ;  /* 0x2bd000008ef87fae */ /* 0x000fe200081a1008 */
[----:B------:R-:W-:-:S03]  /*43fe0*/  IMAD.WIDE R138, R4, 0x4, R138 ;  /* 0x00000004048a7825 */ /* 0x000fc600078e028a */
[----:B------:R-:W-:Y:S04]  /*43ff0*/  LDGSTS.E [R248+0x2c500], desc[UR8][R140.64], P0 ;  /* 0x2c5000008cf87fae */ /* 0x000fe800081a1008 */
[----:B------:R-:W-:Y:S01]  /*44000*/  LDGSTS.E [R248+0x2cd00], desc[UR8][R138.64], P0 ;  /* 0x2cd000008af87fae */ /* 0x000fe200081a1008 */
[----:B------:R-:W-:-:S03]  /*44010*/  IMAD.WIDE R136, R4, 0x4, R168 ;  /* 0x0000000404887825 */ /* 0x000fc600078e02a8 */
[----:B------:R-:W5:Y:S04]  /*44020*/  LDL.LU.64 R168, [R1+0x588] ;  /* 0x0005880001a87983 */ /* 0x000f680000300a00 */
[----:B------:R1:W-:Y:S01]  /*44030*/  STL.64 [R1+0x8e0], R142 ;  /* 0x0008e08e01007387 */ /* 0x0003e20000100a00 */
[----:B------:R-:W-:-:S03]  /*44040*/  IMAD.WIDE R134, R4, 0x4, R180 ;  /* 0x0000000404867825 */ /* 0x000fc600078e02b4 */
[----:B------:R1:W-:Y:S01]  /*44050*/  STL.64 [R1+0x908], R140 ;  /* 0x0009088c01007387 */ /* 0x0003e20000100a00 */
[----:B------:R-:W-:-:S03]  /*44060*/  IMAD.WIDE R132, R4, 0x4, R166 ;  /* 0x0000000404847825 */ /* 0x000fc600078e02a6 */
[----:B------:R-:W5:Y:S04]  /*44070*/  LDL.LU.64 R166, [R1+0x548] ;  /* 0x0005480001a67983 */ /* 0x000f680000300a00 */
[----:B------:R1:W-:Y:S01]  /*44080*/  STL.64 [R1+0x910], R138 ;  /* 0x0009108a01007387 */ /* 0x0003e20000100a00 */
        /* <DEDUP_REMOVED lines=12> */
[----:B------:R-:W-:Y:S04]  /*44150*/  STL.64 [R1+0xa28], R104 ;  /* 0x000a286801007387 */ /* 0x000fe80000100a00 */
        /* <DEDUP_REMOVED lines=10> */
[----:B------:R-:W3:Y:S01]  /*44200*/  LDL.LU.64 R244, [R1+0x408] ;  /* 0x0004080001f47983 */ /* 0x000ee20000300a00 */
[----:B----4-:R-:W-:-:S03]  /*44210*/  IMAD.WIDE R94, R4, 0x4, R178 ;  /* 0x00000004045e7825 */ /* 0x010fc600078e02b2 */
[----:B------:R-:W-:Y:S04]  /*44220*/  STL.64 [R1+0xa98], R96 ;  /* 0x000a986001007387 */ /* 0x000fe80000100a00 */
[----:B------:R-:W-:Y:S01]  /*44230*/  STL.64 [R1+0xad0], R94 ;  /* 0x000ad05e01007387 */ /* 0x000fe20000100a00 */
[----:B-----5:R-:W-:-:S03]  /*44240*/  IMAD.WIDE R78, R4, 0x4, R186 ;  /* 0x00000004044e7825 */ /* 0x020fc600078e02ba */
[----:B------:R-:W4:Y:S04]  /*44250*/  LDL.LU.64 R200, [R1+0x3c8] ;  /* 0x0003c80001c87983 */ /* 0x000f280000300a00 */
[----:B------:R-:W5:Y:S04]  /*44260*/  LDL.LU.64 R188, [R1+0x388] ;  /* 0x0003880001bc7983 */ /* 0x000f680000300a00 */
[----:B------:R-:W-:Y:S01]  /*44270*/  STL.64 [R1+0xb08], R86 ;  /* 0x000b085601007387 */ /* 0x000fe20000100a00 */
[----:B------:R-:W-:-:S03]  /*44280*/  IMAD.WIDE R76, R4, 0x4, R184 ;  /* 0x00000004044c7825 */ /* 0x000fc600078e02b8 */
[----:B------:R-:W5:Y:S04]  /*44290*/  LDL.LU.64 R198, [R1+0x348] ;  /* 0x0003480001c67983 */ /* 0x000f680000300a00 */
        /* <DEDUP_REMOVED lines=36> */
[----:B------:R-:W3:Y:S04]  /*444e0*/  LDL.LU.64 R244, [R1] ;  /* 0x0000000001f47983 */ /* 0x000ee80000300a00 */
[----:B------:R-:W-:Y:S04]  /*444f0*/  STL.64 [R1+0xc90], R60 ;  /* 0x000c903c01007387 */ /* 0x000fe80000100a00 */
        /* <DEDUP_REMOVED lines=29> */
[----:B------:R-:W-:Y:S04]  /*446d0*/  STL.64 [R1+0x1d68], R16 ;  /* 0x001d681001007387 */ /* 0x000fe80000100a00 */
[----:B------:R5:W-:Y:S04]  /*446e0*/  STL.64 [R1+0x1d60], R14 ;  /* 0x001d600e01007387 */ /* 0x000be80000100a00 */
        /* <DEDUP_REMOVED lines=14> */
[----:B------:R5:W-:Y:S01]  /*447d0*/  LDGSTS.E [R248+0x3d500], desc[UR8][R14.64], P0 ;  /* 0x3d5000000ef87fae */ /* 0x000be200081a1008 */
[----:B--2---:R-:W-:-:S05]  /*447e0*/  IMAD.WIDE R12, R4, 0x4, R176 ;  /* 0x00000004040c7825 */ /* 0x004fca00078e02b0 */
[----:B------:R-:W-:Y:S04]  /*447f0*/  STL.64 [R1+0x1d58], R12 ;  /* 0x001d580c01007387 */ /* 0x000fe80000100a00 */
[----:B------:R-:W-:Y:S01]  /*44800*/  LDGSTS.E [R248+0x3dd00], desc[UR8][R12.64], P0 ;  /* 0x3dd000000cf87fae */ /* 0x000fe200081a1008 */
[----:B---3--:R-:W-:-:S05]  /*44810*/  IMAD.WIDE R10, R4, 0x4, R244 ;  /* 0x00000004040a7825 */ /* 0x008fca00078e02f4 */
[----:B------:R2:W-:Y:S04]  /*44820*/  STL.64 [R1+0x1d50], R10 ;  /* 0x001d500a01007387 */ /* 0x0005e80000100a00 */
[----:B------:R3:W-:Y:S04]  /*44830*/  STL.64 [R1+0x1d48], R8 ;  /* 0x001d480801007387 */ /* 0x0007e80000100a00 */
[----:B------:R1:W-:Y:S04]  /*44840*/  STL.64 [R1+0x1d40], R6 ;  /* 0x001d400601007387 */ /* 0x0003e80000100a00 */
[----:B------:R1:W-:Y:S04]  /*44850*/  STL.64 [R1+0x1d38], R2 ;  /* 0x001d380201007387 */ /* 0x0003e80000100a00 */
[----:B------:R-:W5:Y:S04]  /*44860*/  LDL.LU.64 R168, [R1+0xe10] ;  /* 0x000e100001a87983 */ /* 0x000f680000300a00 */
[----:B------:R-:W4:Y:S04]  /*44870*/  LDL.LU.64 R176, [R1+0xdd8] ;  /* 0x000dd80001b07983 */ /* 0x000f280000300a00 */
[----:B------:R-:W2:Y:S04]  /*44880*/  LDL.LU.64 R166, [R1+0xda0] ;  /* 0x000da00001a67983 */ /* 0x000ea80000300a00 */
[----:B------:R-:W2:Y:S04]  /*44890*/  LDL.LU.64 R204, [R1+0xd68] ;  /* 0x000d680001cc7983 */ /* 0x000ea80000300a00 */
[----:B------:R-:W2:Y:S04]  /*448a0*/  LDL.LU.64 R244, [R1+0xd30] ;  /* 0x000d300001f47983 */ /* 0x000ea80000300a00 */
[----:B------:R-:W3:Y:S04]  /*448b0*/  LDL.LU.64 R164, [R1+0xcf8] ;  /* 0x000cf80001a47983 */ /* 0x000ee80000300a00 */
[----:B-1----:R-:W3:Y:S04]  /*448c0*/  LDL.LU.64 R146, [R1+0xcc0] ;  /* 0x000cc00001927983 */ /* 0x002ee80000300a00 */
        /* <DEDUP_REMOVED lines=14> */
[----:B------:R1:W-:Y:S04]  /*449b0*/  LDGSTS.E [R248+0x3e500], desc[UR8][R10.64], P0 ;  /* 0x3e5000000af87fae */ /* 0x0003e800081a1008 */
[----:B------:R1:W-:Y:S04]  /*449c0*/  LDGSTS.E [R248+0x3ed00], desc[UR8][R8.64], P0 ;  /* 0x3ed0000008f87fae */ /* 0x0003e800081a1008 */
[----:B------:R1:W-:Y:S04]  /*449d0*/  LDGSTS.E [R248+0x3f500], desc[UR8][R6.64], P0 ;  /* 0x3f50000006f87fae */ /* 0x0003e800081a1008 */
[----:B------:R1:W-:Y:S01]  /*449e0*/  LDGSTS.E [R248+0x3fd00], desc[UR8][R2.64], P0 ;  /* 0x3fd0000002f87fae */ /* 0x0003e200081a1008 */
[----:B----4-:R-:W-:-:S03]  /*449f0*/  IMAD.WIDE R18, R4, 0x4, R176 ;  /* 0x0000000404127825 */ /* 0x010fc600078e02b0 */
[----:B------:R-:W4:Y:S01]  /*44a00*/  LDL.LU.64 R176, [R1+0x978] ;  /* 0x0009780001b07983 */ /* 0x000f220000300a00 */
[----:B--2---:R-:W-:-:S03]  /*44a10*/  IMAD.WIDE R30, R4, 0x4, R244 ;  /* 0x00000004041e7825 */ /* 0x004fc600078e02f4 */
        /* <DEDUP_REMOVED lines=9> */
[----:B------:R-:W-:-:S03]  /*44ab0*/  IMAD.WIDE R96, R4, 0x4, R162 ;  /* 0x0000000404607825 */ /* 0x000fc600078e02a2 */
[----:B------:R-:W5:Y:S01]  /*44ac0*/  LDL.LU.64 R162, [R1+0x820] ;  /* 0x0008200001a27983 */ /* 0x000f620000300a00 */
[----:B------:R-:W-:-:S03]  /*44ad0*/  IMAD.WIDE R110, R4, 0x4, R138 ;  /* 0x00000004046e7825 */ /* 0x000fc600078e028a */
[----:B------:R-:W5:Y:S01]  /*44ae0*/  LDL.LU.64 R138, [R1+0x7e8] ;  /* 0x0007e800018a7983 */ /* 0x000f620000300a00 */
[----:B------:R-:W-:-:S04]  /*44af0*/  IMAD.WIDE R114, R4, 0x4, R190 ;  /* 0x0000000404727825 */ /* 0x000fc800078e02be */
[C---:B------:R-:W-:Y:S02]  /*44b00*/  IMAD.WIDE R186, R4.reuse, 0x4, R158 ;  /* 0x0000000404ba7825 */ /* 0x040fe400078e029e */
[----:B------:R-:W5:Y:S02]  /*44b10*/  LDL.LU.64 R158, [R1+0x7b0] ;  /* 0x0007b000019e7983 */ /* 0x000f640000300a00 */
[C---:B------:R-:W-:Y:S02]  /*44b20*/  IMAD.WIDE R184, R4.reuse, 0x4, R156 ;  /* 0x0000000404b87825 */ /* 0x040fe400078e029c */
[----:B------:R-:W5:Y:S02]  /*44b30*/  LDL.LU.64 R156, [R1+0x770] ;  /* 0x00077000019c7983 */ /* 0x000f640000300a00 */
[C---:B------:R-:W-:Y:S02]  /*44b40*/  IMAD.WIDE R182, R4.reuse, 0x4, R150 ;  /* 0x0000000404b67825 */ /* 0x040fe400078e0296 */
[----:B------:R-:W5:Y:S02]  /*44b50*/  LDL.LU.64 R190, [R1+0x738] ;  /* 0x0007380001be7983 */ /* 0x000f640000300a00 */
[----:B------:R-:W-:-:S02]  /*44b60*/  IMAD.WIDE R180, R4, 0x4, R148 ;  /* 0x0000000404b47825 */ /* 0x000fc400078e0294 */
[----:B------:R-:W-:Y:S04]  /*44b70*/  STL.64 [R1+0x248], R186 ;  /* 0x000248ba01007387 */ /* 0x000fe80000100a00 */
[----:B------:R-:W5:Y:S04]  /*44b80*/  LDL.LU.64 R150, [R1+0x700] ;  /* 0x0007000001967983 */ /* 0x000f680000300a00 */
[----:B------:R-:W5:Y:S04]  /*44b90*/  LDL.LU.64 R148, [R1+0x6c0] ;  /* 0x0006c00001947983 */ /* 0x000f680000300a00 */
[----:B------:R-:W-:Y:S01]  /*44ba0*/  STL.64 [R1+0x3c8], R184 ;  /* 0x0003c8b801007387 */ /* 0x000fe20000100a00 */
[----:B----4-:R-:W-:-:S04]  /*44bb0*/  IMAD.WIDE R178, R4, 0x4, R176 ;  /* 0x0000000404b27825 */ /* 0x010fc800078e02b0 */
[C---:B--2---:R-:W-:Y:S02]  /*44bc0*/  IMAD.WIDE R176, R4.reuse, 0x4, R244 ;  /* 0x0000000404b07825 */ /* 0x044fe400078e02f4 */
[----:B------:R-:W2:Y:S02]  /*44bd0*/  LDL.LU.64 R244, [R1+0x680] ;  /* 0x0006800001f47983 */ /* 0x000ea40000300a00 */
[C---:B------:R-:W-:Y:S02]  /*44be0*/  IMAD.WIDE R62, R4.reuse, 0x4, R170 ;  /* 0x00000004043e7825 */ /* 0x040fe400078e02aa */
[----:B------:R-:W-:Y:S02]  /*44bf0*/  STL.64 [R1+0x408], R182 ;  /* 0x000408b601007387 */ /* 0x000fe40000100a00 */
[C---:B---3--:R-:W-:Y:S02]  /*44c00*/  IMAD.WIDE R170, R4.reuse, 0x4, R146 ;  /* 0x0000000404aa7825 */ /* 0x048fe400078e0292 */
[----:B------:R-:W3:Y:S02]  /*44c10*/  LDL.LU.64 R146, [R1+0x640] ;  /* 0x0006400001927983 */ /* 0x000ee40000300a00 */
[----:B------:R-:W-:-:S02]  /*44c20*/  IMAD.WIDE R14, R4, 0x4, R168 ;  /* 0x00000004040e7825 */ /* 0x000fc400078e02a8 */
[----:B------:R-:W-:Y:S02]  /*44c30*/  STL.64 [R1+0x448], R180 ;  /* 0x000448b401007387 */ /* 0x000fe40000100a00 */
[C---:B-----5:R-:W-:Y:S02]  /*44c40*/  IMAD.WIDE R168, R4.reuse, 0x4, R144 ;  /* 0x0000000404a87825 */ /* 0x060fe400078e0290 */
[----:B------:R-:W4:Y:S02]  /*44c50*/  LDL.LU.64 R144, [R1+0x600] ;  /* 0x0006000001907983 */ /* 0x000f240000300a00 */
[C---:B------:R-:W-:Y:S02]  /*44c60*/  IMAD.WIDE R22, R4.reuse, 0x4, R166 ;  /* 0x0000000404167825 */ /* 0x040fe400078e02a6 */
[----:B------:R-:W-:Y:S02]  /*44c70*/  STL.64 [R1+0x488], R178 ;  /* 0x000488b201007387 */ /* 0x000fe40000100a00 */
[----:B------:R-:W-:-:S02]  /*44c80*/  IMAD.WIDE R166, R4, 0x4, R142 ;  /* 0x0000000404a67825 */ /* 0x000fc400078e028e */
[----:B------:R-:W5:Y:S02]  /*44c90*/  LDL.LU.64 R142, [R1+0x5c0] ;  /* 0x0005c000018e7983 */ /* 0x000f640000300a00 */
[C---:B------:R-:W-:Y:S02]  /*44ca0*/  IMAD.WIDE R36, R4.reuse, 0x4, R164 ;  /* 0x0000000404247825 */ /* 0x040fe400078e02a4 */
[----:B------:R-:W-:Y:S02]  /*44cb0*/  STL.64 [R1+0x4c8], R176 ;  /* 0x0004c8b001007387 */ /* 0x000fe40000100a00 */
[C---:B------:R-:W-:Y:S02]  /*44cc0*/  IMAD.WIDE R164, R4.reuse, 0x4, R140 ;  /* 0x0000000404a47825 */ /* 0x040fe400078e028c */
[----:B------:R-:W-:Y:S02]  /*44cd0*/  STL.64 [R1+0x508], R170 ;  /* 0x000508aa01007387 */ /* 0x000fe40000100a00 */
[----:B------:R-:W-:-:S02]  /*44ce0*/  IMAD.WIDE R48, R4, 0x4, R160 ;  /* 0x0000000404307825 */ /* 0x000fc400078e02a0 */
[----:B------:R-:W5:Y:S02]  /*44cf0*/  LDL.LU.64 R140, [R1+0x580] ;  /* 0x00058000018c7983 */ /* 0x000f640000300a00 */
[C---:B------:R-:W-:Y:S02]  /*44d00*/  IMAD.WIDE R162, R4.reuse, 0x4, R162 ;  /* 0x0000000404a27825 */ /* 0x040fe400078e02a2 */
[----:B------:R-:W-:Y:S02]  /*44d10*/  STL.64 [R1+0x548], R168 ;  /* 0x000548a801007387 */ /* 0x000fe40000100a00 */
[C---:B------:R-:W-:Y:S02]  /*44d20*/  IMAD.WIDE R160, R4.reuse, 0x4, R138 ;  /* 0x0000000404a07825 */ /* 0x040fe400078e028a */
[----:B------:R-:W5:Y:S04]  /*44d30*/  LDL.LU.64 R138, [R1+0x540] ;  /* 0x00054000018a7983 */ /* 0x000f680000300a00 */
[----:B------:R-:W-:Y:S01]  /*44d40*/  STL.64 [R1+0x588], R166 ;  /* 0x000588a601007387 */ /* 0x000fe20000100a00 */
[----:B------:R-:W-:-:S03]  /*44d50*/  IMAD.WIDE R158, R4, 0x4, R158 ;  /* 0x00000004049e7825 */ /* 0x000fc600078e029e */
        /* <DEDUP_REMOVED lines=8> */
[----:B------:R-:W-:Y:S01]  /*44de0*/  STL.64 [R1+0x648], R160 ;  /* 0x000648a001007387 */ /* 0x000fe20000100a00 */
[----:B------:R-:W-:-:S03]  /*44df0*/  IMAD.WIDE R154, R4, 0x4, R190 ;  /* 0x00000004049a7825 */ /* 0x000fc600078e02be */
[----:B------:R-:W-:Y:S01]  /*44e00*/  STL.64 [R1+0x900], R158 ;  /* 0x0009009e01007387 */ /* 0x000fe20000100a00 */
[----:B------:R-:W-:-:S03]  /*44e10*/  IMAD.WIDE R152, R4, 0x4, R150 ;  /* 0x0000000404987825 */ /* 0x000fc600078e0296 */
[----:B------:R-:W5:Y:S01]  /*44e20*/  LDL.LU.64 R190, [R1+0x480] ;  /* 0x0004800001be7983 */ /* 0x000f620000300a00 */
[----:B------:R-:W-:-:S03]  /*44e30*/  IMAD.WIDE R150, R4, 0x4, R148 ;  /* 0x0000000404967825 */ /* 0x000fc600078e0294 */
        /* <DEDUP_REMOVED lines=33> */
[----:B------:R-:W-:Y:S01]  /*45050*/  LDGSTS.E [R5+0x2ee00], desc[UR8][R158.64], P0 ;  /* 0x2ee000009e057fae */ /* 0x000fe200081a1008 */
[----:B------:R-:W-:-:S03]  /*45060*/  IMAD.WIDE R2, R4, 0x4, R120 ;  /* 0x0000000404027825 */ /* 0x000fc600078e0278 */
        /* <DEDUP_REMOVED lines=15> */
[----:B------:R1:W-:Y:S01]  /*45160*/  STL.64 [R1+0xa20], R148 ;  /* 0x000a209401007387 */ /* 0x0003e20000100a00 */
        /* <DEDUP_REMOVED lines=85> */
[----:B------:R-:W-:Y:S04]  /*456c0*/  STL.64 [R1+0x1d10], R10 ;  /* 0x001d100a01007387 */ /* 0x000fe80000100a00 */
[----:B------:R-:W-:Y:S04]  /*456d0*/  STL.64 [R1+0x1d08], R8 ;  /* 0x001d080801007387 */ /* 0x000fe80000100a00 */
[----:B------:R-:W-:Y:S04]  /*456e0*/  STL.64 [R1+0x1d00], R6 ;  /* 0x001d000601007387 */ /* 0x000fe80000100a00 */
[----:B------:R2:W-:Y:S04]  /*456f0*/  STL.64 [R1+0x1cf8], R2 ;  /* 0x001cf80201007387 */ /* 0x0005e80000100a00 */
[----:B-1----:R-:W2:Y:S04]  /*45700*/  LDL.LU.64 R148, [R1+0xe08] ;  /* 0x000e080001947983 */ /* 0x002ea80000300a00 */
        /* <DEDUP_REMOVED lines=8> */
[----:B------:R-:W-:Y:S04]  /*45790*/  LDGSTS.E [R5+0x3de00], desc[UR8][R12.64], P0 ;  /* 0x3de000000c057fae */ /* 0x000fe800081a1008 */
[----:B------:R-:W5:Y:S04]  /*457a0*/  LDL.LU.64 R166, [R1+0xc10] ;  /* 0x000c100001a67983 */ /* 0x000f680000300a00 */
[----:B------:R-:W-:Y:S04]  /*457b0*/  LDGSTS.E [R5+0x3e600], desc[UR8][R10.64], P0 ;  /* 0x3e6000000a057fae */ /* 0x000fe800081a1008 */
[----:B------:R-:W5:Y:S04]  /*457c0*/  LDL.LU.64 R158, [R1+0xbd8] ;  /* 0x000bd800019e7983 */ /* 0x000f680000300a00 */
[----:B------:R-:W-:Y:S04]  /*457d0*/  LDGSTS.E [R5+0x3ee00], desc[UR8][R8.64], P0 ;  /* 0x3ee0000008057fae */ /* 0x000fe800081a1008 */
[----:B------:R-:W5:Y:S04]  /*457e0*/  LDL.LU.64 R144, [R1+0xba0] ;  /* 0x000ba00001907983 */ /* 0x000f680000300a00 */
[----:B------:R-:W-:Y:S04]  /*457f0*/  LDGSTS.E [R5+0x3f600], desc[UR8][R6.64], P0 ;  /* 0x3f60000006057fae */ /* 0x000fe800081a1008 */
[----:B------:R-:W5:Y:S04]  /*45800*/  LDL.LU.64 R204, [R1+0xb68] ;  /* 0x000b680001cc7983 */ /* 0x000f680000300a00 */
[----:B------:R2:W-:Y:S04]  /*45810*/  LDGSTS.E [R5+0x3fe00], desc[UR8][R2.64], P0 ;  /* 0x3fe0000002057fae */ /* 0x0005e800081a1008 */
[----:B------:R-:W5:Y:S04]  /*45820*/  LDL.LU.64 R140, [R1+0xb30] ;  /* 0x000b3000018c7983 */ /* 0x000f680000300a00 */
[----:B------:R-:W5:Y:S01]  /*45830*/  LDL.LU.64 R164, [R1+0xaf8] ;  /* 0x000af80001a47983 */ /* 0x000f620000300a00 */
[----:B--2---:R-:W-:-:S03]  /*45840*/  IMAD.WIDE R2, R4, 0x4, R148 ;  /* 0x0000000404027825 */ /* 0x004fc600078e0294 */
[----:B------:R-:W2:Y:S01]  /*45850*/  LDL.LU.64 R148, [R1+0xac0] ;  /* 0x000ac00001947983 */ /* 0x000ea20000300a00 */
[----:B---3--:R-:W-:-:S03]  /*45860*/  IMAD.WIDE R6, R4, 0x4, R138 ;  /* 0x0000000404067825 */ /* 0x008fc600078e028a */
[----:B------:R-:W3:Y:S01]  /*45870*/  LDL.LU.64 R138, [R1+0xa88] ;  /* 0x000a8800018a7983 */ /* 0x000ee20000300a00 */
[----:B----4-:R-:W-:-:S03]  /*45880*/  IMAD.WIDE R8, R4, 0x4, R244 ;  /* 0x0000000404087825 */ /* 0x010fc600078e02f4 */
[----:B------:R-:W4:Y:S04]  /*45890*/  LDL.LU.64 R160, [R1+0xa50] ;  /* 0x000a500001a07983 */ /* 0x000f280000300a00 */
[----:B------:R-:W4:Y:S01]  /*458a0*/  LDL.LU.64 R244, [R1+0xa18] ;  /* 0x000a180001f47983 */ /* 0x000f220000300a00 */
[----:B-----5:R-:W-:-:S03]  /*458b0*/  IMAD.WIDE R10, R4, 0x4, R156 ;  /* 0x00000004040a7825 */ /* 0x020fc600078e029c */
[----:B------:R-:W5:Y:S01]  /*458c0*/  LDL.LU.64 R170, [R1+0x9e0] ;  /* 0x0009e00001aa7983 */ /* 0x000f620000300a00 */
[----:B------:R-:W-:-:S03]  /*458d0*/  IMAD.WIDE R12, R4, 0x4, R162 ;  /* 0x00000004040c7825 */ /* 0x000fc600078e02a2 */
[----:B------:R-:W5:Y:S04]  /*458e0*/  LDL.LU.64 R156, [R1+0x9a8] ;  /* 0x0009a800019c7983 */ /* 0x000f680000300a00 */
[----:B------:R-:W5:Y:S01]  /*458f0*/  LDL.LU.64 R162, [R1+0x970] ;  /* 0x0009700001a27983 */ /* 0x000f620000300a00 */
[----:B------:R-:W-:-:S03]  /*45900*/  IMAD.WIDE R16, R4, 0x4, R142 ;  /* 0x0000000404107825 */ /* 0x000fc600078e028e */
[----:B------:R-:W5:Y:S01]  /*45910*/  LDL.LU.64 R154, [R1+0x938] ;  /* 0x00093800019a7983 */ /* 0x000f620000300a00 */
[----:B------:R-:W-:-:S03]  /*45920*/  IMAD.WIDE R20, R4, 0x4, R176 ;  /* 0x0000000404147825 */ /* 0x000fc600078e02b0 */
[----:B------:R-:W5:Y:S04]  /*45930*/  LDL.LU.64 R152, [R1+0x8f8] ;  /* 0x0008f80001987983 */ /* 0x000f680000300a00 */
[----:B------:R-:W5:Y:S01]  /*45940*/  LDL.LU.64 R142, [R1+0x8c0] ;  /* 0x0008c000018e7983 */ /* 0x000f620000300a00 */
[----:B------:R-:W-:-:S03]  /*45950*/  IMAD.WIDE R28, R4, 0x4, R146 ;  /* 0x00000004041c7825 */ /* 0x000fc600078e0292 */
[----:B------:R-:W5:Y:S04]  /*45960*/  LDL.LU.64 R190, [R1+0x888] ;  /* 0x0008880001be7983 */ /* 0x000f680000300a00 */
        /* <DEDUP_REMOVED lines=8> */
[----:B------:R-:W-:Y:S01]  /*459f0*/  LDGSTS.E [R249+0x20700], desc[UR8][R2.64], P0 ;  /* 0x2070000002f97fae */ /* 0x000fe200081a1008 */
[----:B------:R-:W-:-:S03]  /*45a00*/  IMAD.WIDE R24, R4, 0x4, R168 ;  /* 0x0000000404187825 */ /* 0x000fc600078e02a8 */
[----:B------:R-:W-:Y:S01]  /*45a10*/  LDGSTS.E [R249+0x20f00], desc[UR8][R6.64], P0 ;  /* 0x20f0000006f97fae */ /* 0x000fe200081a1008 */
[----:B------:R-:W-:-:S03]  /*45a20*/  IMAD.WIDE R60, R4, 0x4, R140 ;  /* 0x00000004043c7825 */ /* 0x000fc600078e028c */
[----:B------:R-:W5:Y:S01]  /*45a30*/  LDL.LU.64 R140, [R1+0x730] ;  /* 0x00073000018c7983 */ /* 0x000f620000300a00 */
        /* <DEDUP_REMOVED lines=16> */
[----:B------:R-:W2:Y:S01]  /*45b40*/  LDL.LU.64 R148, [R1+0x6f8] ;  /* 0x0006f80001947983 */ /* 0x000ea20000300a00 */
[----:B---3--:R-:W-:-:S03]  /*45b50*/  IMAD.WIDE R84, R4, 0x4, R138 ;  /* 0x0000000404547825 */ /* 0x008fc600078e028a */
[----:B------:R-:W3:Y:S01]  /*45b60*/  LDL.LU.64 R138, [R1+0x6b8] ;  /* 0x0006b800018a7983 */ /* 0x000ee20000300a00 */
[----:B----4-:R-:W-:-:S03]  /*45b70*/  IMAD.WIDE R94, R4, 0x4, R160 ;  /* 0x00000004045e7825 */ /* 0x010fc600078e02a0 */
[----:B------:R-:W-:Y:S01]  /*45b80*/  LDGSTS.E [R249+0x27f00], desc[UR8][R76.64], P0 ;  /* 0x27f000004cf97fae */ /* 0x000fe200081a1008 */
[----:B------:R-:W-:-:S03]  /*45b90*/  IMAD.WIDE R102, R4, 0x4, R244 ;  /* 0x0000000404667825 */ /* 0x000fc600078e02f4 */
[----:B------:R-:W4:Y:S01]  /*45ba0*/  LDL.LU.64 R244, [R1+0x678] ;  /* 0x0006780001f47983 */ /* 0x000f220000300a00 */
[----:B-----5:R-:W-:-:S03]  /*45bb0*/  IMAD.WIDE R108, R4, 0x4, R170 ;  /* 0x00000004046c7825 */ /* 0x020fc600078e02aa */
[----:B------:R-:W-:Y:S01]  /*45bc0*/  LDGSTS.E [R249+0x28700], desc[UR8][R84.64], P0 ;  /* 0x2870000054f97fae */ /* 0x000fe200081a1008 */
[----:B------:R-:W-:-:S03]  /*45bd0*/  IMAD.WIDE R112, R4, 0x4, R156 ;  /* 0x0000000404707825 */ /* 0x000fc600078e029c */
[----:B------:R-:W5:Y:S01]  /*45be0*/  LDL.LU.64 R156, [R1+0x638] ;  /* 0x00063800019c7983 */ /* 0x000f620000300a00 */
[----:B------:R-:W-:-:S03]  /*45bf0*/  IMAD.WIDE R116, R4, 0x4, R162 ;  /* 0x0000000404747825 */ /* 0x000fc600078e02a2 */
        /* <DEDUP_REMOVED lines=14> */
[----:B------:R-:W-:Y:S01]  /*45ce0*/  STL.64 [R1+0x240], R206 ;  /* 0x000240ce01007387 */ /* 0x000fe20000100a00 */
[----:B------:R-:W-:-:S03]  /*45cf0*/  IMAD.WIDE R196, R4, 0x4, R158 ;  /* 0x0000000404c47825 */ /* 0x000fc600078e029e */
[----:B------:R-:W5:Y:S01]  /*45d00*/  LDL.LU.64 R146, [R1+0x538] ;  /* 0x0005380001927983 */ /* 0x000f620000300a00 */
[----:B------:R-:W-:-:S03]  /*45d10*/  IMAD.WIDE R194, R4, 0x4, R144 ;  /* 0x0000000404c27825 */ /* 0x000fc600078e0290 */
[----:B------:R-:W-:Y:S04]  /*45d20*/  STL.64 [R1+0x3c0], R204 ;  /* 0x0003c0cc01007387 */ /* 0x000fe80000100a00 */
[----:B------:R-:W-:Y:S04]  /*45d30*/  STL.64 [R1+0x400], R202 ;  /* 0x000400ca01007387 */ /* 0x000fe80000100a00 */
[----:B------:R-:W5:Y:S01]  /*45d40*/  LDL.LU.64 R144, [R1+0x4f8] ;  /* 0x0004f80001907983 */ /* 0x000f620000300a00 */
[----:B------:R-:W-:-:S03]  /*45d50*/  IMAD.WIDE R192, R4, 0x4, R140 ;  /* 0x0000000404c07825 */ /* 0x000fc600078e028c */
[----:B------:R-:W-:Y:S04]  /*45d60*/  STL.64 [R1+0x440], R200 ;  /* 0x000440c801007387 */ /* 0x000fe80000100a00 */
        /* <DEDUP_REMOVED lines=14> */
[----:B---3--:R-:W-:-:S03]  /*45e50*/  IMAD.WIDE R188, R4, 0x4, R138 ;  /* 0x0000000404bc7825 */ /* 0x008fc600078e028a */
[----:B------:R-:W3:Y:S04]  /*45e60*/  LDL.LU.64 R138, [R1+0x478] ;  /* 0x00047800018a7983 */ /* 0x000ee80000300a00 */
[----:B------:R-:W-:Y:S01]  /*45e70*/  STL.64 [R1+0x500], R194 ;  /* 0x000500c201007387 */ /* 0x000fe20000100a00 */
[----:B----4-:R-:W-:-:S03]  /*45e80*/  IMAD.WIDE R186, R4, 0x4, R244 ;  /* 0x0000000404ba7825 */ /* 0x010fc600078e02f4 */
[----:B------:R-:W4:Y:S01]  /*45e90*/  LDL.LU.64 R244, [R1+0x438] ;  /* 0x0004380001f47983 */ /* 0x000f220000300a00 */
[----:B--2---:R-:W-:-:S03]  /*45ea0*/  IMAD.WIDE R190, R4, 0x4, R148 ;  /* 0x0000000404be7825 */ /* 0x004fc600078e0294 */
[----:B------:R-:W-:Y:S04]  /*45eb0*/  STL.64 [R1+0x540], R192 ;  /* 0x000540c001007387 */ /* 0x000fe80000100a00 */
[----:B------:R-:W-:Y:S01]  /*45ec0*/  STL.64 [R1+0x580], R190 ;  /* 0x000580be01007387 */ /* 0x000fe20000100a00 */
[----:B-----5:R-:W-:-:S03]  /*45ed0*/  IMAD.WIDE R182, R4, 0x4, R162 ;  /* 0x0000000404b67825 */ /* 0x020fc600078e02a2 */
[----:B------:R-:W2:Y:S01]  /*45ee0*/  LDL.LU.64 R162, [R1+0x3f8] ;  /* 0x0003f80001a27983 */ /* 0x000ea20000300a00 */
[----:B------:R-:W-:-:S03]  /*45ef0*/  IMAD.WIDE R184, R4, 0x4, R156 ;  /* 0x0000000404b87825 */ /* 0x000fc600078e029c */
[----:B------:R-:W5:Y:S04]  /*45f00*/  LDL.LU.64 R160, [R1+0x3b8] ;  /* 0x0003b80001a07983 */ /* 0x000f680000300a00 */
[----:B------:R-:W-:Y:S04]  /*45f10*/  STL.64 [R1+0x5c0], R188 ;  /* 0x0005c0bc01007387 */ /* 0x000fe80000100a00 */
[----:B------:R-:W5:Y:S04]  /*45f20*/  LDL.LU.64 R158, [R1+0x378] ;  /* 0x00037800019e7983 */ /* 0x000f680000300a00 */
[----:B------:R-:W5:Y:S04]  /*45f30*/  LDL.LU.64 R156, [R1+0x338] ;  /* 0x00033800019c7983 */ /* 0x000f680000300a00 */
        /* <DEDUP_REMOVED lines=8> */
[----:B------:R-:W5:Y:S01]  /*45fc0*/  LDL.LU.64 R148, [R1+0x238] ;  /* 0x0002380001947983 */ /* 0x000f620000300a00 */
[----:B------:R-:W-:-:S03]  /*45fd0*/  IMAD.WIDE R170, R4, 0x4, R144 ;  /* 0x0000000404aa7825 */ /* 0x000fc600078e0290 */
[----:B------:R-:W-:Y:S04]  /*45fe0*/  STL.64 [R1+0x5f8], R182 ;  /* 0x0005f8b601007387 */ /* 0x000fe80000100a00 */
[----:B------:R-:W5:Y:S01]  /*45ff0*/  LDL.LU.64 R146, [R1+0x1f8] ;  /* 0x0001f80001927983 */ /* 0x000f620000300a00 */
[----:B------:R-:W-:-:S03]  /*46000*/  IMAD.WIDE R168, R4, 0x4, R140 ;  /* 0x0000000404a87825 */ /* 0x000fc600078e028c */
[----:B------:R-:W5:Y:S04]  /*46010*/  LDL.LU.64 R144, [R1+0x1b8] ;  /* 0x0001b80001907983 */ /* 0x000f680000300a00 */
[----:B------:R1:W-:Y:S04]  /*46020*/  STL.64 [R1+0x5b8], R180 ;  /* 0x0005b8b401007387 */ /* 0x0003e80000100a00 */
        /* <DEDUP_REMOVED lines=15> */
[----:B------:R-:W3:Y:S01]  /*46120*/  LDL.LU.64 R228, [R1+0xb8] ;  /* 0x0000b80001e47983 */ /* 0x000ee20000300a00 */
[----:B----4-:R-:W-:-:S03]  /*46130*/  IMAD.WIDE R164, R4, 0x4, R244 ;  /* 0x0000000404a47825 */ /* 0x010fc600078e02f4 */
[----:B------:R4:W-:Y:S04]  /*46140*/  STL.64 [R1+0x538], R176 ;  /* 0x000538b001007387 */ /* 0x0009e80000100a00 */
[----:B------:R-:W4:Y:S04]  /*46150*/  LDL.LU.64 R218, [R1+0x78] ;  /* 0x0000780001da7983 */ /* 0x000f280000300a00 */
[----:B------:R-:W4:Y:S01]  /*46160*/  LDL.LU.64 R244, [R1+0x30] ;  /* 0x0000300001f47983 */ /* 0x000f220000300a00 */
[----:B--2---:R-:W-:-:S03]  /*46170*/  IMAD.WIDE R162, R4, 0x4, R162 ;  /* 0x0000000404a27825 */ /* 0x004fc600078e02a2 */
[----:B------:R-:W-:Y:S01]  /*46180*/  STL.64 [R1+0x4f8], R170 ;  /* 0x0004f8aa01007387 */ /* 0x000fe20000100a00 */
[----:B-----5:R-:W-:-:S03]  /*46190*/  IMAD.WIDE R160, R4, 0x4, R160 ;  /* 0x0000000404a07825 */ /* 0x020fc600078e02a0 */
[----:B------:R-:W-:Y:S04]  /*461a0*/  STL.64 [R1+0x4b8], R168 ;  /* 0x0004b8a801007387 */ /* 0x000fe80000100a00 */
        /* <DEDUP_REMOVED lines=34> */
[----:B------:R-:W-:-:S03]  /*463d0*/  IMAD.WIDE R122, R4, 0x4, R122 ;  /* 0x00000004047a7825 */ /* 0x000fc600078e027a */
[----:B------:R-:W-:Y:S01]  /*463e0*/  LDGSTS.E [R249+0x3a700], desc[UR8][R146.64], P0 ;  /* 0x3a70000092f97fae */ /* 0x000fe200081a1008 */
[----:B------:R-:W-:-:S03]  /*463f0*/  IMAD.WIDE R124, R4, 0x4, R124 ;  /* 0x00000004047c7825 */ /* 0x000fc600078e027c */
[----:B------:R-:W-:Y:S01]  /*46400*/  LDGSTS.E [R249+0x3af00], desc[UR8][R144.64], P0 ;  /* 0x3af0000090f97fae */ /* 0x000fe200081a1008 */
[----:B------:R-:W-:-:S03]  /*46410*/  IMAD.WIDE R126, R4, 0x4, R126 ;  /* 0x00000004047e7825 */ /* 0x000fc600078e027e */
[----:B------:R-:W-:Y:S01]  /*46420*/  LDGSTS.E [R249+0x3b700], desc[UR8][R142.64], P0 ;  /* 0x3b7000008ef97fae */ /* 0x000fe200081a1008 */
[----:B------:R-:W-:-:S03]  /*46430*/  IMAD.WIDE R128, R4, 0x4, R128 ;  /* 0x0000000404807825 */ /* 0x000fc600078e0280 */
[----:B------:R-:W-:Y:S01]  /*46440*/  LDGSTS.E [R249+0x3bf00], desc[UR8][R140.64], P0 ;  /* 0x3bf000008cf97fae */ /* 0x000fe200081a1008 */
[----:B---3--:R-:W-:-:S04]  /*46450*/  IMAD.WIDE R138, R4, 0x4, R138 ;  /* 0x00000004048a7825 */ /* 0x008fc800078e028a */
[C---:B------:R-:W-:Y:S01]  /*46460*/  IMAD.WIDE R136, R4.reuse, 0x4, R228 ;  /* 0x0000000404887825 */ /* 0x040fe200078e02e4 */
[----:B------:R-:W-:Y:S03]  /*46470*/  STL.64 [R1+0x1cd0], R138 ;  /* 0x001cd08a01007387 */ /* 0x000fe60000100a00 */
[C---:B----4-:R-:W-:Y:S01]  /*46480*/  IMAD.WIDE R134, R4.reuse, 0x4, R218 ;  /* 0x0000000404867825 */ /* 0x050fe200078e02da */
[----:B------:R-:W-:Y:S03]  /*46490*/  STL.64 [R1+0x1cc8], R136 ;  /* 0x001cc88801007387 */ /* 0x000fe60000100a00 */
[----:B------:R-:W-:Y:S01]  /*464a0*/  IMAD.WIDE R132, R4, 0x4, R244 ;  /* 0x0000000404847825 */ /* 0x000fe200078e02f4 */
[----:B------:R-:W-:Y:S04]  /*464b0*/  STL.64 [R1+0x1cc0], R134 ;  /* 0x001cc08601007387 */ /* 0x000fe80000100a00 */
[----:B------:R2:W-:Y:S04]  /*464c0*/  STL.64 [R1+0x1cb8], R132 ;  /* 0x001cb88401007387 */ /* 0x0005e80000100a00 */
[----:B------:R3:W-:Y:S04]  /*464d0*/  STL [R1+0x78], RZ ;  /* 0x000078ff01007387 */ /* 0x0007e80000100800 */
        /* <DEDUP_REMOVED lines=113> */
[----:B------:R3:W-:Y:S04]  /*46bf0*/  STL [R1], RZ ;  /* 0x000000ff01007387 */ /* 0x0007e80000100800 */
        /* <DEDUP_REMOVED lines=146> */
[----:B------:R-:W-:Y:S04]  /*47520*/  LDGSTS.E [R249+0x3c700], desc[UR8][R138.64], P0 ;  /* 0x3c7000008af97fae */ /* 0x000fe800081a1008 */
        /* <DEDUP_REMOVED lines=13> */
[----:B------:R4:W-:Y:S04]  /*47600*/  LDGSTS.E [R249+0x3ff00], desc[UR8][R128.64], P0 ;  /* 0x3ff0000080f97fae */ /* 0x0009e800081a1008 */
[----:B------:R3:W-:Y:S04]  /*47610*/  STL [R1+0x1e8], RZ ;  /* 0x0001e8ff01007387 */ /* 0x0007e80000100800 */
[----:B------:R3:W-:Y:S04]  /*47620*/  STL [R1+0x1ec], RZ ;  /* 0x0001ecff01007387 */ /* 0x0007e80000100800 */
[----:B------:R-:W0:Y:S01]  /*47630*/  LDGDEPBAR ;  /* 0x00000000000079af */ /* 0x000e220000000000 */
[----:B----4-:R-:W-:-:S02]  /*47640*/  CS2R R248, SRZ ;  /* 0x0000000000f87805 */ /* 0x010fc4000001ff00 */
[----:B------:R-:W-:Y:S02]  /*47650*/  CS2R R250, SRZ ;  /* 0x0000000000fa7805 */ /* 0x000fe4000001ff00 */
[----:B------:R-:W-:Y:S02]  /*47660*/  CS2R R244, SRZ ;  /* 0x0000000000f47805 */ /* 0x000fe4000001ff00 */
[----:B------:R-:W-:Y:S02]  /*47670*/  CS2R R246, SRZ ;  /* 0x0000000000f67805 */ /* 0x000fe4000001ff00 */
[----:B-1----:R-:W-:Y:S02]  /*47680*/  CS2R R180, SRZ ;  /* 0x0000000000b47805 */ /* 0x002fe4000001ff00 */
[----:B------:R-:W-:Y:S02]  /*47690*/  CS2R R182, SRZ ;  /* 0x0000000000b67805 */ /* 0x000fe4000001ff00 */
[----:B------:R-:W-:-:S02]  /*476a0*/  CS2R R176, SRZ ;  /* 0x0000000000b07805 */ /* 0x000fc4000001ff00 */
[----:B------:R-:W-:Y:S02]  /*476b0*/  CS2R R178, SRZ ;  /* 0x0000000000b27805 */ /* 0x000fe4000001ff00 */
[----:B--2---:R-:W-:Y:S02]  /*476c0*/  CS2R R132, SRZ ;  /* 0x0000000000847805 */ /* 0x004fe4000001ff00 */
[----:B------:R-:W-:Y:S02]  /*476d0*/  CS2R R134, SRZ ;  /* 0x0000000000867805 */ /* 0x000fe4000001ff00 */
[----:B------:R-:W-:Y:S02]  /*476e0*/  CS2R R136, SRZ ;  /* 0x0000000000887805 */ /* 0x000fe4000001ff00 */
[----:B------:R-:W-:Y:S02]  /*476f0*/  CS2R R138, SRZ ;  /* 0x00000000008a7805 */ /* 0x000fe4000001ff00 */
[----:B------:R-:W-:-:S02]  /*47700*/  CS2R R140, SRZ ;  /* 0x00000000008c7805 */ /* 0x000fc4000001ff00 */
[----:B------:R-:W-:Y:S02]  /*47710*/  CS2R R142, SRZ ;  /* 0x00000000008e7805 */ /* 0x000fe4000001ff00 */
[----:B------:R-:W-:Y:S02]  /*47720*/  CS2R R144, SRZ ;  /* 0x0000000000907805 */ /* 0x000fe4000001ff00 */
        /* <DEDUP_REMOVED lines=40> */
[----:B------:R-:W-:Y:S01]  /*479b0*/  ISETP.GE.AND P0, PT, R252, 0x40, PT ;  /* 0x00000040fc00780c */ /* 0x000fe20003f06270 */
[----:B------:R3:W-:Y:S01]  /*479c0*/  STL [R1+0x740], RZ ;  /* 0x000740ff01007387 */ /* 0x0007e20000100800 */
[----:B------:R-:W-:-:S03]  /*479d0*/  CS2R R186, SRZ ;  /* 0x0000000000ba7805 */ /* 0x000fc6000001ff00 */
        /* <DEDUP_REMOVED lines=126> */
[----:B------:R3:W-:Y:S01]  /*481c0*/  STL [R1+0x6ec], RZ ;  /* 0x0006ecff01007387 */ /* 0x0007e20000100800 */
[----:B------:R-:W-:Y:S05]  /*481d0*/  @!P0 BRA `(.L_x_0) ;  /* 0x000003f8002c8947 */ /* 0x000fea0003800000 */
[----:B------:R-:W2:Y:S04]  /*481e0*/  LDL.LU.64 R196, [R1+0xec0] ;  /* 0x000ec00001c47983 */ /* 0x000ea80000300a00 */
[----:B------:R-:W4:Y:S04]  /*481f0*/  LDL.LU.64 R206, [R1+0xe88] ;  /* 0x000e880001ce7983 */ /* 0x000f280000300a00 */
[----:B------:R-:W5:Y:S04]  /*48200*/  LDL.LU.64 R186, [R1+0xe60] ;  /* 0x000e600001ba7983 */ /* 0x000f680000300a00 */
[----:B---3--:R-:W3:Y:S04]  /*48210*/  LDL.LU.64 R198, [R1+0xe48] ;  /* 0x000e480001c67983 */ /* 0x008ee80000300a00 */
[----:B------:R-:W3:Y:S04]  /*48220*/  LDL.LU.64 R192, [R1+0xee0] ;  /* 0x000ee00001c07983 */ /* 0x000ee80000300a00 */
[----:B------:R-:W3:Y:S04]  /*48230*/  LDL.LU.64 R188, [R1+0xea0] ;  /* 0x000ea00001bc7983 */ /* 0x000ee80000300a00 */
[----:B------:R-:W3:Y:S04]  /*48240*/  LDL.LU.64 R200, [R1+0xe70] ;  /* 0x000e700001c87983 */ /* 0x000ee80000300a00 */
[----:B------:R-:W3:Y:S04]  /*48250*/  LDL.LU.64 R190, [R1+0xe50] ;  /* 0x000e500001be7983 */ /* 0x000ee80000300a00 */
[----:B------:R-:W3:Y:S04]  /*48260*/  LDL.LU.64 R202, [R1+0xf00] ;  /* 0x000f000001ca7983 */ /* 0x000ee80000300a00 */
[----:B------:R-:W3:Y:S04]  /*48270*/  LDL.LU.64 R194, [R1+0xeb8] ;  /* 0x000eb80001c27983 */ /* 0x000ee80000300a00 */
[----:B------:R-:W3:Y:S04]  /*48280*/  LDL.LU.64 R184, [R1+0xe80] ;  /* 0x000e800001b87983 */ /* 0x000ee80000300a00 */
[----:B--2---:R1:W-:Y:S01]  /*48290*/  STL [R1+0xd88], R196 ;  /* 0x000d88c401007387 */ /* 0x0043e20000100800 */
[----:B------:R-:W-:-:S03]  /*482a0*/  IMAD.MOV.U32 R0, RZ, RZ, R197 ;  /* 0x000000ffff007224 */ /* 0x000fc600078e00c5 */
[----:B-1----:R-:W2:Y:S04]  /*482b0*/  LDL.LU.64 R196, [R1+0xe58] ;  /* 0x000e580001c47983 */ /* 0x002ea80000300a00 */
[----:B------:R1:W-:Y:S04]  /*482c0*/  STL [R1+0xd84], R0 ;  /* 0x000d840001007387 */ /* 0x0003e80000100800 */
[----:B----4-:R-:W-:Y:S04]  /*482d0*/  STL [R1+0xd90], R206 ;  /* 0x000d90ce01007387 */ /* 0x010fe80000100800 */
[----:B------:R-:W4:Y:S01]  /*482e0*/  LDL.LU.64 R204, [R1+0xf20] ;  /* 0x000f200001cc7983 */ /* 0x000f220000300a00 */
[----:B-1----:R-:W-:-:S05]  /*482f0*/  MOV R0, R207 ;  /* 0x000000cf00007202 */ /* 0x002fca0000000f00 */
[----:B------:R1:W-:Y:S04]  /*48300*/  STL [R1+0xd8c], R0 ;  /* 0x000d8c0001007387 */ /* 0x0003e80000100800 */
[----:B-----5:R5:W-:Y:S01]  /*48310*/  STL [R1+0xd98], R186 ;  /* 0x000d98ba01007387 */ /* 0x020be20000100800 */
[----:B-1----:R-:W-:-:S03]  /*48320*/  IMAD.MOV.U32 R0, RZ, RZ, R187 ;  /* 0x000000ffff007224 */ /* 0x002fc600078e00bb */
[----:B-----5:R-:W5:Y:S04]  /*48330*/  LDL.LU.64 R186, [R1+0xed8] ;  /* 0x000ed80001ba7983 */ /* 0x020f680000300a00 */
[----:B------:R1:W-:Y:S04]  /*48340*/  STL [R1+0xd94], R0 ;  /* 0x000d940001007387 */ /* 0x0003e80000100800 */
[----:B---3--:R3:W-:Y:S01]  /*48350*/  STL [R1+0xda0], R198 ;  /* 0x000da0c601007387 */ /* 0x0087e20000100800 */
[----:B-1----:R-:W-:-:S03]  /*48360*/  IMAD.MOV.U32 R0, RZ, RZ, R199 ;  /* 0x000000ffff007224 */ /* 0x002fc600078e00c7 */
[----:B---3--:R-:W3:Y:S04]  /*48370*/  LDL.LU.64 R198, [R1+0xe98] ;  /* 0x000e980001c67983 */ /* 0x008ee80000300a00 */
[----:B------:R1:W-:Y:S04]  /*48380*/  STL [R1+0xd9c], R0 ;  /* 0x000d9c0001007387 */ /* 0x0003e80000100800 */
[----:B------:R1:W-:Y:S02]  /*48390*/  STL [R1+0xda8], R192 ;  /* 0x000da8c001007387 */ /* 0x0003e40000100800 */
[----:B-1----:R-:W-:-:S02]  /*483a0*/  IMAD.MOV.U32 R0, RZ, RZ, R193 ;  /* 0x000000ffff007224 */ /* 0x002fc400078e00c1 */
[----:B------:R-:W3:Y:S04]  /*483b0*/  LDL.LU.64 R192, [R1+0xe68] ;  /* 0x000e680001c07983 */ /* 0x000ee80000300a00 */
[----:B------:R1:W-:Y:S04]  /*483c0*/  STL [R1+0xda4], R0 ;  /* 0x000da40001007387 */ /* 0x0003e80000100800 */
[----:B------:R1:W-:Y:S02]  /*483d0*/  STL [R1+0xdb0], R188 ;  /* 0x000db0bc01007387 */ /* 0x0003e40000100800 */
[----:B-1----:R-:W-:-:S02]  /*483e0*/  MOV R0, R189 ;  /* 0x000000bd00007202 */ /* 0x002fc40000000f00 */
[----:B------:R-:W3:Y:S04]  /*483f0*/  LDL.LU.64 R188, [R1+0xf38] ;  /* 0x000f380001bc7983 */ /* 0x000ee80000300a00 */
[----:B------:R1:W-:Y:S04]  /*48400*/  STL [R1+0xdac], R0 ;  /* 0x000dac0001007387 */ /* 0x0003e80000100800 */
[----:B------:R-:W-:Y:S04]  /*48410*/  STL [R1+0xdb8], R200 ;  /* 0x000db8c801007387 */ /* 0x000fe80000100800 */
[----:B------:R-:W3:Y:S01]  /*48420*/  LDL.LU.64 R206, [R1+0xef8] ;  /* 0x000ef80001ce7983 */ /* 0x000ee20000300a00 */
[----:B-1----:R-:W-:-:S05]  /*48430*/  IMAD.MOV.U32 R0, RZ, RZ, R201 ;  /* 0x000000ffff007224 */ /* 0x002fca00078e00c9 */
[----:B------:R1:W-:Y:S04]  /*48440*/  STL [R1+0xdb4], R0 ;  /* 0x000db40001007387 */ /* 0x0003e80000100800 */
[----:B------:R1:W-:Y:S02]  /*48450*/  STL [R1+0xdc0], R190 ;  /* 0x000dc0be01007387 */ /* 0x0003e40000100800 */
[----:B-1----:R-:W-:Y:S02]  /*48460*/  IMAD.MOV.U32 R0, RZ, RZ, R191 ;  /* 0x000000ffff007224 */ /* 0x002fe400078e00bf */
[----:B------:R-:W3:Y:S04]  /*48470*/  LDL.LU.64 R190, [R1+0xeb0] ;  /* 0x000eb00001be7983 */ /* 0x000ee80000300a00 */
[----:B------:R1:W-:Y:S04]  /*48480*/  STL [R1+0xdbc], R0 ;  /* 0x000dbc0001007387 */ /* 0x0003e80000100800 */
[----:B------:R1:W-:Y:S04]  /*48490*/  STL [R1+0xdc8], R202 ;  /* 0x000dc8ca01007387 */ /* 0x0003e80000100800 */
[----:B------:R-:W3:Y:S01]  /*484a0*/  LDL.LU.64 R200, [R1+0xe78] ;  /* 0x000e780001c87983 */ /* 0x000ee20000300a00 */
[----:B-1----:R-:W-:-:S05]  /*484b0*/  IMAD.MOV.U32 R0, RZ, RZ, R203 ;  /* 0x000000ffff007224 */ /* 0x002fca00078e00cb */
[----:B------:R1:W-:Y:S04]  /*484c0*/  STL [R1+0xdc4], R0 ;  /* 0x000dc40001007387 */ /* 0x0003e80000100800 */
[----:B------:R1:W-:Y:S04]  /*484d0*/  STL [R1+0xdd0], R194 ;  /* 0x000dd0c201007387 */ /* 0x0003e80000100800 */
[----:B------:R-:W3:Y:S01]  /*484e0*/  LDL.LU.64 R202, [R1+0xf50] ;  /* 0x000f500001ca7983 */ /* 0x000ee20000300a00 */
[----:B-1----:R-:W-:-:S05]  /*484f0*/  MOV R0, R195 ;  /* 0x000000c300007202 */ /* 0x002fca0000000f00 */
[----:B------:R1:W-:Y:S04]  /*48500*/  STL [R1+0xdcc], R0 ;  /* 0x000dcc0001007387 */ /* 0x0003e80000100800 */
[----:B------:R-:W-:Y:S04]  /*48510*/  STL [R1+0xdd8], R184 ;  /* 0x000dd8b801007387 */ /* 0x000fe80000100800 */
[----:B------:R-:W3:Y:S01]  /*48520*/  LDL.LU.64 R194, [R1+0xf18] ;  /* 0x000f180001c27983 */ /* 0x000ee20000300a00 */
[----:B-1----:R-:W-:-:S05]  /*48530*/  IMAD.MOV.U32 R0, RZ, RZ, R185 ;  /* 0x000000ffff007224 */ /* 0x002fca00078e00b9 */
[----:B------:R1:W-:Y:S04]  /*48540*/  STL [R1+0xdd4], R0 ;  /* 0x000dd40001007387 */ /* 0x0003e80000100800 */
[----:B--2---:R2:W-:Y:S01]  /*48550*/  STL [R1+0xde0], R196 ;  /* 0x000de0c401007387 */ /* 0x0045e20000100800 */
[----:B-1----:R-:W-:-:S03]  /*48560*/  IMAD.MOV.U32 R0, RZ, RZ, R197 ;  /* 0x000000ffff007224 */ /* 0x002fc600078e00c5 */
[----:B------:R-:W3:Y:S04]  /*48570*/  LDL.LU.64 R184, [R1+0xed0] ;  /* 0x000ed00001b87983 */ /* 0x000ee80000300a00 */
[----:B----4-:R-:W-:Y:S04]  /*48580*/  STL [R1+0xde8], R204 ;  /* 0x000de8cc01007387 */ /* 0x010fe80000100800 */
[----:B------:R1:W-:Y:S04]  /*48590*/  STL [R1+0xddc], R0 ;  /* 0x000ddc0001007387 */ /* 0x0003e80000100800 */
[----:B--2---:R-:W2:Y:S01]  /*485a0*/  LDL.LU.64 R196, [R1+0xe90] ;  /* 0x000e900001c47983 */ /* 0x004ea20000300a00 */
[----:B-1----:R-:W-:-:S03]  /*485b0*/  IMAD.MOV.U32 R0, RZ, RZ, R205 ;  /* 0x000000ffff007224 */ /* 0x002fc600078e00cd */
[----:B-----5:R-:W-:Y:S04]  /*485c0*/  STL [R1+0xdf0], R186 ;  /* 0x000df0ba01007387 */ /* 0x020fe80000100800 */
[----:B------:R1:W-:Y:S02]  /*485d0*/  STL [R1+0xde4], R0 ;  /* 0x000de40001007387 */ /* 0x0003e40000100800 */
[----:B-1----:R-:W-:Y:S02]  /*485e0*/  MOV R0, R187 ;  /* 0x000000bb00007202 */ /* 0x002fe40000000f00 */
[----:B------:R-:W4:Y:S04]  /*485f0*/  LDL.LU.64 R186, [R1+0xf68] ;  /* 0x000f680001ba7983 */ /* 0x000f280000300a00 */
[----:B------:R1:W-:Y:S04]  /*48600*/  STL [R1+0xdec], R0 ;  /* 0x000dec0001007387 */ /* 0x0003e80000100800 */
[----:B---3--:R3:W-:Y:S01]  /*48610*/  STL [R1+0xdf8], R198 ;  /* 0x000df8c601007387 */ /* 0x0087e20000100800 */
[----:B-1----:R-:W-:-:S03]  /*48620*/  IMAD.MOV.U32 R0, RZ, RZ, R199 ;  /* 0x000000ffff007224 */ /* 0x002fc600078e00c7 */
[----:B---3--:R-:W3:Y:S04]  /*48630*/  LDL.LU.64 R198, [R1+0xf30] ;  /* 0x000f300001c67983 */ /* 0x008ee80000300a00 */
[----:B------:R1:W-:Y:S04]  /*48640*/  STL [R1+0xdf4], R0 ;  /* 0x000df40001007387 */ /* 0x0003e80000100800 */
[----:B------:R5:W-:Y:S01]  /*48650*/  STL [R1+0xe00], R192 ;  /* 0x000e00c001007387 */ /* 0x000be20000100800 */
[----:B-1----:R-:W-:-:S03]  /*48660*/  IMAD.MOV.U32 R0, RZ, RZ, R193 ;  /* 0x000000ffff007224 */ /* 0x002fc600078e00c1 */
[----:B-----5:R-:W5:Y:S04]  /*48670*/  LDL.LU.64 R192, [R1+0xef0] ;  /* 0x000ef00001c07983 */ /* 0x020f680000300a00 */
[----:B------:R1:W-:Y:S04]  /*48680*/  STL [R1+0xdfc], R0 ;  /* 0x000dfc0001007387 */ /* 0x0003e80000100800 */
[----:B------:R1:W-:Y:S02]  /*48690*/  STL [R1+0xe08], R188 ;  /* 0x000e08bc01007387 */ /* 0x0003e40000100800 */
[----:B-1----:R-:W-:-:S02]  /*486a0*/  IMAD.MOV.U32 R0, RZ, RZ, R189 ;  /* 0x000000ffff007224 */ /* 0x002fc400078e00bd */
[----:B------:R-:W5:Y:S04]  /*486b0*/  LDL.LU.64 R188, [R1+0xea8] ;  /* 0x000ea80001bc7983 */ /* 0x000f680000300a00 */
[----:B------:R1:W-:Y:S04]  /*486c0*/  STL [R1+0xe04], R0 ;  /* 0x000e040001007387 */ /* 0x0003e80000100800 */
[----:B------:R1:W-:Y:S02]  /*486d0*/  STL [R1+0xe10], R206 ;  /* 0x000e10ce01007387 */ /* 0x0003e40000100800 */
[----:B-1----:R-:W-:-:S02]  /*486e0*/  MOV R0, R207 ;  /* 0x000000cf00007202 */ /* 0x002fc40000000f00 */
[----:B------:R-:W5:Y:S04]  /*486f0*/  LDL.LU.64 R206, [R1+0xf88] ;  /* 0x000f880001ce7983 */ /* 0x000f680000300a00 */
[----:B------:R1:W-:Y:S04]  /*48700*/  STL [R1+0xe0c], R0 ;  /* 0x000e0c0001007387 */ /* 0x0003e80000100800 */
[----:B------:R1:W-:Y:S02]  /*48710*/  STL [R1+0xe18], R190 ;  /* 0x000e18be01007387 */ /* 0x0003e40000100800 */
[----:B-1----:R-:W-:-:S02]  /*48720*/  IMAD.MOV.U32 R0, RZ, RZ, R191 ;  /* 0x000000ffff007224 */ /* 0x002fc400078e00bf */
        /* <DEDUP_REMOVED lines=11> */
[----:B-1----:R-:W-:-:S02]  /*487e0*/  MOV R0, R195 ;  /* 0x000000c300007202 */ /* 0x002fc40000000f00 */
[----:B------:R-:W-:Y:S04]  /*487f0*/  STL [R1+0xe38], R184 ;  /* 0x000e38b801007387 */ /* 0x000fe80000100800 */
[----:B------:R1:W-:Y:S04]  /*48800*/  STL [R1+0xe2c], R0 ;  /* 0x000e2c0001007387 */ /* 0x0003e80000100800 */
[----:B------:R-:W5:Y:S01]  /*48810*/  LDL.LU.64 R194, [R1+0xfa0] ;  /* 0x000fa00001c27983 */ /* 0x000f620000300a00 */
[----:B-1----:R-:W-:-:S03]  /*48820*/  IMAD.MOV.U32 R0, RZ, RZ, R185 ;  /* 0x000000ffff007224 */ /* 0x002fc600078e00b9 */
[----:B--2---:R-:W-:Y:S04]  /*48830*/  STL [R1+0xe40], R196 ;  /* 0x000e40c401007387 */ /* 0x004fe80000100800 */
[----:B------:R1:W-:Y:S04]  /*48840*/  STL [R1+0xe34], R0 ;  /* 0x000e340001007387 */ /* 0x0003e80000100800 */
[----:B------:R-:W2:Y:S04]  /*48850*/  LDL.LU.64 R184, [R1+0xf60] ;  /* 0x000f600001b87983 */ /* 0x000ea80000300a00 */
[----:B------:R-:W2:Y:S01]  /*48860*/  LDL.LU.64 R204, [R1+0xf28] ;  /* 0x000f280001cc7983 */ /* 0x000ea20000300a00 */
[----:B-1----:R-:W-:-:S05]  /*48870*/  IMAD.MOV.U32 R0, RZ, RZ, R197 ;  /* 0x000000ffff007224 */ /* 0x002fca00078e00c5 */
[----:B------:R1:W-:Y:S04]  /*48880*/  STL [R1+0xe3c], R0 ;  /* 0x000e3c0001007387 */ /* 0x0003e80000100800 */
[----:B----4-:R4:W-:Y:S01]  /*48890*/  STL [R1+0xe48], R186 ;  /* 0x000e48ba01007387 */ /* 0x0109e20000100800 */
[----:B-1----:R-:W-:-:S03]  /*488a0*/  IMAD.MOV.U32 R0, RZ, RZ, R187 ;  /* 0x000000ffff007224 */ /* 0x002fc600078e00bb */
[----:B----4-:R-:W4:Y:S04]  /*488b0*/  LDL.LU.64 R186, [R1+0xee8] ;  /* 0x000ee80001ba7983 */ /* 0x010f280000300a00 */
[----:B------:R1:W-:Y:S04]  /*488c0*/  STL [R1+0xe44], R0 ;  /* 0x000e440001007387 */ /* 0x0003e80000100800 */
[----:B---3--:R-:W-:Y:S04]  /*488d0*/  STL [R1+0xe50], R198 ;  /* 0x000e50c601007387 */ /* 0x008fe80000100800 */
[----:B------:R-:W3:Y:S01]  /*488e0*/  LDL.LU.64 R196, [R1+0xfb8] ;  /* 0x000fb80001c47983 */ /* 0x000ee20000300a00 */
[----:B-1----:R-:W-:-:S05]  /*488f0*/  MOV R0, R199 ;  /* 0x000000c700007202 */ /* 0x002fca0000000f00 */
[----:B------:R1:W-:Y:S04]  /*48900*/  STL [R1+0xe4c], R0 ;  /* 0x000e4c0001007387 */ /* 0x0003e80000100800 */
[----:B-----5:R5:W-:Y:S01]  /*48910*/  STL [R1+0xe58], R192 ;  /* 0x000e58c001007387 */ /* 0x020be20000100800 */
[----:B-1----:R-:W-:-:S03]  /*48920*/  IMAD.MOV.U32 R0, RZ, RZ, R193 ;  /* 0x000000ffff007224 */ /* 0x002fc600078e00c1 */
[----:B------:R-:W3:Y:S04]  /*48930*/  LDL.LU.64 R198, [R1+0xf78] ;  /* 0x000f780001c67983 */ /* 0x000ee80000300a00 */
[----:B------:R-:W-:Y:S04]  /*48940*/  STL [R1+0xe60], R188 ;  /* 0x000e60bc01007387 */ /* 0x000fe80000100800 */
[----:B------:R1:W-:Y:S04]  /*48950*/  STL [R1+0xe54], R0 ;  /* 0x000e540001007387 */ /* 0x0003e80000100800 */
[----:B-----5:R-:W5:Y:S01]  /*48960*/  LDL.LU.64 R192, [R1+0xf40] ;  /* 0x000f400001c07983 */ /* 0x020f620000300a00 */
[----:B-1----:R-:W-:-:S03]  /*48970*/  IMAD.MOV.U32 R0, RZ, RZ, R189 ;  /* 0x000000ffff007224 */ /* 0x002fc600078e00bd */
[----:B------:R-:W-:Y:S04]  /*48980*/  STL [R1+0xe68], R206 ;  /* 0x000e68ce01007387 */ /* 0x000fe80000100800 */
[----:B------:R1:W-:Y:S04]  /*48990*/  STL [R1+0xe5c], R0 ;  /* 0x000e5c0001007387 */ /* 0x0003e80000100800 */
[----:B------:R-:W5:Y:S01]  /*489a0*/  LDL.LU.64 R188, [R1+0xf08] ;  /* 0x000f080001bc7983 */ /* 0x000f620000300a00 */
[----:B-1----:R-:W-:-:S03]  /*489b0*/  IMAD.MOV.U32 R0, RZ, RZ, R207 ;  /* 0x000000ffff007224 */ /* 0x002fc600078e00cf */
[----:B------:R-:W-:Y:S04]  /*489c0*/  STL [R1+0xe70], R190 ;  /* 0x000e70be01007387 */ /* 0x000fe80000100800 */
[----:B------:R1:W-:Y:S04]  /*489d0*/  STL [R1+0xe64], R0 ;  /* 0x000e640001007387 */ /* 0x0003e80000100800 */
[----:B------:R-:W5:Y:S01]  /*489e0*/  LDL.LU.64 R206, [R1+0xfe0] ;  /* 0x000fe00001ce7983 */ /* 0x000f620000300a00 */
[----:B-1----:R-:W-:-:S03]  /*489f0*/  MOV R0, R191 ;  /* 0x000000bf00007202 */ /* 0x002fc60000000f00 */
[----:B------:R-:W-:Y:S04]  /*48a00*/  STL [R1+0xe78], R200 ;  /* 0x000e78c801007387 */ /* 0x000fe80000100800 */
[----:B------:R1:W-:Y:S04]  /*48a10*/  STL [R1+0xe6c], R0 ;  /* 0x000e6c0001007387 */ /* 0x0003e80000100800 */
[----:B------:R-:W5:Y:S01]  /*48a20*/  LDL.LU.64 R190, [R1+0xf98] ;  /* 0x000f980001be7983 */ /* 0x000f620000300a00 */
[----:B-1----:R-:W-:-:S03]  /*48a30*/  IMAD.MOV.U32 R0, RZ, RZ, R201 ;  /* 0x000000ffff007224 */ /* 0x002fc600078e00c9 */
[----:B------:R-:W-:Y:S04]  /*48a40*/  STL [R1+0xe80], R202 ;  /* 0x000e80ca01007387 */ /* 0x000fe80000100800 */
[----:B------:R1:W-:Y:S04]  /*48a50*/  STL [R1+0xe74], R0 ;  /* 0x000e740001007387 */ /* 0x0003e80000100800 */
[----:B------:R-:W5:Y:S01]  /*48a60*/  LDL.LU.64 R200, [R1+0xf58] ;  /* 0x000f580001c87983 */ /* 0x000f620000300a00 */
[----:B-1----:R-:W-:-:S03]  /*48a70*/  IMAD.MOV.U32 R0, RZ, RZ, R203 ;  /* 0x000000ffff007224 */ /* 0x002fc600078e00cb */
[----:B------:R-:W5:Y:S04]  /*48a80*/  LDL.LU.64 R202, [R1+0x4f0] ;  /* 0x0004f00001ca7983 */ /* 0x000f680000300a00 */
[----:B------:R1:W-:Y:S04]  /*48a90*/  STL [R1+0xe7c], R0 ;  /* 0x000e7c0001007387 */ /* 0x0003e80000100800 */
[----:B------:R2:W-:Y:S01]  /*48aa0*/  STL [R1+0xe88], R194 ;  /* 0x000e88c201007387 */ /* 0x0005e20000100800 */
[----:B-1----:R-:W-:-:S03]  /*48ab0*/  IMAD.MOV.U32 R0, RZ, RZ, R195 ;  /* 0x000000ffff007224 */ /* 0x002fc600078e00c3 */
[----:B--2---:R-:W2:Y:S04]  /*48ac0*/  LDL.LU.64 R194, [R1+0xff8] ;  /* 0x000ff80001c27983 */ /* 0x004ea80000300a00 */
[----:B------:R1:W-:Y:S04]  /*48ad0*/  STL [R1+0xe84], R0 ;  /* 0x000e840001007387 */ /* 0x0003e80000100800 */
[----:B------:R1:W-:Y:S02]  /*48ae0*/  STL [R1+0xe90], R184 ;  /* 0x000e90b801007387 */ /* 0x0003e40000100800 */
[----:B-1----:R-:W-:-:S02]  /*48af0*/  MOV R0, R185 ;  /* 0x000000b900007202 */ /* 0x002fc40000000f00 */
[----:B------:R-:W-:Y:S04]  /*48b00*/  STL [R1+0xe98], R204 ;  /* 0x000e98cc01007387 */ /* 0x000fe80000100800 */
[----:B------:R1:W-:Y:S04]  /*48b10*/  STL [R1+0xe8c], R0 ;  /* 0x000e8c0001007387 */ /* 0x0003e80000100800 */
[----:B------:R-:W2:Y:S01]  /*48b20*/  LDL.LU.64 R184, [R1+0xfb0] ;  /* 0x000fb00001b87983 */ /* 0x000ea20000300a00 */
[----:B-1----:R-:W-:-:S03]  /*48b30*/  IMAD.MOV.U32 R0, RZ, RZ, R205 ;  /* 0x000000ffff007224 */ /* 0x002fc600078e00cd */
[----:B----4-:R-:W-:Y:S04]  /*48b40*/  STL [R1+0xea0], R186 ;  /* 0x000ea0ba01007387 */ /* 0x010fe80000100800 */
[----:B------:R1:W-:Y:S02]  /*48b50*/  STL [R1+0xe94], R0 ;  /* 0x000e940001007387 */ /* 0x0003e40000100800 */
[----:B-1----:R-:W-:Y:S02]  /*48b60*/  IMAD.MOV.U32 R0, RZ, RZ, R187 ;  /* 0x000000ffff007224 */ /* 0x002fe400078e00bb */
[----:B------:R-:W4:Y:S04]  /*48b70*/  LDL.LU.64 R186, [R1+0xf70] ;  /* 0x000f700001ba7983 */ /* 0x000f280000300a00 */
[----:B------:R1:W-:Y:S04]  /*48b80*/  STL [R1+0xe9c], R0 ;  /* 0x000e9c0001007387 */ /* 0x0003e80000100800 */
[----:B---3--:R3:W-:Y:S01]  /*48b90*/  STL [R1+0xea8], R196 ;  /* 0x000ea8c401007387 */ /* 0x0087e20000100800 */
[----:B-1----:R-:W-:-:S03]  /*48ba0*/  IMAD.MOV.U32 R0, RZ, RZ, R197 ;  /* 0x000000ffff007224 */ /* 0x002fc600078e00c5 */
[----:B------:R-:W-:Y:S04]  /*48bb0*/  STL [R1+0xeb0], R198 ;  /* 0x000eb0c601007387 */ /* 0x000fe80000100800 */
[----:B------:R1:W-:Y:S04]  /*48bc0*/  STL [R1+0xea4], R0 ;  /* 0x000ea40001007387 */ /* 0x0003e80000100800 */
[----:B---3--:R-:W3:Y:S01]  /*48bd0*/  LDL.LU.64 R196, [R1+0x530] ;  /* 0x0005300001c47983 */ /* 0x008ee20000300a00 */
[----:B-1----:R-:W-:-:S03]  /*48be0*/  MOV R0, R199 ;  /* 0x000000c700007202 */ /* 0x002fc60000000f00 */
[----:B-----5:R-:W-:Y:S04]  /*48bf0*/  STL [R1+0xeb8], R192 ;  /* 0x000eb8c001007387 */ /* 0x020fe80000100800 */
[----:B------:R1:W-:Y:S04]  /*48c00*/  STL [R1+0xeac], R0 ;  /* 0x000eac0001007387 */ /* 0x0003e80000100800 */
[----:B------:R-:W5:Y:S01]  /*48c10*/  LDL.LU.64 R198, [R1+0x1008] ;  /* 0x0010080001c67983 */ /* 0x000f620000300a00 */
        /* <DEDUP_REMOVED lines=10> */
[----:B------:R1:W-:Y:S02]  /*48cc0*/  STL [R1+0xec4], R0 ;  /* 0x000ec40001007387 */ /* 0x0003e40000100800 */
[----:B-1----:R-:W-:Y:S02]  /*48cd0*/  MOV R0, R191 ;  /* 0x000000bf00007202 */ /* 0x002fe40000000f00 */
[----:B------:R-:W5:Y:S04]  /*48ce0*/  LDL.LU.64 R190, [R1+0x570] ;  /* 0x0005700001be7983 */ /* 0x000f680000300a00 */
[----:B------:R1:W-:Y:S04]  /*48cf0*/  STL [R1+0xecc], R0 ;  /* 0x000ecc0001007387 */ /* 0x0003e80000100800 */
[----:B------:R-:W-:Y:S01]  /*48d00*/  STL [R1+0xed8], R200 ;  /* 0x000ed8c801007387 */ /* 0x000fe20000100800 */
[----:B-1----:R-:W-:-:S03]  /*48d10*/  IMAD.MOV.U32 R0, RZ, RZ, R201 ;  /* 0x000000ffff007224 */ /* 0x002fc600078e00c9 */
        /* <DEDUP_REMOVED lines=10> */
[----:B------:R-:W-:Y:S04]  /*48dc0*/  STL [R1+0xef0], R184 ;  /* 0x000ef0b801007387 */ /* 0x000fe80000100800 */
[----:B------:R-:W2:Y:S01]  /*48dd0*/  LDL.LU.64 R204, [R1+0x5f0] ;  /* 0x0005f00001cc7983 */ /* 0x000ea20000300a00 */
[----:B-1----:R-:W-:-:S03]  /*48de0*/  MOV R0, R185 ;  /* 0x000000b900007202 */ /* 0x002fc60000000f00 */
[----:B------:R-:W2:Y:S04]  /*48df0*/  LDL.LU.64 R206, [R1+0x1030] ;  /* 0x0010300001ce7983 */ /* 0x000ea80000300a00 */
[----:B------:R1:W-:Y:S04]  /*48e00*/  STL [R1+0xeec], R0 ;  /* 0x000eec0001007387 */ /* 0x0003e80000100800 */
[----:B----4-:R-:W-:Y:S04]  /*48e10*/  STL [R1+0xef8], R186 ;  /* 0x000ef8ba01007387 */ /* 0x010fe80000100800 */
[----:B------:R-:W4:Y:S01]  /*48e20*/  LDL.LU.64 R194, [R1+0x1000] ;  /* 0x0010000001c27983 */ /* 0x000f220000300a00 */
[----:B-1----:R-:W-:-:S03]  /*48e30*/  IMAD.MOV.U32 R0, RZ, RZ, R187 ;  /* 0x000000ffff007224 */ /* 0x002fc600078e00bb */
[----:B------:R-:W4:Y:S04]  /*48e40*/  LDL.LU.64 R184, [R1+0xfc8] ;  /* 0x000fc80001b87983 */ /* 0x000f280000300a00 */
[----:B------:R1:W-:Y:S04]  /*48e50*/  STL [R1+0xef4], R0 ;  /* 0x000ef40001007387 */ /* 0x0003e80000100800 */
[----:B---3--:R-:W-:Y:S01]  /*48e60*/  STL [R1+0xf00], R196 ;  /* 0x000f00c401007387 */ /* 0x008fe20000100800 */
[----:B-1----:R-:W-:-:S03]  /*48e70*/  IMAD.MOV.U32 R0, RZ, RZ, R197 ;  /* 0x000000ffff007224 */ /* 0x002fc600078e00c5 */
[----:B------:R-:W3:Y:S04]  /*48e80*/  LDL.LU.64 R186, [R1+0x630] ;  /* 0x0006300001ba7983 */ /* 0x000ee80000300a00 */
[----:B-----5:R-:W-:Y:S04]  /*48e90*/  STL [R1+0xf08], R198 ;  /* 0x000f08c601007387 */ /* 0x020fe80000100800 */
[----:B------:R1:W-:Y:S04]  /*48ea0*/  STL [R1+0xefc], R0 ;  /* 0x000efc0001007387 */ /* 0x0003e80000100800 */
[----:B------:R-:W5:Y:S01]  /*48eb0*/  LDL.LU.64 R200, [R1+0x1040] ;  /* 0x0010400001c87983 */ /* 0x000f620000300a00 */
[----:B-1----:R-:W-:-:S05]  /*48ec0*/  IMAD.MOV.U32 R0, RZ, RZ, R199 ;  /* 0x000000ffff007224 */ /* 0x002fca00078e00c7 */
[----:B------:R1:W-:Y:S04]  /*48ed0*/  STL [R1+0xf04], R0 ;  /* 0x000f040001007387 */ /* 0x0003e80000100800 */
[----:B------:R-:W-:Y:S04]  /*48ee0*/  STL [R1+0xf10], R192 ;  /* 0x000f10c001007387 */ /* 0x000fe80000100800 */
[----:B------:R-:W5:Y:S01]  /*48ef0*/  LDL.LU.64 R202, [R1+0x1020] ;  /* 0x0010200001ca7983 */ /* 0x000f620000300a00 */
[----:B-1----:R-:W-:-:S05]  /*48f00*/  MOV R0, R193 ;  /* 0x000000c100007202 */ /* 0x002fca0000000f00 */
[----:B------:R1:W-:Y:S04]  /*48f10*/  STL [R1+0xf0c], R0 ;  /* 0x000f0c0001007387 */ /* 0x0003e80000100800 */
[----:B------:R-:W-:Y:S04]  /*48f20*/  STL [R1+0xf18], R188 ;  /* 0x000f18bc01007387 */ /* 0x000fe80000100800 */
[----:B------:R-:W5:Y:S01]  /*48f30*/  LDL.LU.64 R196, [R1+0xfe8] ;  /* 0x000fe80001c47983 */ /* 0x000f620000300a00 */
[----:B-1----:R-:W-:-:S03]  /*48f40*/  IMAD.MOV.U32 R0, RZ, RZ, R189 ;  /* 0x000000ffff007224 */ /* 0x002fc600078e00bd */
[----:B------:R-:W5:Y:S04]  /*48f50*/  LDL.LU.64 R198, [R1+0xf80] ;  /* 0x000f800001c67983 */ /* 0x000f680000300a00 */
[----:B------:R1:W-:Y:S04]  /*48f60*/  STL [R1+0xf14], R0 ;  /* 0x000f140001007387 */ /* 0x0003e80000100800 */
[----:B------:R1:W-:Y:S04]  /*48f70*/  STL [R1+0xf20], R190 ;  /* 0x000f20be01007387 */ /* 0x0003e80000100800 */
[----:B------:R-:W5:Y:S01]  /*48f80*/  LDL.LU.64 R192, [R1+0xfc0] ;  /* 0x000fc00001c07983 */ /* 0x000f620000300a00 */
[----:B-1----:R-:W-:-:S03]  /*48f90*/  IMAD.MOV.U32 R0, RZ, RZ, R191 ;  /* 0x000000ffff007224 */ /* 0x002fc600078e00bf */
[----:B------:R-:W5:Y:S04]  /*48fa0*/  LDL.LU.64 R188, [R1+0x5b0] ;  /* 0x0005b00001bc7983 */ /* 0x000f680000300a00 */
[----:B------:R1:W-:Y:S04]  /*48fb0*/  STL [R1+0xf1c], R0 ;  /* 0x000f1c0001007387 */ /* 0x0003e80000100800 */
[----:B------:R-:W-:Y:S04]  /*48fc0*/  STL [R1+0xf28], R214 ;  /* 0x000f28d601007387 */ /* 0x000fe80000100800 */
[----:B------:R-:W5:Y:S01]  /*48fd0*/  LDL.LU.64 R190, [R1+0x3e8] ;  /* 0x0003e80001be7983 */ /* 0x000f620000300a00 */
[----:B-1----:R-:W-:-:S03]  /*48fe0*/  IMAD.MOV.U32 R0, RZ, RZ, R215 ;  /* 0x000000ffff007224 */ /* 0x002fc600078e00d7 */
[----:B--2---:R-:W-:Y:S04]  /*48ff0*/  STL [R1+0xf30], R168 ;  /* 0x000f30a801007387 */ /* 0x004fe80000100800 */
[----:B------:R1:W-:Y:S04]  /*49000*/  STL [R1+0xf24], R0 ;  /* 0x000f240001007387 */ /* 0x0003e80000100800 */
[----:B------:R-:W-:Y:S01]  /*49010*/  STL [R1+0xf38], R170 ;  /* 0x000f38aa01007387 */ /* 0x000fe20000100800 */
[----:B-1----:R-:W-:-:S05]  /*49020*/  MOV R0, R169 ;  /* 0x000000a900007202 */ /* 0x002fca0000000f00 */
[----:B------:R1:W-:Y:S04]  /*49030*/  STL [R1+0xf2c], R0 ;  /* 0x000f2c0001007387 */ /* 0x0003e80000100800 */
[----:B------:R-:W-:Y:S01]  /*49040*/  STL [R1+0xf40], R204 ;  /* 0x000f40cc01007387 */ /* 0x000fe20000100800 */
[----:B-1----:R-:W-:-:S05]  /*49050*/  IMAD.MOV.U32 R0, RZ, RZ, R171 ;  /* 0x000000ffff007224 */ /* 0x002fca00078e00ab */
[----:B------:R1:W-:Y:S04]  /*49060*/  STL [R1+0xf34], R0 ;  /* 0x000f340001007387 */ /* 0x0003e80000100800 */
[----:B------:R-:W-:Y:S01]  /*49070*/  STL [R1+0xf48], R206 ;  /* 0x000f48ce01007387 */ /* 0x000fe20000100800 */
[----:B-1----:R-:W-:-:S05]  /*49080*/  IMAD.MOV.U32 R0, RZ, RZ, R205 ;  /* 0x000000ffff007224 */ /* 0x002fca00078e00cd */
[----:B------:R1:W-:Y:S04]  /*49090*/  STL [R1+0xf3c], R0 ;  /* 0x000f3c0001007387 */ /* 0x0003e80000100800 */
[----:B----4-:R-:W-:Y:S01]  /*490a0*/  STL [R1+0xf50], R194 ;  /* 0x000f50c201007387 */ /* 0x010fe20000100800 */
[----:B-1----:R-:W-:-:S05]  /*490b0*/  IMAD.MOV.U32 R0, RZ, RZ, R207 ;  /* 0x000000ffff007224 */ /* 0x002fca00078e00cf */
[----:B------:R1:W-:Y:S04]  /*490c0*/  STL [R1+0xf44], R0 ;  /* 0x000f440001007387 */ /* 0x0003e80000100800 */
[----:B------:R-:W-:Y:S01]  /*490d0*/  STL [R1+0xf58], R184 ;  /* 0x000f58b801007387 */ /* 0x000fe20000100800 */
[----:B-1----:R-:W-:-:S05]  /*490e0*/  MOV R0, R195 ;  /* 0x000000c300007202 */ /* 0x002fca0000000f00 */
[----:B------:R1:W-:Y:S04]  /*490f0*/  STL [R1+0xf4c], R0 ;  /* 0x000f4c0001007387 */ /* 0x0003e80000100800 */
[----:B---3--:R-:W-:Y:S01]  /*49100*/  STL [R1+0xf60], R186 ;  /* 0x000f60ba01007387 */ /* 0x008fe20000100800 */
[----:B-1----:R-:W-:-:S05]  /*49110*/  IMAD.MOV.U32 R0, RZ, RZ, R185 ;  /* 0x000000ffff007224 */ /* 0x002fca00078e00b9 */
[----:B------:R1:W-:Y:S04]  /*49120*/  STL [R1+0xf54], R0 ;  /* 0x000f540001007387 */ /* 0x0003e80000100800 */
[----:B------:R-:W2:Y:S04]  /*49130*/  LDL.LU.64 R194, [R1+0x1018] ;  /* 0x0010180001c27983 */ /* 0x000ea80000300a00 */
[----:B------:R-:W3:Y:S01]  /*49140*/  LDL.LU.64 R184, [R1+0xfd0] ;  /* 0x000fd00001b87983 */ /* 0x000ee20000300a00 */
[----:B-1----:R-:W-:-:S05]  /*49150*/  IMAD.MOV.U32 R0, RZ, RZ, R187 ;  /* 0x000000ffff007224 */ /* 0x002fca00078e00bb */
[----:B------:R1:W-:Y:S04]  /*49160*/  STL [R1+0xf5c], R0 ;  /* 0x000f5c0001007387 */ /* 0x0003e80000100800 */
[----:B-----5:R-:W-:Y:S04]  /*49170*/  STL [R1+0xf68], R200 ;  /* 0x000f68c801007387 */ /* 0x020fe80000100800 */
[----:B------:R-:W4:Y:S01]  /*49180*/  LDL.LU.64 R186, [R1+0x468] ;  /* 0x0004680001ba7983 */ /* 0x000f220000300a00 */
[----:B-1----:R-:W-:-:S03]  /*49190*/  IMAD.MOV.U32 R0, RZ, RZ, R201 ;  /* 0x000000ffff007224 */ /* 0x002fc600078e00c9 */
[----:B------:R-:W-:Y:S04]  /*491a0*/  STL [R1+0xf70], R202 ;  /* 0x000f70ca01007387 */ /* 0x000fe80000100800 */
[----:B------:R1:W-:Y:S02]  /*491b0*/  STL [R1+0xf64], R0 ;  /* 0x000f640001007387 */ /* 0x0003e40000100800 */
[----:B-1----:R-:W-:Y:S02]  /*491c0*/  MOV R0, R203 ;  /* 0x000000cb00007202 */ /* 0x002fe40000000f00 */
[----:B------:R-:W-:Y:S04]  /*491d0*/  STL [R1+0xf78], R196 ;  /* 0x000f78c401007387 */ /* 0x000fe80000100800 */
[----:B------:R1:W-:Y:S04]  /*491e0*/  STL [R1+0xf6c], R0 ;  /* 0x000f6c0001007387 */ /* 0x0003e80000100800 */
[----:B------:R-:W-:Y:S01]  /*491f0*/  STL [R1+0xf80], R198 ;  /* 0x000f80c601007387 */ /* 0x000fe20000100800 */
[----:B-1----:R-:W-:-:S05]  /*49200*/  IMAD.MOV.U32 R0, RZ, RZ, R197 ;  /* 0x000000ffff007224 */ /* 0x002fca00078e00c5 */
[----:B------:R1:W-:Y:S02]  /*49210*/  STL [R1+0xf74], R0 ;  /* 0x000f740001007387 */ /* 0x0003e40000100800 */
[----:B-1----:R-:W-:Y:S02]  /*49220*/  IMAD.MOV.U32 R0, RZ, RZ, R199 ;  /* 0x000000ffff007224 */ /* 0x002fe400078e00c7 */
[----:B------:R-:W-:Y:S04]  /*49230*/  STL [R1+0xf88], R192 ;  /* 0x000f88c001007387 */ /* 0x000fe80000100800 */
[----:B------:R1:W-:Y:S04]  /*49240*/  STL [R1+0xf7c], R0 ;  /* 0x000f7c0001007387 */ /* 0x0003e80000100800 */
[----:B------:R-:W-:Y:S01]  /*49250*/  STL [R1+0xf90], R188 ;  /* 0x000f90bc01007387 */ /* 0x000fe20000100800 */
[----:B-1----:R-:W-:-:S05]  /*49260*/  IMAD.MOV.U32 R0, RZ, RZ, R193 ;  /* 0x000000ffff007224 */ /* 0x002fca00078e00c1 */
[----:B------:R1:W-:Y:S04]  /*49270*/  STL [R1+0xf84], R0 ;  /* 0x000f840001007387 */ /* 0x0003e80000100800 */
[----:B------:R-:W-:Y:S01]  /*49280*/  STL [R1+0xf98], R190 ;  /* 0x000f98be01007387 */ /* 0x000fe20000100800 */
[----:B-1----:R-:W-:-:S05]  /*49290*/  MOV R0, R189 ;  /* 0x000000bd00007202 */ /* 0x002fca0000000f00 */
[----:B------:R1:W-:Y:S04]  /*492a0*/  STL [R1+0xf8c], R0 ;  /* 0x000f8c0001007387 */ /* 0x0003e80000100800 */
[----:B------:R-:W-:Y:S01]  /*492b0*/  STL [R1+0xfa0], R92 ;  /* 0x000fa05c01007387 */ /* 0x000fe20000100800 */
[----:B-1----:R-:W-:-:S05]  /*492c0*/  IMAD.MOV.U32 R0, RZ, RZ, R191 ;  /* 0x000000ffff007224 */ /* 0x002fca00078e00bf */
[----:B------:R2:W-:Y:S04]  /*492d0*/  STL [R1+0xf94], R0 ;  /* 0x000f940001007387 */ /* 0x0005e80000100800 */
[----:B------:R-:W-:Y:S04]  /*492e0*/  STL [R1+0xf9c], R93 ;  /* 0x000f9c5d01007387 */ /* 0x000fe80000100800 */
[----:B------:R-:W5:Y:S04]  /*492f0*/  LDL.LU.64 R198, [R1+0x1038] ;  /* 0x0010380001c67983 */ /* 0x000f680000300a00 */
[----:B------:R-:W-:Y:S04]  /*49300*/  STL [R1+0xfa8], R58 ;  /* 0x000fa83a01007387 */ /* 0x000fe80000100800 */
[----:B------:R-:W5:Y:S04]  /*49310*/  LDL.LU.64 R188, [R1+0x1010] ;  /* 0x0010100001bc7983 */ /* 0x000f680000300a00 */
[----:B------:R-:W-:Y:S04]  /*49320*/  STL [R1+0xfa4], R59 ;  /* 0x000fa43b01007387 */ /* 0x000fe80000100800 */
[----:B------:R-:W5:Y:S04]  /*49330*/  LDL.LU.64 R190, [R1+0x470] ;  /* 0x0004700001be7983 */ /* 0x000f680000300a00 */
[----:B------:R-:W-:Y:S04]  /*49340*/  STL [R1+0xfb0], R32 ;  /* 0x000fb02001007387 */ /* 0x000fe80000100800 */
[----:B------:R-:W-:Y:S04]  /*49350*/  STL [R1+0xfac], R33 ;  /* 0x000fac2101007387 */ /* 0x000fe80000100800 */
[----:B------:R-:W-:Y:S04]  /*49360*/  STL [R1+0xfb8], R14 ;  /* 0x000fb80e01007387 */ /* 0x000fe80000100800 */
[----:B------:R-:W-:Y:S04]  /*49370*/  STL [R1+0xfb4], R15 ;  /* 0x000fb40f01007387 */ /* 0x000fe80000100800 */
[----:B------:R-:W-:Y:S04]  /*49380*/  STL [R1+0xfc0], R2 ;  /* 0x000fc00201007387 */ /* 0x000fe80000100800 */
[----:B------:R-:W-:Y:S01]  /*49390*/  STL [R1+0xfbc], R3 ;  /* 0x000fbc0301007387 */ /* 0x000fe20000100800 */
[----:B--2---:R-:W-:-:S03]  /*493a0*/  IMAD.MOV.U32 R0, RZ, RZ, R195 ;  /* 0x000000ffff007224 */ /* 0x004fc600078e00c3 */
[----:B------:R-:W-:Y:S04]  /*493b0*/  STL [R1+0xfc8], R194 ;  /* 0x000fc8c201007387 */ /* 0x000fe80000100800 */
[----:B---3--:R-:W-:Y:S04]  /*493c0*/  STL [R1+0xfd0], R184 ;  /* 0x000fd0b801007387 */ /* 0x008fe80000100800 */
[----:B------:R1:W-:Y:S02]  /*493d0*/  STL [R1+0xfc4], R0 ;  /* 0x000fc40001007387 */ /* 0x0003e40000100800 */
[----:B-1----:R-:W-:-:S02]  /*493e0*/  IMAD.MOV.U32 R0, RZ, RZ, R185 ;  /* 0x000000ffff007224 */ /* 0x002fc400078e00b9 */
[----:B----4-:R-:W-:Y:S04]  /*493f0*/  STL [R1+0xfd8], R186 ;  /* 0x000fd8ba01007387 */ /* 0x010fe80000100800 */
[----:B------:R1:W-:Y:S04]  /*49400*/  STL [R1+0xfcc], R0 ;  /* 0x000fcc0001007387 */ /* 0x0003e80000100800 */
[----:B------:R-:W-:Y:S01]  /*49410*/  STL [R1+0xfe0], R130 ;  /* 0x000fe08201007387 */ /* 0x000fe20000100800 */
[----:B-1----:R-:W-:-:S05]  /*49420*/  MOV R0, R187 ;  /* 0x000000bb00007202 */ /* 0x002fca0000000f00 */
[----:B------:R5:W-:Y:S04]  /*49430*/  STL [R1+0xfd4], R0 ;  /* 0x000fd40001007387 */ /* 0x000be80000100800 */
[----:B------:R-:W-:Y:S04]  /*49440*/  STL [R1+0xfdc], R131 ;  /* 0x000fdc8301007387 */ /* 0x000fe80000100800 */
[----:B------:R-:W-:Y:S04]  /*49450*/  STL [R1+0xfe8], R66 ;  /* 0x000fe84201007387 */ /* 0x000fe80000100800 */
[----:B------:R-:W2:Y:S04]  /*49460*/  LDL.LU.64 R192, [R1+0x1048] ;  /* 0x0010480001c07983 */ /* 0x000ea80000300a00 */
[----:B------:R-:W-:Y:S04]  /*49470*/  STL [R1+0xfe4], R67 ;  /* 0x000fe44301007387 */ /* 0x000fe80000100800 */
[----:B------:R-:W3:Y:S04]  /*49480*/  LDL.LU.64 R194, [R1+0x1050] ;  /* 0x0010500001c27983 */ /* 0x000ee80000300a00 */
[----:B------:R-:W-:Y:S04]  /*49490*/  STL [R1+0xff0], R38 ;  /* 0x000ff02601007387 */ /* 0x000fe80000100800 */
[----:B------:R-:W4:Y:S04]  /*494a0*/  LDL.LU.64 R184, [R1+0x4a8] ;  /* 0x0004a80001b87983 */ /* 0x000f280000300a00 */
[----:B------:R-:W-:Y:S04]  /*494b0*/  STL [R1+0xfec], R39 ;  /* 0x000fec2701007387 */ /* 0x000fe80000100800 */
[----:B------:R-:W4:Y:S04]  /*494c0*/  LDL.LU.64 R186, [R1+0x3b0] ;  /* 0x0003b00001ba7983 */ /* 0x000f280000300a00 */
[----:B------:R-:W-:Y:S04]  /*494d0*/  STL [R1+0xff8], R18 ;  /* 0x000ff81201007387 */ /* 0x000fe80000100800 */
[----:B------:R-:W-:Y:S04]  /*494e0*/  STL [R1+0xff4], R19 ;  /* 0x000ff41301007387 */ /* 0x000fe80000100800 */
[----:B------:R-:W-:Y:S04]  /*494f0*/  STL [R1+0x1000], R6 ;  /* 0x0010000601007387 */ /* 0x000fe80000100800 */
[----:B------:R-:W-:Y:S01]  /*49500*/  STL [R1+0xffc], R7 ;  /* 0x000ffc0701007387 */ /* 0x000fe20000100800 */
[----:B-----5:R-:W-:-:S03]  /*49510*/  IMAD.MOV.U32 R0, RZ, RZ, R199 ;  /* 0x000000ffff007224 */ /* 0x020fc600078e00c7 */
[----:B------:R-:W-:Y:S04]  /*49520*/  STL [R1+0x1008], R198 ;  /* 0x001008c601007387 */ /* 0x000fe80000100800 */
[----:B------:R-:W-:Y:S04]  /*49530*/  STL [R1+0x1010], R188 ;  /* 0x001010bc01007387 */ /* 0x000fe80000100800 */
[----:B------:R1:W-:Y:S04]  /*49540*/  STL [R1+0x1004], R0 ;  /* 0x0010040001007387 */ /* 0x0003e80000100800 */
[----:B------:R-:W-:Y:S01]  /*49550*/  STL [R1+0x1018], R190 ;  /* 0x001018be01007387 */ /* 0x000fe20000100800 */
[----:B-1----:R-:W-:-:S05]  /*49560*/  IMAD.MOV.U32 R0, RZ, RZ, R189 ;  /* 0x000000ffff007224 */ /* 0x002fca00078e00bd */
[----:B------:R1:W-:Y:S04]  /*49570*/  STL [R1+0x100c], R0 ;  /* 0x00100c0001007387 */ /* 0x0003e80000100800 */
[----:B------:R-:W-:Y:S01]  /*49580*/  STL [R1+0x1020], R174 ;  /* 0x001020ae01007387 */ /* 0x000fe20000100800 */
[----:B-1----:R-:W-:-:S05]  /*49590*/  IMAD.MOV.U32 R0, RZ, RZ, R191 ;  /* 0x000000ffff007224 */ /* 0x002fca00078e00bf */
[----:B------:R2:W-:Y:S04]  /*495a0*/  STL [R1+0x1014], R0 ;  /* 0x0010140001007387 */ /* 0x0005e80000100800 */
[----:B------:R-:W-:Y:S04]  /*495b0*/  STL [R1+0x101c], R175 ;  /* 0x00101caf01007387 */ /* 0x000fe80000100800 */
[----:B------:R-:W-:Y:S04]  /*495c0*/  STL [R1+0x1028], R74 ;  /* 0x0010284a01007387 */ /* 0x000fe80000100800 */
[----:B------:R-:W5:Y:S04]  /*495d0*/  LDL.LU.64 R196, [R1+0x1088] ;  /* 0x0010880001c47983 */ /* 0x000f680000300a00 */
        /* <DEDUP_REMOVED lines=9> */
[----:B------:R-:W-:Y:S01]  /*49670*/  STL [R1+0x103c], R9 ;  /* 0x00103c0901007387 */ /* 0x000fe20000100800 */
[----:B--2---:R-:W-:-:S03]  /*49680*/  MOV R0, R193 ;  /* 0x000000c100007202 */ /* 0x004fc60000000f00 */
[----:B------:R-:W-:Y:S04]  /*49690*/  STL [R1+0x1048], R192 ;  /* 0x001048c001007387 */ /* 0x000fe80000100800 */
[----:B---3--:R-:W-:Y:S04]  /*496a0*/  STL [R1+0x1050], R194 ;  /* 0x001050c201007387 */ /* 0x008fe80000100800 */
[----:B------:R1:W-:Y:S04]  /*496b0*/  STL [R1+0x1044], R0 ;  /* 0x0010440001007387 */ /* 0x0003e80000100800 */
[----:B----4-:R-:W-:Y:S01]  /*496c0*/  STL [R1+0x1058], R184 ;  /* 0x001058b801007387 */ /* 0x010fe20000100800 */
[----:B-1----:R-:W-:-:S05]  /*496d0*/  IMAD.MOV.U32 R0, RZ, RZ, R195 ;  /* 0x000000ffff007224 */ /* 0x002fca00078e00c3 */
[----:B------:R1:W-:Y:S04]  /*496e0*/  STL [R1+0x104c], R0 ;  /* 0x00104c0001007387 */ /* 0x0003e80000100800 */
[----:B------:R-:W-:Y:S01]  /*496f0*/  STL [R1+0x1060], R186 ;  /* 0x001060ba01007387 */ /* 0x000fe20000100800 */
[----:B-1----:R-:W-:-:S05]  /*49700*/  IMAD.MOV.U32 R0, RZ, RZ, R185 ;  /* 0x000000ffff007224 */ /* 0x002fca00078e00b9 */
[----:B------:R1:W-:Y:S04]  /*49710*/  STL [R1+0x1054], R0 ;  /* 0x0010540001007387 */ /* 0x0003e80000100800 */
[----:B------:R-:W-:Y:S01]  /*49720*/  STL [R1+0x1068], R82 ;  /* 0x0010685201007387 */ /* 0x000fe20000100800 */
[----:B-1----:R-:W-:-:S05]  /*49730*/  IMAD.MOV.U32 R0, RZ, RZ, R187 ;  /* 0x000000ffff007224 */ /* 0x002fca00078e00bb */
[----:B------:R5:W-:Y:S04]  /*49740*/  STL [R1+0x105c], R0 ;  /* 0x00105c0001007387 */ /* 0x000be80000100800 */
        /* <DEDUP_REMOVED lines=11> */
[----:B-----5:R-:W-:-:S03]  /*49800*/  MOV R0, R197 ;  /* 0x000000c500007202 */ /* 0x020fc60000000f00 */
        /* <DEDUP_REMOVED lines=95> */
[----:B------:R-:W4:Y:S04]  /*49e00*/  LDL.LU.64 R186, [R1+0x418] ;  /* 0x0004180001ba7983 */ /* 0x000f280000300a00 */
        /* <DEDUP_REMOVED lines=15> */
[----:B-1----:R-:W-:-:S05]  /*49f00*/  MOV R0, R191 ;  /* 0x000000bf00007202 */ /* 0x002fca0000000f00 */
        /* <DEDUP_REMOVED lines=11> */
[----:B--2---:R-:W-:-:S03]  /*49fc0*/  IMAD.MOV.U32 R0, RZ, RZ, R201 ;  /* 0x000000ffff007224 */ /* 0x004fc600078e00c9 */
        /* <DEDUP_REMOVED lines=10> */
[----:B-1----:R-:W-:-:S05]  /*4a070*/  MOV R0, R185 ;  /* 0x000000b900007202 */ /* 0x002fca0000000f00 */
[----:B------:R1:W-:Y:S02]  /*4a080*/  STL [R1+0x11dc], R0 ;  /* 0x0011dc0001007387 */ /* 0x0003e40000100800 */
[----:B-1----:R-:W-:Y:S02]  /*4a090*/  IMAD.MOV.U32 R0, RZ, RZ, R187 ;  /* 0x000000ffff007224 */ /* 0x002fe400078e00bb */
[----:B------:R-:W2:Y:S04]  /*4a0a0*/  LDL.LU.64 R186, [R1+0x1248] ;  /* 0x0012480001ba7983 */ /* 0x000ea80000300a00 */
[----:B------:R5:W-:Y:S04]  /*4a0b0*/  STL [R1+0x11e4], R0 ;  /* 0x0011e40001007387 */ /* 0x000be80000100800 */
[----:B------:R-:W-:Y:S04]  /*4a0c0*/  STL [R1+0x11f0], R98 ;  /* 0x0011f06201007387 */ /* 0x000fe80000100800 */
[----:B------:R-:W-:Y:S04]  /*4a0d0*/  STL [R1+0x11ec], R99 ;  /* 0x0011ec6301007387 */ /* 0x000fe80000100800 */
[----:B------:R-:W-:Y:S04]  /*4a0e0*/  STL [R1+0x11f8], R62 ;  /* 0x0011f83e01007387 */ /* 0x000fe80000100800 */
[----:B------:R-:W3:Y:S04]  /*4a0f0*/  LDL.LU.64 R200, [R1+0xbd0] ;  /* 0x000bd00001c87983 */ /* 0x000ee80000300a00 */
[----:B------:R-:W-:Y:S04]  /*4a100*/  STL [R1+0x11f4], R63 ;  /* 0x0011f43f01007387 */ /* 0x000fe80000100800 */
[----:B------:R-:W4:Y:S04]  /*4a110*/  LDL.LU.64 R192, [R1+0x930] ;  /* 0x0009300001c07983 */ /* 0x000f280000300a00 */
[----:B------:R-:W-:Y:S04]  /*4a120*/  STL [R1+0x1200], R34 ;  /* 0x0012002201007387 */ /* 0x000fe80000100800 */
[----:B------:R-:W4:Y:S04]  /*4a130*/  LDL.LU.64 R194, [R1+0x5a0] ;  /* 0x0005a00001c27983 */ /* 0x000f280000300a00 */
[----:B------:R-:W-:Y:S04]  /*4a140*/  STL [R1+0x11fc], R35 ;  /* 0x0011fc2301007387 */ /* 0x000fe80000100800 */
[----:B------:R-:W4:Y:S01]  /*4a150*/  LDL.LU.64 R184, [R1+0x498] ;  /* 0x0004980001b87983 */ /* 0x000f220000300a00 */
        /* <DEDUP_REMOVED lines=18> */
[----:B------:R-:W-:Y:S04]  /*4a280*/  STL [R1+0x1238], R70 ;  /* 0x0012384601007387 */ /* 0x000fe80000100800 */
[----:B------:R-:W5:Y:S04]  /*4a290*/  LDL.LU.64 R202, [R1+0xb98] ;  /* 0x000b980001ca7983 */ /* 0x000f680000300a00 */
[----:B------:R-:W-:Y:S04]  /*4a2a0*/  STL [R1+0x1234], R71 ;  /* 0x0012344701007387 */ /* 0x000fe80000100800 */
[----:B------:R-:W-:Y:S04]  /*4a2b0*/  STL [R1+0x1240], R40 ;  /* 0x0012402801007387 */ /* 0x000fe80000100800 */
[----:B------:R-:W5:Y:S04]  /*4a2c0*/  LDL.LU.64 R196, [R1+0x968] ;  /* 0x0009680001c47983 */ /* 0x000f680000300a00 */
[----:B------:R-:W-:Y:S04]  /*4a2d0*/  STL [R1+0x123c], R41 ;  /* 0x00123c2901007387 */ /* 0x000fe80000100800 */
[----:B------:R-:W5:Y:S04]  /*4a2e0*/  LDL.LU.64 R198, [R1+0x5e0] ;  /* 0x0005e00001c67983 */ /* 0x000f680000300a00 */
[----:B--2---:R2:W-:Y:S01]  /*4a2f0*/  STL [R1+0x1248], R186 ;  /* 0x001248ba01007387 */ /* 0x0045e20000100800 */
[----:B-1----:R-:W-:-:S03]  /*4a300*/  IMAD.MOV.U32 R0, RZ, RZ, R187 ;  /* 0x000000ffff007224 */ /* 0x002fc600078e00bb */
[----:B------:R-:W5:Y:S04]  /*4a310*/  LDL.LU.64 R190, [R1+0x4b0] ;  /* 0x0004b00001be7983 */ /* 0x000f680000300a00 */
[----:B--2---:R-:W2:Y:S04]  /*4a320*/  LDL.LU.64 R186, [R1+0x3d0] ;  /* 0x0003d00001ba7983 */ /* 0x004ea80000300a00 */
[----:B------:R1:W-:Y:S04]  /*4a330*/  STL [R1+0x1244], R0 ;  /* 0x0012440001007387 */ /* 0x0003e80000100800 */
[----:B---3--:R-:W-:Y:S01]  /*4a340*/  STL [R1+0x1250], R200 ;  /* 0x001250c801007387 */ /* 0x008fe20000100800 */
[----:B-1----:R-:W-:-:S03]  /*4a350*/  MOV R0, R201 ;  /* 0x000000c900007202 */ /* 0x002fc60000000f00 */
[----:B----4-:R-:W-:Y:S04]  /*4a360*/  STL [R1+0x1258], R192 ;  /* 0x001258c001007387 */ /* 0x010fe80000100800 */
        /* <DEDUP_REMOVED lines=10> */
[----:B------:R-:W3:Y:S04]  /*4a410*/  LDL.LU.64 R192, [R1+0x12c8] ;  /* 0x0012c80001c07983 */ /* 0x000ee80000300a00 */
[----:B------:R-:W-:Y:S04]  /*4a420*/  STL [R1+0x126c], R209 ;  /* 0x00126cd101007387 */ /* 0x000fe80000100800 */
[----:B------:R-:W-:Y:S04]  /*4a430*/  STL [R1+0x1278], R78 ;  /* 0x0012784e01007387 */ /* 0x000fe80000100800 */
[----:B------:R-:W4:Y:S04]  /*4a440*/  LDL.LU.64 R206, [R1+0xb60] ;  /* 0x000b600001ce7983 */ /* 0x000f280000300a00 */
[----:B------:R-:W-:Y:S04]  /*4a450*/  STL [R1+0x1274], R79 ;  /* 0x0012744f01007387 */ /* 0x000fe80000100800 */
[----:B------:R-:W-:Y:S04]  /*4a460*/  STL [R1+0x1280], R46 ;  /* 0x0012802e01007387 */ /* 0x000fe80000100800 */
[----:B------:R-:W4:Y:S04]  /*4a470*/  LDL.LU.64 R200, [R1+0x9a0] ;  /* 0x0009a00001c87983 */ /* 0x000f280000300a00 */
[----:B------:R-:W-:Y:S04]  /*4a480*/  STL [R1+0x127c], R47 ;  /* 0x00127c2f01007387 */ /* 0x000fe80000100800 */
[----:B------:R-:W4:Y:S04]  /*4a490*/  LDL.LU.64 R194, [R1+0x620] ;  /* 0x0006200001c27983 */ /* 0x000f280000300a00 */
[----:B-----5:R5:W-:Y:S01]  /*4a4a0*/  STL [R1+0x1288], R188 ;  /* 0x001288bc01007387 */ /* 0x020be20000100800 */
[----:B-1----:R-:W-:-:S03]  /*4a4b0*/  MOV R0, R189 ;  /* 0x000000bd00007202 */ /* 0x002fc60000000f00 */
[----:B------:R-:W4:Y:S04]  /*4a4c0*/  LDL.LU.64 R184, [R1+0x4d8] ;  /* 0x0004d80001b87983 */ /* 0x000f280000300a00 */
[----:B------:R-:W-:Y:S04]  /*4a4d0*/  STL [R1+0x1290], R202 ;  /* 0x001290ca01007387 */ /* 0x000fe80000100800 */
[----:B------:R1:W-:Y:S04]  /*4a4e0*/  STL [R1+0x1284], R0 ;  /* 0x0012840001007387 */ /* 0x0003e80000100800 */
[----:B-----5:R-:W5:Y:S01]  /*4a4f0*/  LDL.LU.64 R188, [R1+0x3f0] ;  /* 0x0003f00001bc7983 */ /* 0x020f620000300a00 */
[----:B-1----:R-:W-:-:S03]  /*4a500*/  IMAD.MOV.U32 R0, RZ, RZ, R203 ;  /* 0x000000ffff007224 */ /* 0x002fc600078e00cb */
        /* <DEDUP_REMOVED lines=8> */
[----:B--2---:R-:W-:Y:S01]  /*4a590*/  STL [R1+0x12b0], R186 ;  /* 0x0012b0ba01007387 */ /* 0x004fe20000100800 */
[----:B-1----:R-:W-:-:S05]  /*4a5a0*/  MOV R0, R191 ;  /* 0x000000bf00007202 */ /* 0x002fca0000000f00 */
[----:B------:R1:W-:Y:S04]  /*4a5b0*/  STL [R1+0x12a4], R0 ;  /* 0x0012a40001007387 */ /* 0x0003e80000100800 */
[----:B------:R-:W2:Y:S01]  /*4a5c0*/  LDL.LU.64 R190, [R1+0x1308] ;  /* 0x0013080001be7983 */ /* 0x000ea20000300a00 */
[----:B-1----:R-:W-:-:S03]  /*4a5d0*/  IMAD.MOV.U32 R0, RZ, RZ, R187 ;  /* 0x000000ffff007224 */ /* 0x002fc600078e00bb */
[----:B------:R-:W-:Y:S04]  /*4a5e0*/  STL [R1+0x12b8], R86 ;  /* 0x0012b85601007387 */ /* 0x000fe80000100800 */
[----:B------:R1:W-:Y:S04]  /*4a5f0*/  STL [R1+0x12ac], R0 ;  /* 0x0012ac0001007387 */ /* 0x0003e80000100800 */
[----:B------:R-:W-:Y:S04]  /*4a600*/  STL [R1+0x12b4], R87 ;  /* 0x0012b45701007387 */ /* 0x000fe80000100800 */
[----:B------:R-:W2:Y:S04]  /*4a610*/  LDL.LU.64 R202, [R1+0xb28] ;  /* 0x000b280001ca7983 */ /* 0x000ea80000300a00 */
[----:B------:R-:W-:Y:S04]  /*4a620*/  STL [R1+0x12c0], R52 ;  /* 0x0012c03401007387 */ /* 0x000fe80000100800 */
[----:B------:R-:W2:Y:S04]  /*4a630*/  LDL.LU.64 R196, [R1+0x9d8] ;  /* 0x0009d80001c47983 */ /* 0x000ea80000300a00 */
[----:B------:R-:W-:Y:S04]  /*4a640*/  STL [R1+0x12bc], R53 ;  /* 0x0012bc3501007387 */ /* 0x000fe80000100800 */
[----:B------:R-:W2:Y:S04]  /*4a650*/  LDL.LU.64 R198, [R1+0x8e8] ;  /* 0x0008e80001c67983 */ /* 0x000ea80000300a00 */
[----:B---3--:R3:W-:Y:S01]  /*4a660*/  STL [R1+0x12c8], R192 ;  /* 0x0012c8c001007387 */ /* 0x0087e20000100800 */
[----:B-1----:R-:W-:-:S03]  /*4a670*/  IMAD.MOV.U32 R0, RZ, RZ, R193 ;  /* 0x000000ffff007224 */ /* 0x002fc600078e00c1 */
[----:B------:R-:W2:Y:S04]  /*4a680*/  LDL.LU.64 R186, [R1+0x518] ;  /* 0x0005180001ba7983 */ /* 0x000ea80000300a00 */
[----:B----4-:R-:W-:Y:S04]  /*4a690*/  STL [R1+0x12d0], R206 ;  /* 0x0012d0ce01007387 */ /* 0x010fe80000100800 */
[----:B------:R1:W-:Y:S04]  /*4a6a0*/  STL [R1+0x12c4], R0 ;  /* 0x0012c40001007387 */ /* 0x0003e80000100800 */
[----:B---3--:R-:W3:Y:S01]  /*4a6b0*/  LDL.LU.64 R192, [R1+0x410] ;  /* 0x0004100001c07983 */ /* 0x008ee20000300a00 */
[----:B-1----:R-:W-:-:S03]  /*4a6c0*/  IMAD.MOV.U32 R0, RZ, RZ, R207 ;  /* 0x000000ffff007224 */ /* 0x002fc600078e00cf */
[----:B------:R-:W-:Y:S04]  /*4a6d0*/  STL [R1+0x12d8], R200 ;  /* 0x0012d8c801007387 */ /* 0x000fe80000100800 */
[----:B------:R1:W-:Y:S04]  /*4a6e0*/  STL [R1+0x12cc], R0 ;  /* 0x0012cc0001007387 */ /* 0x0003e80000100800 */
[----:B------:R-:W-:Y:S01]  /*4a6f0*/  STL [R1+0x12e0], R194 ;  /* 0x0012e0c201007387 */ /* 0x000fe20000100800 */
[----:B-1----:R-:W-:-:S05]  /*4a700*/  MOV R0, R201 ;  /* 0x000000c900007202 */ /* 0x002fca0000000f00 */
[----:B------:R1:W-:Y:S02]  /*4a710*/  STL [R1+0x12d4], R0 ;  /* 0x0012d40001007387 */ /* 0x0003e40000100800 */
[----:B-1----:R-:W-:Y:S02]  /*4a720*/  IMAD.MOV.U32 R0, RZ, RZ, R195 ;  /* 0x000000ffff007224 */ /* 0x002fe400078e00c3 */
[----:B------:R-:W-:Y:S04]  /*4a730*/  STL [R1+0x12e8], R184 ;  /* 0x0012e8b801007387 */ /* 0x000fe80000100800 */
[----:B------:R1:W-:Y:S02]  /*4a740*/  STL [R1+0x12dc], R0 ;  /* 0x0012dc0001007387 */ /* 0x0003e40000100800 */
[----:B-1----:R-:W-:-:S02]  /*4a750*/  IMAD.MOV.U32 R0, RZ, RZ, R185 ;  /* 0x000000ffff007224 */ /* 0x002fc400078e00b9 */
[----:B------:R-:W4:Y:S04]  /*4a760*/  LDL.LU.64 R184, [R1+0x1348] ;  /* 0x0013480001b87983 */ /* 0x000f280000300a00 */
[----:B------:R1:W-:Y:S04]  /*4a770*/  STL [R1+0x12e4], R0 ;  /* 0x0012e40001007387 */ /* 0x0003e80000100800 */
[----:B-----5:R-:W-:Y:S01]  /*4a780*/  STL [R1+0x12f0], R188 ;  /* 0x0012f0bc01007387 */ /* 0x020fe20000100800 */
[----:B-1----:R-:W-:-:S03]  /*4a790*/  IMAD.MOV.U32 R0, RZ, RZ, R189 ;  /* 0x000000ffff007224 */ /* 0x002fc600078e00bd */
[----:B------:R-:W-:Y:S04]  /*4a7a0*/  STL [R1+0x12f8], R96 ;  /* 0x0012f86001007387 */ /* 0x000fe80000100800 */
[----:B------:R1:W-:Y:S04]  /*4a7b0*/  STL [R1+0x12ec], R0 ;  /* 0x0012ec0001007387 */ /* 0x0003e80000100800 */
[----:B------:R-:W5:Y:S04]  /*4a7c0*/  LDL.LU.64 R206, [R1+0xaf0] ;  /* 0x000af00001ce7983 */ /* 0x000f680000300a00 */
[----:B------:R-:W-:Y:S04]  /*4a7d0*/  STL [R1+0x12f4], R97 ;  /* 0x0012f46101007387 */ /* 0x000fe80000100800 */
[----:B------:R-:W-:Y:S04]  /*4a7e0*/  STL [R1+0x1300], R60 ;  /* 0x0013003c01007387 */ /* 0x000fe80000100800 */
[----:B------:R-:W5:Y:S04]  /*4a7f0*/  LDL.LU.64 R200, [R1+0xa10] ;  /* 0x000a100001c87983 */ /* 0x000f680000300a00 */
[----:B------:R-:W-:Y:S04]  /*4a800*/  STL [R1+0x12fc], R61 ;  /* 0x0012fc3d01007387 */ /* 0x000fe80000100800 */
[----:B------:R-:W5:Y:S04]  /*4a810*/  LDL.LU.64 R194, [R1+0x928] ;  /* 0x0009280001c27983 */ /* 0x000f680000300a00 */
[----:B--2---:R2:W-:Y:S01]  /*4a820*/  STL [R1+0x1308], R190 ;  /* 0x001308be01007387 */ /* 0x0045e20000100800 */
[----:B-1----:R-:W-:-:S03]  /*4a830*/  MOV R0, R191 ;  /* 0x000000bf00007202 */ /* 0x002fc60000000f00 */
[----:B------:R-:W5:Y:S04]  /*4a840*/  LDL.LU.64 R188, [R1+0x558] ;  /* 0x0005580001bc7983 */ /* 0x000f680000300a00 */
[----:B--2---:R-:W2:Y:S04]  /*4a850*/  LDL.LU.64 R190, [R1+0x450] ;  /* 0x0004500001be7983 */ /* 0x004ea80000300a00 */
[----:B------:R1:W-:Y:S04]  /*4a860*/  STL [R1+0x1304], R0 ;  /* 0x0013040001007387 */ /* 0x0003e80000100800 */
[----:B------:R-:W-:Y:S01]  /*4a870*/  STL [R1+0x1310], R202 ;  /* 0x001310ca01007387 */ /* 0x000fe20000100800 */
        /* <DEDUP_REMOVED lines=8> */
[----:B------:R1:W-:Y:S02]  /*4a900*/  STL [R1+0x131c], R0 ;  /* 0x00131c0001007387 */ /* 0x0003e40000100800 */
[----:B-1----:R-:W-:-:S02]  /*4a910*/  MOV R0, R187 ;  /* 0x000000bb00007202 */ /* 0x002fc40000000f00 */
[----:B------:R-:W2:Y:S04]  /*4a920*/  LDL.LU.64 R186, [R1+0x1388] ;  /* 0x0013880001ba7983 */ /* 0x000ea80000300a00 */
[----:B------:R1:W-:Y:S04]  /*4a930*/  STL [R1+0x1324], R0 ;  /* 0x0013240001007387 */ /* 0x0003e80000100800 */
[----:B---3--:R-:W-:Y:S04]  /*4a940*/  STL [R1+0x1330], R192 ;  /* 0x001330c001007387 */ /* 0x008fe80000100800 */
[----:B------:R-:W3:Y:S01]  /*4a950*/  LDL.LU.64 R202, [R1+0xab8] ;  /* 0x000ab80001ca7983 */ /* 0x000ee20000300a00 */
[----:B-1----:R-:W-:-:S05]  /*4a960*/  IMAD.MOV.U32 R0, RZ, RZ, R193 ;  /* 0x000000ffff007224 */ /* 0x002fca00078e00c1 */
[----:B------:R1:W-:Y:S04]  /*4a970*/  STL [R1+0x132c], R0 ;  /* 0x00132c0001007387 */ /* 0x0003e80000100800 */
[----:B------:R-:W-:Y:S04]  /*4a980*/  STL [R1+0x1338], R104 ;  /* 0x0013386801007387 */ /* 0x000fe80000100800 */
[----:B------:R-:W-:Y:S04]  /*4a990*/  STL [R1+0x1334], R105 ;  /* 0x0013346901007387 */ /* 0x000fe80000100800 */
[----:B------:R-:W-:Y:S04]  /*4a9a0*/  STL [R1+0x1340], R68 ;  /* 0x0013404401007387 */ /* 0x000fe80000100800 */
[----:B------:R-:W3:Y:S04]  /*4a9b0*/  LDL.LU.64 R196, [R1+0xa48] ;  /* 0x000a480001c47983 */ /* 0x000ee80000300a00 */
[----:B------:R-:W-:Y:S04]  /*4a9c0*/  STL [R1+0x133c], R69 ;  /* 0x00133c4501007387 */ /* 0x000fe80000100800 */
[----:B----4-:R4:W-:Y:S01]  /*4a9d0*/  STL [R1+0x1348], R184 ;  /* 0x001348b801007387 */ /* 0x0109e20000100800 */
[----:B-1----:R-:W-:-:S03]  /*4a9e0*/  IMAD.MOV.U32 R0, RZ, RZ, R185 ;  /* 0x000000ffff007224 */ /* 0x002fc600078e00b9 */
[----:B------:R-:W3:Y:S04]  /*4a9f0*/  LDL.LU.64 R198, [R1+0x960] ;  /* 0x0009600001c67983 */ /* 0x000ee80000300a00 */
[----:B------:R-:W3:Y:S04]  /*4aa00*/  LDL.LU.64 R192, [R1+0x598] ;  /* 0x0005980001c07983 */ /* 0x000ee80000300a00 */
[----:B------:R1:W-:Y:S04]  /*4aa10*/  STL [R1+0x1344], R0 ;  /* 0x0013440001007387 */ /* 0x0003e80000100800 */
[----:B-----5:R-:W-:Y:S04]  /*4aa20*/  STL [R1+0x1350], R206 ;  /* 0x001350ce01007387 */ /* 0x020fe80000100800 */
[----:B----4-:R-:W4:Y:S01]  /*4aa30*/  LDL.LU.64 R184, [R1+0x490] ;  /* 0x0004900001b87983 */ /* 0x010f220000300a00 */
        /* <DEDUP_REMOVED lines=8> */
[----:B------:R1:W-:Y:S04]  /*4aac0*/  STL [R1+0x135c], R0 ;  /* 0x00135c0001007387 */ /* 0x0003e80000100800 */
[----:B--2---:R-:W-:Y:S01]  /*4aad0*/  STL [R1+0x1370], R190 ;  /* 0x001370be01007387 */ /* 0x004fe20000100800 */
[----:B-1----:R-:W-:-:S05]  /*4aae0*/  IMAD.MOV.U32 R0, RZ, RZ, R189 ;  /* 0x000000ffff007224 */ /* 0x002fca00078e00bd */
[----:B------:R1:W-:Y:S04]  /*4aaf0*/  STL [R1+0x1364], R0 ;  /* 0x0013640001007387 */ /* 0x0003e80000100800 */
[----:B------:R-:W2:Y:S01]  /*4ab00*/  LDL.LU.64 R194, [R1+0x13c8] ;  /* 0x0013c80001c27983 */ /* 0x000ea20000300a00 */
[----:B-1----:R-:W-:-:S03]  /*4ab10*/  IMAD.MOV.U32 R0, RZ, RZ, R191 ;  /* 0x000000ffff007224 */ /* 0x002fc600078e00bf */
[----:B------:R-:W-:Y:S04]  /*4ab20*/  STL [R1+0x1378], R110 ;  /* 0x0013786e01007387 */ /* 0x000fe80000100800 */
[----:B------:R1:W-:Y:S04]  /*4ab30*/  STL [R1+0x136c], R0 ;  /* 0x00136c0001007387 */ /* 0x0003e80000100800 */
[----:B------:R-:W5:Y:S04]  /*4ab40*/  LDL.LU.64 R188, [R1+0x13d0] ;  /* 0x0013d00001bc7983 */ /* 0x000f680000300a00 */
[----:B------:R-:W-:Y:S04]  /*4ab50*/  STL [R1+0x1374], R111 ;  /* 0x0013746f01007387 */ /* 0x000fe80000100800 */
[----:B------:R-:W-:Y:S04]  /*4ab60*/  STL [R1+0x1380], R76 ;  /* 0x0013804c01007387 */ /* 0x000fe80000100800 */
[----:B------:R-:W-:Y:S04]  /*4ab70*/  STL [R1+0x137c], R77 ;  /* 0x00137c4d01007387 */ /* 0x000fe80000100800 */
[----:B------:R-:W5:Y:S01]  /*4ab80*/  LDL.LU.64 R190, [R1+0xa78] ;  /* 0x000a780001be7983 */ /* 0x000f620000300a00 */
[----:B-1----:R-:W-:-:S03]  /*4ab90*/  MOV R0, R187 ;  /* 0x000000bb00007202 */ /* 0x002fc60000000f00 */
[----:B------:R1:W-:Y:S04]  /*4aba0*/  STL [R1+0x1388], R186 ;  /* 0x001388ba01007387 */ /* 0x0003e80000100800 */
[----:B------:R-:W5:Y:S04]  /*4abb0*/  LDL.LU.64 R200, [R1+0x998] ;  /* 0x0009980001c87983 */ /* 0x000f680000300a00 */
[----:B------:R3:W-:Y:S04]  /*4abc0*/  STL [R1+0x1384], R0 ;  /* 0x0013840001007387 */ /* 0x0007e80000100800 */
[----:B---3--:R3:W-:Y:S04]  /*4abd0*/  STL [R1+0x1390], R202 ;  /* 0x001390ca01007387 */ /* 0x0087e80000100800 */
[----:B-1----:R-:W5:Y:S01]  /*4abe0*/  LDL.LU.64 R186, [R1+0x5d8] ;  /* 0x0005d80001ba7983 */ /* 0x002f620000300a00 */
[----:B------:R-:W-:-:S03]  /*4abf0*/  IMAD.MOV.U32 R0, RZ, RZ, R203 ;  /* 0x000000ffff007224 */ /* 0x000fc600078e00cb */
[----:B---3--:R-:W3:Y:S04]  /*4ac00*/  LDL.LU.64 R202, [R1+0x4d0] ;  /* 0x0004d00001ca7983 */ /* 0x008ee80000300a00 */
[----:B------:R1:W-:Y:S04]  /*4ac10*/  STL [R1+0x138c], R0 ;  /* 0x00138c0001007387 */ /* 0x0003e80000100800 */
[----:B------:R1:W-:Y:S02]  /*4ac20*/  STL [R1+0x1398], R196 ;  /* 0x001398c401007387 */ /* 0x0003e40000100800 */
[----:B-1----:R-:W-:-:S02]  /*4ac30*/  IMAD.MOV.U32 R0, RZ, RZ, R197 ;  /* 0x000000ffff007224 */ /* 0x002fc400078e00c5 */
[----:B------:R-:W3:Y:S04]  /*4ac40*/  LDL.LU.64 R196, [R1+0x248] ;  /* 0x0002480001c47983 */ /* 0x000ee80000300a00 */
[----:B------:R1:W-:Y:S02]  /*4ac50*/  STL [R1+0x1394], R0 ;  /* 0x0013940001007387 */ /* 0x0003e40000100800 */
[----:B-1----:R-:W-:Y:S02]  /*4ac60*/  IMAD.MOV.U32 R0, RZ, RZ, R199 ;  /* 0x000000ffff007224 */ /* 0x002fe400078e00c7 */
[----:B------:R-:W-:Y:S04]  /*4ac70*/  STL [R1+0x13a0], R198 ;  /* 0x0013a0c601007387 */ /* 0x000fe80000100800 */
[----:B------:R-:W-:Y:S04]  /*4ac80*/  STL [R1+0x13a8], R192 ;  /* 0x0013a8c001007387 */ /* 0x000fe80000100800 */
[----:B------:R1:W-:Y:S02]  /*4ac90*/  STL [R1+0x139c], R0 ;  /* 0x00139c0001007387 */ /* 0x0003e40000100800 */
[----:B-1----:R-:W-:-:S02]  /*4aca0*/  MOV R0, R193 ;  /* 0x000000c100007202 */ /* 0x002fc40000000f00 */
[----:B----4-:R-:W-:Y:S04]  /*4acb0*/  STL [R1+0x13b0], R184 ;  /* 0x0013b0b801007387 */ /* 0x010fe80000100800 */
[----:B------:R1:W-:Y:S04]  /*4acc0*/  STL [R1+0x13a4], R0 ;  /* 0x0013a40001007387 */ /* 0x0003e80000100800 */
[----:B------:R-:W4:Y:S01]  /*4acd0*/  LDL.LU.64 R198, [R1+0x1408] ;  /* 0x0014080001c67983 */ /* 0x000f220000300a00 */
[----:B-1----:R-:W-:-:S03]  /*4ace0*/  IMAD.MOV.U32 R0, RZ, RZ, R185 ;  /* 0x000000ffff007224 */ /* 0x002fc600078e00b9 */
[----:B------:R-:W-:Y:S04]  /*4acf0*/  STL [R1+0x13b8], R114 ;  /* 0x0013b87201007387 */ /* 0x000fe80000100800 */
[----:B------:R2:W-:Y:S04]  /*4ad00*/  STL [R1+0x13ac], R0 ;  /* 0x0013ac0001007387 */ /* 0x0005e80000100800 */
[----:B------:R-:W4:Y:S04]  /*4ad10*/  LDL.LU.64 R192, [R1+0x1410] ;  /* 0x0014100001c07983 */ /* 0x000f280000300a00 */
[----:B------:R-:W-:Y:S04]  /*4ad20*/  STL [R1+0x13b4], R115 ;  /* 0x0013b47301007387 */ /* 0x000fe80000100800 */
[----:B------:R-:W-:Y:S04]  /*4ad30*/  STL [R1+0x13c0], R84 ;  /* 0x0013c05401007387 */ /* 0x000fe80000100800 */
[----:B------:R-:W-:Y:S04]  /*4ad40*/  STL [R1+0x13bc], R85 ;  /* 0x0013bc5501007387 */ /* 0x000fe80000100800 */
[----:B------:R-:W4:Y:S01]  /*4ad50*/  LDL.LU.64 R184, [R1+0xa40] ;  /* 0x000a400001b87983 */ /* 0x000f220000300a00 */
[----:B--2---:R-:W-:-:S03]  /*4ad60*/  IMAD.MOV.U32 R0, RZ, RZ, R195 ;  /* 0x000000ffff007224 */ /* 0x004fc600078e00c3 */
[----:B------:R1:W-:Y:S04]  /*4ad70*/  STL [R1+0x13c8], R194 ;  /* 0x0013c8c201007387 */ /* 0x0003e80000100800 */
[----:B------:R-:W2:Y:S04]  /*4ad80*/  LDL.LU.64 R206, [R1+0x9d0] ;  /* 0x0009d00001ce7983 */ /* 0x000ea80000300a00 */
[----:B------:R1:W-:Y:S04]  /*4ad90*/  STL [R1+0x13c4], R0 ;  /* 0x0013c40001007387 */ /* 0x0003e80000100800 */
[----:B-----5:R5:W-:Y:S04]  /*4ada0*/  STL [R1+0x13d0], R188 ;  /* 0x0013d0bc01007387 */ /* 0x020be80000100800 */
[----:B-1----:R-:W2:Y:S01]  /*4adb0*/  LDL.LU.64 R194, [R1+0x618] ;  /* 0x0006180001c27983 */ /* 0x002ea20000300a00 */
[----:B------:R-:W-:-:S03]  /*4adc0*/  IMAD.MOV.U32 R0, RZ, RZ, R189 ;  /* 0x000000ffff007224 */ /* 0x000fc600078e00bd */
[----:B-----5:R-:W5:Y:S04]  /*4add0*/  LDL.LU.64 R188, [R1+0x510] ;  /* 0x0005100001bc7983 */ /* 0x020f680000300a00 */
[----:B------:R1:W-:Y:S04]  /*4ade0*/  STL [R1+0x13cc], R0 ;  /* 0x0013cc0001007387 */ /* 0x0003e80000100800 */
[----:B------:R1:W-:Y:S02]  /*4adf0*/  STL [R1+0x13d8], R190 ;  /* 0x0013d8be01007387 */ /* 0x0003e40000100800 */
[----:B-1----:R-:W-:-:S02]  /*4ae00*/  MOV R0, R191 ;  /* 0x000000bf00007202 */ /* 0x002fc40000000f00 */
[----:B------:R-:W5:Y:S04]  /*4ae10*/  LDL.LU.64 R190, [R1+0x3c8] ;  /* 0x0003c80001be7983 */ /* 0x000f680000300a00 */
[----:B------:R1:W-:Y:S04]  /*4ae20*/  STL [R1+0x13d4], R0 ;  /* 0x0013d40001007387 */ /* 0x0003e80000100800 */
[----:B------:R-:W-:Y:S01]  /*4ae30*/  STL [R1+0x13e0], R200 ;  /* 0x0013e0c801007387 */ /* 0x000fe20000100800 */
[----:B-1----:R-:W-:-:S03]  /*4ae40*/  IMAD.MOV.U32 R0, RZ, RZ, R201 ;  /* 0x000000ffff007224 */ /* 0x002fc600078e00c9 */
[----:B------:R-:W-:Y:S04]  /*4ae50*/  STL [R1+0x13e8], R186 ;  /* 0x0013e8ba01007387 */ /* 0x000fe80000100800 */
[----:B------:R1:W-:Y:S04]  /*4ae60*/  STL [R1+0x13dc], R0 ;  /* 0x0013dc0001007387 */ /* 0x0003e80000100800 */
[----:B---3--:R-:W-:Y:S01]  /*4ae70*/  STL [R1+0x13f0], R202 ;  /* 0x0013f0ca01007387 */ /* 0x008fe20000100800 */
[----:B-1----:R-:W-:-:S05]  /*4ae80*/  IMAD.MOV.U32 R0, RZ, RZ, R187 ;  /* 0x000000ffff007224 */ /* 0x002fca00078e00bb */
[----:B------:R1:W-:Y:S04]  /*4ae90*/  STL [R1+0x13e4], R0 ;  /* 0x0013e40001007387 */ /* 0x0003e80000100800 */
[----:B------:R-:W3:Y:S01]  /*4aea0*/  LDL.LU.64 R186, [R1+0x1448] ;  /* 0x0014480001ba7983 */ /* 0x000ee20000300a00 */
[----:B-1----:R-:W-:-:S03]  /*4aeb0*/  IMAD.MOV.U32 R0, RZ, RZ, R203 ;  /* 0x000000ffff007224 */ /* 0x002fc600078e00cb */
[----:B------:R-:W-:Y:S04]  /*4aec0*/  STL [R1+0x13f8], R196 ;  /* 0x0013f8c401007387 */ /* 0x000fe80000100800 */
[----:B------:R1:W-:Y:S04]  /*4aed0*/  STL [R1+0x13ec], R0 ;  /* 0x0013ec0001007387 */ /* 0x0003e80000100800 */
[----:B------:R-:W3:Y:S01]  /*4aee0*/  LDL.LU.64 R200, [R1+0x1450] ;  /* 0x0014500001c87983 */ /* 0x000ee20000300a00 */
[----:B-1----:R-:W-:-:S03]  /*4aef0*/  MOV R0, R197 ;  /* 0x000000c500007202 */ /* 0x002fc60000000f00 */
[----:B------:R-:W-:Y:S04]  /*4af00*/  STL [R1+0x1400], R94 ;  /* 0x0014005e01007387 */ /* 0x000fe80000100800 */
[----:B------:R4:W-:Y:S04]  /*4af10*/  STL [R1+0x13f4], R0 ;  /* 0x0013f40001007387 */ /* 0x0009e80000100800 */
[----:B------:R-:W-:Y:S04]  /*4af20*/  STL [R1+0x13fc], R95 ;  /* 0x0013fc5f01007387 */ /* 0x000fe80000100800 */
[----:B------:R-:W3:Y:S01]  /*4af30*/  LDL.LU.64 R196, [R1+0xa80] ;  /* 0x000a800001c47983 */ /* 0x000ee20000300a00 */
[----:B----4-:R-:W-:-:S03]  /*4af40*/  IMAD.MOV.U32 R0, RZ, RZ, R199 ;  /* 0x000000ffff007224 */ /* 0x010fc600078e00c7 */
[----:B------:R1:W-:Y:S04]  /*4af50*/  STL [R1+0x1408], R198 ;  /* 0x001408c601007387 */ /* 0x0003e80000100800 */
[----:B------:R-:W4:Y:S04]  /*4af60*/  LDL.LU.64 R202, [R1+0xa00] ;  /* 0x000a000001ca7983 */ /* 0x000f280000300a00 */
[----:B------:R1:W-:Y:S04]  /*4af70*/  STL [R1+0x1404], R0 ;  /* 0x0014040001007387 */ /* 0x0003e80000100800 */
[----:B------:R1:W-:Y:S04]  /*4af80*/  STL [R1+0x1410], R192 ;  /* 0x001410c001007387 */ /* 0x0003e80000100800 */
[----:B-1----:R-:W4:Y:S01]  /*4af90*/  LDL.LU.64 R198, [R1+0x918] ;  /* 0x0009180001c67983 */ /* 0x002f220000300a00 */
[----:B------:R-:W-:-:S03]  /*4afa0*/  IMAD.MOV.U32 R0, RZ, RZ, R193 ;  /* 0x000000ffff007224 */ /* 0x000fc600078e00c1 */
[----:B------:R-:W4:Y:S04]  /*4afb0*/  LDL.LU.64 R192, [R1+0x550] ;  /* 0x0005500001c07983 */ /* 0x000f280000300a00 */
[----:B------:R1:W-:Y:S04]  /*4afc0*/  STL [R1+0x140c], R0 ;  /* 0x00140c0001007387 */ /* 0x0003e80000100800 */
[----:B------:R1:W-:Y:S02]  /*4afd0*/  STL [R1+0x1418], R184 ;  /* 0x001418b801007387 */ /* 0x0003e40000100800 */
[----:B-1----:R-:W-:-:S02]  /*4afe0*/  IMAD.MOV.U32 R0, RZ, RZ, R185 ;  /* 0x000000ffff007224 */ /* 0x002fc400078e00b9 */
[----:B------:R-:W4:Y:S04]  /*4aff0*/  LDL.LU.64 R184, [R1+0x408] ;  /* 0x0004080001b87983 */ /* 0x000f280000300a00 */
[----:B------:R2:W-:Y:S02]  /*4b000*/  STL [R1+0x1414], R0 ;  /* 0x0014140001007387 */ /* 0x0005e40000100800 */
[----:B--2---:R-:W-:Y:S02]  /*4b010*/  MOV R0, R207 ;  /* 0x000000cf00007202 */ /* 0x004fe40000000f00 */
[----:B------:R-:W-:Y:S04]  /*4b020*/  STL [R1+0x1420], R206 ;  /* 0x001420ce01007387 */ /* 0x000fe80000100800 */
[----:B------:R-:W-:Y:S04]  /*4b030*/  STL [R1+0x1428], R194 ;  /* 0x001428c201007387 */ /* 0x000fe80000100800 */
[----:B------:R1:W-:Y:S04]  /*4b040*/  STL [R1+0x141c], R0 ;  /* 0x00141c0001007387 */ /* 0x0003e80000100800 */
[----:B-----5:R-:W-:Y:S01]  /*4b050*/  STL [R1+0x1430], R188 ;  /* 0x001430bc01007387 */ /* 0x020fe20000100800 */
[----:B-1----:R-:W-:-:S05]  /*4b060*/  IMAD.MOV.U32 R0, RZ, RZ, R195 ;  /* 0x000000ffff007224 */ /* 0x002fca00078e00c3 */
[----:B------:R1:W-:Y:S04]  /*4b070*/  STL [R1+0x1424], R0 ;  /* 0x0014240001007387 */ /* 0x0003e80000100800 */
[----:B------:R-:W2:Y:S01]  /*4b080*/  LDL.LU.64 R194, [R1+0x1488] ;  /* 0x0014880001c27983 */ /* 0x000ea20000300a00 */
[----:B-1----:R-:W-:-:S03]  /*4b090*/  IMAD.MOV.U32 R0, RZ, RZ, R189 ;  /* 0x000000ffff007224 */ /* 0x002fc600078e00bd */
[----:B------:R-:W-:Y:S04]  /*4b0a0*/  STL [R1+0x1438], R190 ;  /* 0x001438be01007387 */ /* 0x000fe80000100800 */
[----:B------:R1:W-:Y:S04]  /*4b0b0*/  STL [R1+0x142c], R0 ;  /* 0x00142c0001007387 */ /* 0x0003e80000100800 */
[----:B------:R-:W5:Y:S01]  /*4b0c0*/  LDL.LU.64 R188, [R1+0x1490] ;  /* 0x0014900001bc7983 */ /* 0x000f620000300a00 */
[----:B-1----:R-:W-:-:S03]  /*4b0d0*/  IMAD.MOV.U32 R0, RZ, RZ, R191 ;  /* 0x000000ffff007224 */ /* 0x002fc600078e00bf */
[----:B------:R-:W-:Y:S04]  /*4b0e0*/  STL [R1+0x1440], R102 ;  /* 0x0014406601007387 */ /* 0x000fe80000100800 */
[----:B------:R3:W-:Y:S04]  /*4b0f0*/  STL [R1+0x1434], R0 ;  /* 0x0014340001007387 */ /* 0x0007e80000100800 */
[----:B------:R-:W-:Y:S04]  /*4b100*/  STL [R1+0x143c], R103 ;  /* 0x00143c6701007387 */ /* 0x000fe80000100800 */
[----:B------:R-:W5:Y:S01]  /*4b110*/  LDL.LU.64 R190, [R1+0xab0] ;  /* 0x000ab00001be7983 */ /* 0x000f620000300a00 */
[----:B---3--:R-:W-:-:S03]  /*4b120*/  MOV R0, R187 ;  /* 0x000000bb00007202 */ /* 0x008fc60000000f00 */
[----:B------:R1:W-:Y:S04]  /*4b130*/  STL [R1+0x1448], R186 ;  /* 0x001448ba01007387 */ /* 0x0003e80000100800 */
[----:B------:R-:W3:Y:S04]  /*4b140*/  LDL.LU.64 R206, [R1+0x9c8] ;  /* 0x0009c80001ce7983 */ /* 0x000ee80000300a00 */
[----:B------:R1:W-:Y:S04]  /*4b150*/  STL [R1+0x1444], R0 ;  /* 0x0014440001007387 */ /* 0x0003e80000100800 */
[----:B------:R1:W-:Y:S04]  /*4b160*/  STL [R1+0x1450], R200 ;  /* 0x001450c801007387 */ /* 0x0003e80000100800 */
[----:B-1----:R-:W3:Y:S01]  /*4b170*/  LDL.LU.64 R186, [R1+0x958] ;  /* 0x0009580001ba7983 */ /* 0x002ee20000300a00 */
[----:B------:R-:W-:-:S03]  /*4b180*/  IMAD.MOV.U32 R0, RZ, RZ, R201 ;  /* 0x000000ffff007224 */ /* 0x000fc600078e00c9 */
[----:B------:R-:W3:Y:S04]  /*4b190*/  LDL.LU.64 R200, [R1+0x590] ;  /* 0x0005900001c87983 */ /* 0x000ee80000300a00 */
[----:B------:R1:W-:Y:S04]  /*4b1a0*/  STL [R1+0x144c], R0 ;  /* 0x00144c0001007387 */ /* 0x0003e80000100800 */
[----:B------:R1:W-:Y:S02]  /*4b1b0*/  STL [R1+0x1458], R196 ;  /* 0x001458c401007387 */ /* 0x0003e40000100800 */
[----:B-1----:R-:W-:-:S02]  /*4b1c0*/  IMAD.MOV.U32 R0, RZ, RZ, R197 ;  /* 0x000000ffff007224 */ /* 0x002fc400078e00c5 */
[----:B------:R-:W3:Y:S04]  /*4b1d0*/  LDL.LU.64 R196, [R1+0x448] ;  /* 0x0004480001c47983 */ /* 0x000ee80000300a00 */
[----:B------:R4:W-:Y:S02]  /*4b1e0*/  STL [R1+0x1454], R0 ;  /* 0x0014540001007387 */ /* 0x0009e40000100800 */
[----:B----4-:R-:W-:Y:S02]  /*4b1f0*/  IMAD.MOV.U32 R0, RZ, RZ, R203 ;  /* 0x000000ffff007224 */ /* 0x010fe400078e00cb */
[----:B------:R-:W-:Y:S04]  /*4b200*/  STL [R1+0x1460], R202 ;  /* 0x001460ca01007387 */ /* 0x000fe80000100800 */
[----:B------:R-:W-:Y:S04]  /*4b210*/  STL [R1+0x1468], R198 ;  /* 0x001468c601007387 */ /* 0x000fe80000100800 */
[----:B------:R1:W-:Y:S04]  /*4b220*/  STL [R1+0x145c], R0 ;  /* 0x00145c0001007387 */ /* 0x0003e80000100800 */
[----:B------:R-:W-:Y:S01]  /*4b230*/  STL [R1+0x1470], R192 ;  /* 0x001470c001007387 */ /* 0x000fe20000100800 */
[----:B-1----:R-:W-:-:S05]  /*4b240*/  MOV R0, R199 ;  /* 0x000000c700007202 */ /* 0x002fca0000000f00 */
[----:B------:R1:W-:Y:S04]  /*4b250*/  STL [R1+0x1464], R0 ;  /* 0x0014640001007387 */ /* 0x0003e80000100800 */
[----:B------:R-:W4:Y:S01]  /*4b260*/  LDL.LU.64 R198, [R1+0x14c8] ;  /* 0x0014c80001c67983 */ /* 0x000f220000300a00 */
[----:B-1----:R-:W-:-:S03]  /*4b270*/  IMAD.MOV.U32 R0, RZ, RZ, R193 ;  /* 0x000000ffff007224 */ /* 0x002fc600078e00c1 */
[----:B------:R-:W-:Y:S04]  /*4b280*/  STL [R1+0x1478], R184 ;  /* 0x001478b801007387 */ /* 0x000fe80000100800 */
[----:B------:R1:W-:Y:S04]  /*4b290*/  STL [R1+0x146c], R0 ;  /* 0x00146c0001007387 */ /* 0x0003e80000100800 */
[----:B------:R-:W4:Y:S01]  /*4b2a0*/  LDL.LU.64 R192, [R1+0x14d0] ;  /* 0x0014d00001c07983 */ /* 0x000f220000300a00 */
[----:B-1----:R-:W-:-:S03]  /*4b2b0*/  IMAD.MOV.U32 R0, RZ, RZ, R185 ;  /* 0x000000ffff007224 */ /* 0x002fc600078e00b9 */
[----:B------:R-:W-:Y:S04]  /*4b2c0*/  STL [R1+0x1480], R108 ;  /* 0x0014806c01007387 */ /* 0x000fe80000100800 */
[----:B------:R2:W-:Y:S04]  /*4b2d0*/  STL [R1+0x1474], R0 ;  /* 0x0014740001007387 */ /* 0x0005e80000100800 */
        /* <DEDUP_REMOVED lines=8> */
[----:B------:R-:W-:-:S03]  /*4b360*/  MOV R0, R189 ;  /* 0x000000bd00007202 */ /* 0x000fc60000000f00 */
[----:B-----5:R-:W5:Y:S04]  /*4b370*/  LDL.LU.64 R188, [R1+0x5d0] ;  /* 0x0005d00001bc7983 */ /* 0x020f680000300a00 */
[----:B------:R1:W-:Y:S04]  /*4b380*/  STL [R1+0x148c], R0 ;  /* 0x00148c0001007387 */ /* 0x0003e80000100800 */
[----:B------:R1:W-:Y:S02]  /*4b390*/  STL [R1+0x1498], R190 ;  /* 0x001498be01007387 */ /* 0x0003e40000100800 */
[----:B-1----:R-:W-:-:S02]  /*4b3a0*/  IMAD.MOV.U32 R0, RZ, RZ, R191 ;  /* 0x000000ffff007224 */ /* 0x002fc400078e00bf */
[----:B------:R-:W5:Y:S04]  /*4b3b0*/  LDL.LU.64 R190, [R1+0x488] ;  /* 0x0004880001be7983 */ /* 0x000f680000300a00 */
[----:B------:R1:W-:Y:S04]  /*4b3c0*/  STL [R1+0x1494], R0 ;  /* 0x0014940001007387 */ /* 0x0003e80000100800 */
[----:B---3--:R-:W-:Y:S01]  /*4b3d0*/  STL [R1+0x14a0], R206 ;  /* 0x0014a0ce01007387 */ /* 0x008fe20000100800 */
[----:B-1----:R-:W-:-:S03]  /*4b3e0*/  IMAD.MOV.U32 R0, RZ, RZ, R207 ;  /* 0x000000ffff007224 */ /* 0x002fc600078e00cf */
[----:B------:R-:W-:Y:S04]  /*4b3f0*/  STL [R1+0x14a8], R186 ;  /* 0x0014a8ba01007387 */ /* 0x000fe80000100800 */
[----:B------:R1:W-:Y:S04]  /*4b400*/  STL [R1+0x149c], R0 ;  /* 0x00149c0001007387 */ /* 0x0003e80000100800 */
[----:B------:R-:W-:Y:S01]  /*4b410*/  STL [R1+0x14b0], R200 ;  /* 0x0014b0c801007387 */ /* 0x000fe20000100800 */
[----:B-1----:R-:W-:-:S05]  /*4b420*/  IMAD.MOV.U32 R0, RZ, RZ, R187 ;  /* 0x000000ffff007224 */ /* 0x002fca00078e00bb */
[----:B------:R1:W-:Y:S04]  /*4b430*/  STL [R1+0x14a4], R0 ;  /* 0x0014a40001007387 */ /* 0x0003e80000100800 */
[----:B------:R-:W3:Y:S01]  /*4b440*/  LDL.LU.64 R186, [R1+0x1508] ;  /* 0x0015080001ba7983 */ /* 0x000ee20000300a00 */
[----:B-1----:R-:W-:-:S03]  /*4b450*/  MOV R0, R201 ;  /* 0x000000c900007202 */ /* 0x002fc60000000f00 */
[----:B------:R-:W-:Y:S04]  /*4b460*/  STL [R1+0x14b8], R196 ;  /* 0x0014b8c401007387 */ /* 0x000fe80000100800 */
[----:B------:R1:W-:Y:S04]  /*4b470*/  STL [R1+0x14ac], R0 ;  /* 0x0014ac0001007387 */ /* 0x0003e80000100800 */
[----:B------:R-:W3:Y:S01]  /*4b480*/  LDL.LU.64 R200, [R1+0x1510] ;  /* 0x0015100001c87983 */ /* 0x000ee20000300a00 */
[----:B-1----:R-:W-:-:S03]  /*4b490*/  IMAD.MOV.U32 R0, RZ, RZ, R197 ;  /* 0x000000ffff007224 */ /* 0x002fc600078e00c5 */
[----:B------:R-:W-:Y:S04]  /*4b4a0*/  STL [R1+0x14c0], R112 ;  /* 0x0014c07001007387 */ /* 0x000fe80000100800 */
[----:B------:R1:W-:Y:S04]  /*4b4b0*/  STL [R1+0x14b4], R0 ;  /* 0x0014b40001007387 */ /* 0x0003e80000100800 */
[----:B------:R-:W3:Y:S04]  /*4b4c0*/  LDL.LU.64 R196, [R1+0xb20] ;  /* 0x000b200001c47983 */ /* 0x000ee80000300a00 */
[----:B------:R-:W-:Y:S04]  /*4b4d0*/  STL [R1+0x14bc], R113 ;  /* 0x0014bc7101007387 */ /* 0x000fe80000100800 */
[----:B----4-:R4:W-:Y:S04]  /*4b4e0*/  STL [R1+0x14c8], R198 ;  /* 0x0014c8c601007387 */ /* 0x0109e80000100800 */
[----:B------:R-:W3:Y:S01]  /*4b4f0*/  LDL.LU.64 R206, [R1+0xa38] ;  /* 0x000a380001ce7983 */ /* 0x000ee20000300a00 */
[----:B-1----:R-:W-:-:S03]  /*4b500*/  IMAD.MOV.U32 R0, RZ, RZ, R199 ;  /* 0x000000ffff007224 */ /* 0x002fc600078e00c7 */
[----:B------:R-:W-:Y:S04]  /*4b510*/  STL [R1+0x14d0], R192 ;  /* 0x0014d0c001007387 */ /* 0x000fe80000100800 */
[----:B------:R1:W-:Y:S04]  /*4b520*/  STL [R1+0x14c4], R0 ;  /* 0x0014c40001007387 */ /* 0x0003e80000100800 */
[----:B----4-:R-:W4:Y:S01]  /*4b530*/  LDL.LU.64 R198, [R1+0x950] ;  /* 0x0009500001c67983 */ /* 0x010f220000300a00 */
[----:B-1----:R-:W-:-:S03]  /*4b540*/  IMAD.MOV.U32 R0, RZ, RZ, R193 ;  /* 0x000000ffff007224 */ /* 0x002fc600078e00c1 */
[----:B------:R-:W4:Y:S04]  /*4b550*/  LDL.LU.64 R192, [R1+0x610] ;  /* 0x0006100001c07983 */ /* 0x000f280000300a00 */
[----:B------:R1:W-:Y:S04]  /*4b560*/  STL [R1+0x14cc], R0 ;  /* 0x0014cc0001007387 */ /* 0x0003e80000100800 */
[----:B------:R1:W-:Y:S02]  /*4b570*/  STL [R1+0x14d8], R184 ;  /* 0x0014d8b801007387 */ /* 0x0003e40000100800 */
[----:B-1----:R-:W-:-:S02]  /*4b580*/  MOV R0, R185 ;  /* 0x000000b900007202 */ /* 0x002fc40000000f00 */
[----:B------:R-:W4:Y:S04]  /*4b590*/  LDL.LU.64 R184, [R1+0x4c8] ;  /* 0x0004c80001b87983 */ /* 0x000f280000300a00 */
[----:B------:R2:W-:Y:S02]  /*4b5a0*/  STL [R1+0x14d4], R0 ;  /* 0x0014d40001007387 */ /* 0x0005e40000100800 */
[----:B--2---:R-:W-:Y:S02]  /*4b5b0*/  IMAD.MOV.U32 R0, RZ, RZ, R203 ;  /* 0x000000ffff007224 */ /* 0x004fe400078e00cb */
        /* <DEDUP_REMOVED lines=11> */
[----:B-1----:R-:W-:-:S03]  /*4b670*/  MOV R0, R191 ;  /* 0x000000bf00007202 */ /* 0x002fc60000000f00 */
[----:B------:R-:W-:Y:S04]  /*4b680*/  STL [R1+0x1500], R116 ;  /* 0x0015007401007387 */ /* 0x000fe80000100800 */
[----:B------:R1:W-:Y:S04]  /*4b690*/  STL [R1+0x14f4], R0 ;  /* 0x0014f40001007387 */ /* 0x0003e80000100800 */
[----:B------:R-:W5:Y:S04]  /*4b6a0*/  LDL.LU.64 R190, [R1+0xb58] ;  /* 0x000b580001be7983 */ /* 0x000f680000300a00 */
[----:B------:R-:W-:Y:S04]  /*4b6b0*/  STL [R1+0x14fc], R117 ;  /* 0x0014fc7501007387 */ /* 0x000fe80000100800 */
[----:B---3--:R3:W-:Y:S01]  /*4b6c0*/  STL [R1+0x1508], R186 ;  /* 0x001508ba01007387 */ /* 0x0087e20000100800 */
[----:B-1----:R-:W-:-:S03]  /*4b6d0*/  IMAD.MOV.U32 R0, RZ, RZ, R187 ;  /* 0x000000ffff007224 */ /* 0x002fc600078e00bb */
[----:B------:R-:W5:Y:S04]  /*4b6e0*/  LDL.LU.64 R202, [R1+0xa70] ;  /* 0x000a700001ca7983 */ /* 0x000f680000300a00 */
[----:B------:R-:W-:Y:S04]  /*4b6f0*/  STL [R1+0x1510], R200 ;  /* 0x001510c801007387 */ /* 0x000fe80000100800 */
[----:B------:R1:W-:Y:S04]  /*4b700*/  STL [R1+0x1504], R0 ;  /* 0x0015040001007387 */ /* 0x0003e80000100800 */
[----:B---3--:R-:W3:Y:S01]  /*4b710*/  LDL.LU.64 R186, [R1+0x990] ;  /* 0x0009900001ba7983 */ /* 0x008ee20000300a00 */
[----:B-1----:R-:W-:-:S03]  /*4b720*/  IMAD.MOV.U32 R0, RZ, RZ, R201 ;  /* 0x000000ffff007224 */ /* 0x002fc600078e00c9 */
[----:B------:R-:W-:Y:S04]  /*4b730*/  STL [R1+0x1518], R196 ;  /* 0x001518c401007387 */ /* 0x000fe80000100800 */
[----:B------:R1:W-:Y:S04]  /*4b740*/  STL [R1+0x150c], R0 ;  /* 0x00150c0001007387 */ /* 0x0003e80000100800 */
[----:B------:R-:W3:Y:S01]  /*4b750*/  LDL.LU.64 R200, [R1+0x8e0] ;  /* 0x0008e00001c87983 */ /* 0x000ee20000300a00 */
[----:B-1----:R-:W-:-:S03]  /*4b760*/  IMAD.MOV.U32 R0, RZ, RZ, R197 ;  /* 0x000000ffff007224 */ /* 0x002fc600078e00c5 */
[----:B------:R-:W-:Y:S04]  /*4b770*/  STL [R1+0x1520], R206 ;  /* 0x001520ce01007387 */ /* 0x000fe80000100800 */
[----:B------:R1:W-:Y:S04]  /*4b780*/  STL [R1+0x1514], R0 ;  /* 0x0015140001007387 */ /* 0x0003e80000100800 */
[----:B------:R-:W3:Y:S01]  /*4b790*/  LDL.LU.64 R196, [R1+0x508] ;  /* 0x0005080001c47983 */ /* 0x000ee20000300a00 */
[----:B-1----:R-:W-:-:S03]  /*4b7a0*/  MOV R0, R207 ;  /* 0x000000cf00007202 */ /* 0x002fc60000000f00 */
[----:B----4-:R-:W-:Y:S04]  /*4b7b0*/  STL [R1+0x1528], R198 ;  /* 0x001528c601007387 */ /* 0x010fe80000100800 */
[----:B------:R1:W-:Y:S04]  /*4b7c0*/  STL [R1+0x151c], R0 ;  /* 0x00151c0001007387 */ /* 0x0003e80000100800 */
[----:B------:R-:W-:Y:S01]  /*4b7d0*/  STL [R1+0x1530], R192 ;  /* 0x001530c001007387 */ /* 0x000fe20000100800 */
[----:B-1----:R-:W-:-:S05]  /*4b7e0*/  IMAD.MOV.U32 R0, RZ, RZ, R199 ;  /* 0x000000ffff007224 */ /* 0x002fca00078e00c7 */
[----:B------:R1:W-:Y:S04]  /*4b7f0*/  STL [R1+0x1524], R0 ;  /* 0x0015240001007387 */ /* 0x0003e80000100800 */
[----:B------:R-:W4:Y:S01]  /*4b800*/  LDL.LU.64 R198, [R1+0x1588] ;  /* 0x0015880001c67983 */ /* 0x000f220000300a00 */
[----:B-1----:R-:W-:-:S05]  /*4b810*/  IMAD.MOV.U32 R0, RZ, RZ, R193 ;  /* 0x000000ffff007224 */ /* 0x002fca00078e00c1 */
[----:B------:R1:W-:Y:S04]  /*4b820*/  STL [R1+0x152c], R0 ;  /* 0x00152c0001007387 */ /* 0x0003e80000100800 */
[----:B------:R1:W-:Y:S02]  /*4b830*/  STL [R1+0x1538], R184 ;  /* 0x001538b801007387 */ /* 0x0003e40000100800 */
[----:B-1----:R-:W-:Y:S02]  /*4b840*/  IMAD.MOV.U32 R0, RZ, RZ, R185 ;  /* 0x000000ffff007224 */ /* 0x002fe400078e00b9 */
[----:B------:R-:W4:Y:S04]  /*4b850*/  LDL.LU.64 R184, [R1+0x1590] ;  /* 0x0015900001b87983 */ /* 0x000f280000300a00 */
[----:B------:R1:W-:Y:S04]  /*4b860*/  STL [R1+0x1534], R0 ;  /* 0x0015340001007387 */ /* 0x0003e80000100800 */
[----:B------:R-:W-:Y:S04]  /*4b870*/  STL [R1+0x1540], R118 ;  /* 0x0015407601007387 */ /* 0x000fe80000100800 */
[----:B------:R-:W-:Y:S04]  /*4b880*/  STL [R1+0x153c], R119 ;  /* 0x00153c7701007387 */ /* 0x000fe80000100800 */
[----:B------:R-:W4:Y:S04]  /*4b890*/  LDL.LU.64 R192, [R1+0xb90] ;  /* 0x000b900001c07983 */ /* 0x000f280000300a00 */
[----:B--2---:R2:W-:Y:S01]  /*4b8a0*/  STL [R1+0x1548], R194 ;  /* 0x001548c201007387 */ /* 0x0045e20000100800 */
[----:B-1----:R-:W-:-:S03]  /*4b8b0*/  MOV R0, R195 ;  /* 0x000000c300007202 */ /* 0x002fc60000000f00 */
[----:B--2---:R-:W2:Y:S04]  /*4b8c0*/  LDL.LU.64 R194, [R1+0xaa8] ;  /* 0x000aa80001c27983 */ /* 0x004ea80000300a00 */
[----:B------:R1:W-:Y:S04]  /*4b8d0*/  STL [R1+0x1544], R0 ;  /* 0x0015440001007387 */ /* 0x0003e80000100800 */
[----:B-----5:R5:W-:Y:S01]  /*4b8e0*/  STL [R1+0x1550], R188 ;  /* 0x001550bc01007387 */ /* 0x020be20000100800 */
        /* <DEDUP_REMOVED lines=11> */
[----:B---3--:R3:W-:Y:S01]  /*4b9a0*/  STL [R1+0x1568], R186 ;  /* 0x001568ba01007387 */ /* 0x0087e20000100800 */
[----:B-1----:R-:W-:-:S03]  /*4b9b0*/  MOV R0, R187 ;  /* 0x000000bb00007202 */ /* 0x002fc60000000f00 */
[----:B---3--:R-:W3:Y:S04]  /*4b9c0*/  LDL.LU.64 R186, [R1+0x240] ;  /* 0x0002400001ba7983 */ /* 0x008ee80000300a00 */
        /* <DEDUP_REMOVED lines=9> */
[----:B------:R-:W-:Y:S04]  /*4ba60*/  STL [R1+0x1580], R120 ;  /* 0x0015807801007387 */ /* 0x000fe80000100800 */
[----:B------:R-:W-:Y:S04]  /*4ba70*/  STL [R1+0x157c], R121 ;  /* 0x00157c7901007387 */ /* 0x000fe80000100800 */
[----:B------:R-:W3:Y:S04]  /*4ba80*/  LDL.LU.64 R200, [R1+0xbc8] ;  /* 0x000bc80001c87983 */ /* 0x000ee80000300a00 */
[----:B----4-:R4:W-:Y:S01]  /*4ba90*/  STL [R1+0x1588], R198 ;  /* 0x001588c601007387 */ /* 0x0109e20000100800 */
[----:B-1----:R-:W-:-:S03]  /*4baa0*/  IMAD.MOV.U32 R0, RZ, RZ, R199 ;  /* 0x000000ffff007224 */ /* 0x002fc600078e00c7 */
[----:B----4-:R-:W4:Y:S04]  /*4bab0*/  LDL.LU.64 R198, [R1+0xae0] ;  /* 0x000ae00001c67983 */ /* 0x010f280000300a00 */
[----:B------:R1:W-:Y:S04]  /*4bac0*/  STL [R1+0x1584], R0 ;  /* 0x0015840001007387 */ /* 0x0003e80000100800 */
[----:B------:R1:W-:Y:S02]  /*4bad0*/  STL [R1+0x1590], R184 ;  /* 0x001590b801007387 */ /* 0x0003e40000100800 */
[----:B-1----:R-:W-:-:S02]  /*4bae0*/  MOV R0, R185 ;  /* 0x000000b900007202 */ /* 0x002fc40000000f00 */
[----:B------:R-:W4:Y:S04]  /*4baf0*/  LDL.LU.64 R184, [R1+0x9f8] ;  /* 0x0009f80001b87983 */ /* 0x000f280000300a00 */
[----:B------:R1:W-:Y:S04]  /*4bb00*/  STL [R1+0x158c], R0 ;  /* 0x00158c0001007387 */ /* 0x0003e80000100800 */
[----:B------:R1:W-:Y:S02]  /*4bb10*/  STL [R1+0x1598], R192 ;  /* 0x001598c001007387 */ /* 0x0003e40000100800 */
[----:B-1----:R-:W-:-:S02]  /*4bb20*/  IMAD.MOV.U32 R0, RZ, RZ, R193 ;  /* 0x000000ffff007224 */ /* 0x002fc400078e00c1 */
[----:B------:R-:W4:Y:S04]  /*4bb30*/  LDL.LU.64 R192, [R1+0x910] ;  /* 0x0009100001c07983 */ /* 0x000f280000300a00 */
[----:B------:R1:W-:Y:S04]  /*4bb40*/  STL [R1+0x1594], R0 ;  /* 0x0015940001007387 */ /* 0x0003e80000100800 */
[----:B--2---:R2:W-:Y:S01]  /*4bb50*/  STL [R1+0x15a0], R194 ;  /* 0x0015a0c201007387 */ /* 0x0045e20000100800 */
[----:B-1----:R-:W-:-:S03]  /*4bb60*/  IMAD.MOV.U32 R0, RZ, RZ, R195 ;  /* 0x000000ffff007224 */ /* 0x002fc600078e00c3 */
[----:B--2---:R-:W2:Y:S04]  /*4bb70*/  LDL.LU.64 R194, [R1+0x588] ;  /* 0x0005880001c27983 */ /* 0x004ea80000300a00 */
[----:B------:R1:W-:Y:S04]  /*4bb80*/  STL [R1+0x159c], R0 ;  /* 0x00159c0001007387 */ /* 0x0003e80000100800 */
[----:B-----5:R5:W-:Y:S01]  /*4bb90*/  STL [R1+0x15a8], R188 ;  /* 0x0015a8bc01007387 */ /* 0x020be20000100800 */
[----:B-1----:R-:W-:-:S03]  /*4bba0*/  IMAD.MOV.U32 R0, RZ, RZ, R189 ;  /* 0x000000ffff007224 */ /* 0x002fc600078e00bd */
[----:B-----5:R-:W5:Y:S04]  /*4bbb0*/  LDL.LU.64 R188, [R1+0x3c0] ;  /* 0x0003c00001bc7983 */ /* 0x020f680000300a00 */
        /* <DEDUP_REMOVED lines=21> */
[----:B------:R1:W-:Y:S02]  /*4bd10*/  STL [R1+0x15d8], R200 ;  /* 0x0015d8c801007387 */ /* 0x0003e40000100800 */
[----:B-1----:R-:W-:-:S02]  /*4bd20*/  IMAD.MOV.U32 R0, RZ, RZ, R201 ;  /* 0x000000ffff007224 */ /* 0x002fc400078e00c9 */
[----:B------:R-:W3:Y:S04]  /*4bd30*/  LDL.LU.64 R200, [R1+0x948] ;  /* 0x0009480001c87983 */ /* 0x000ee80000300a00 */
[----:B------:R1:W-:Y:S04]  /*4bd40*/  STL [R1+0x15d4], R0 ;  /* 0x0015d40001007387 */ /* 0x0003e80000100800 */
[----:B----4-:R4:W-:Y:S01]  /*4bd50*/  STL [R1+0x15e0], R198 ;  /* 0x0015e0c601007387 */ /* 0x0109e20000100800 */
[----:B-1----:R-:W-:-:S03]  /*4bd60*/  IMAD.MOV.U32 R0, RZ, RZ, R199 ;  /* 0x000000ffff007224 */ /* 0x002fc600078e00c7 */
[----:B----4-:R-:W4:Y:S04]  /*4bd70*/  LDL.LU.64 R198, [R1+0x5c8] ;  /* 0x0005c80001c67983 */ /* 0x010f280000300a00 */
[----:B------:R1:W-:Y:S04]  /*4bd80*/  STL [R1+0x15dc], R0 ;  /* 0x0015dc0001007387 */ /* 0x0003e80000100800 */
[----:B------:R1:W-:Y:S02]  /*4bd90*/  STL [R1+0x15e8], R184 ;  /* 0x0015e8b801007387 */ /* 0x0003e40000100800 */
[----:B-1----:R-:W-:-:S02]  /*4bda0*/  IMAD.MOV.U32 R0, RZ, RZ, R185 ;  /* 0x000000ffff007224 */ /* 0x002fc400078e00b9 */
[----:B------:R-:W4:Y:S04]  /*4bdb0*/  LDL.LU.64 R184, [R1+0x400] ;  /* 0x0004000001b87983 */ /* 0x000f280000300a00 */
[----:B------:R1:W-:Y:S04]  /*4bdc0*/  STL [R1+0x15e4], R0 ;  /* 0x0015e40001007387 */ /* 0x0003e80000100800 */
[----:B------:R1:W-:Y:S02]  /*4bdd0*/  STL [R1+0x15f0], R192 ;  /* 0x0015f0c001007387 */ /* 0x0003e40000100800 */
[----:B-1----:R-:W-:-:S02]  /*4bde0*/  MOV R0, R193 ;  /* 0x000000c100007202 */ /* 0x002fc40000000f00 */
        /* <DEDUP_REMOVED lines=43> */
[----:B-1----:R-:W-:-:S02]  /*4c0a0*/  IMAD.MOV.U32 R0, RZ, RZ, R193 ;  /* 0x000000ffff007224 */ /* 0x002fc400078e00c1 */
[----:B------:R-:W4:Y:S04]  /*4c0b0*/  LDL.LU.64 R192, [R1+0xb88] ;  /* 0x000b880001c07983 */ /* 0x000f280000300a00 */
[----:B------:R1:W-:Y:S04]  /*4c0c0*/  STL [R1+0x1644], R0 ;  /* 0x0016440001007387 */ /* 0x0003e80000100800 */
        /* <DEDUP_REMOVED lines=32> */
[----:B----4-:R4:W-:Y:S01]  /*4c2d0*/  STL [R1+0x1690], R198 ;  /* 0x001690c601007387 */ /* 0x0109e20000100800 */
[----:B-1----:R-:W-:-:S03]  /*4c2e0*/  MOV R0, R199 ;  /* 0x000000c700007202 */ /* 0x002fc60000000f00 */
        /* <DEDUP_REMOVED lines=15> */
[----:B-1----:R-:W-:-:S03]  /*4c3e0*/  MOV R0, R189 ;  /* 0x000000bd00007202 */ /* 0x002fc60000000f00 */
        /* <DEDUP_REMOVED lines=507> */
[----:B------:R-:W3:Y:S01]  /*4e3a0*/  LDL.LU.64 R206, [R1+0x3b8] ;  /* 0x0003b80001ce7983 */ /* 0x000ee20000300a00 */
[----:B-1----:R-:W-:-:S05]  /*4e3b0*/  IMAD.MOV.U32 R0, RZ, RZ, R201 ;  /* 0x000000ffff007224 */ /* 0x002fca00078e00c9 */
        /* <DEDUP_REMOVED lines=25> */
[----:B------:R-:W-:Y:S04]  /*4e550*/  STL [R1+0x1ae0], R202 ;  /* 0x001ae0ca01007387 */ /* 0x000fe80000100800 */
[----:B------:R-:W5:Y:S01]  /*4e560*/  LDL.LU.64 R200, [R1+0xc88] ;  /* 0x000c880001c87983 */ /* 0x000f620000300a00 */
[----:B-1----:R-:W-:-:S05]  /*4e570*/  IMAD.MOV.U32 R0, RZ, RZ, R203 ;  /* 0x000000ffff007224 */ /* 0x002fca00078e00cb */
[----:B------:R3:W-:Y:S02]  /*4e580*/  STL [R1+0x1adc], R0 ;  /* 0x001adc0001007387 */ /* 0x0007e40000100800 */
[----:B---3--:R-:W-:Y:S02]  /*4e590*/  IMAD.MOV.U32 R0, RZ, RZ, R187 ;  /* 0x000000ffff007224 */ /* 0x008fe400078e00bb */
[----:B------:R1:W-:Y:S04]  /*4e5a0*/  STL [R1+0x1ae8], R186 ;  /* 0x001ae8ba01007387 */ /* 0x0003e80000100800 */
[----:B-1----:R-:W3:Y:S04]  /*4e5b0*/  LDL.LU.64 R186, [R1+0x8f8] ;  /* 0x0008f80001ba7983 */ /* 0x002ee80000300a00 */
[----:B------:R1:W-:Y:S04]  /*4e5c0*/  STL [R1+0x1ae4], R0 ;  /* 0x001ae40001007387 */ /* 0x0003e80000100800 */
[----:B------:R-:W-:Y:S04]  /*4e5d0*/  STL [R1+0x1af0], R204 ;  /* 0x001af0cc01007387 */ /* 0x000fe80000100800 */
[----:B------:R-:W3:Y:S01]  /*4e5e0*/  LDL.LU.64 R202, [R1+0x1b48] ;  /* 0x001b480001ca7983 */ /* 0x000ee20000300a00 */
[----:B-1----:R-:W-:-:S03]  /*4e5f0*/  MOV R0, R205 ;  /* 0x000000cd00007202 */ /* 0x002fc60000000f00 */
[----:B------:R-:W-:Y:S04]  /*4e600*/  STL [R1+0x1af8], R196 ;  /* 0x001af8c401007387 */ /* 0x000fe80000100800 */
[----:B------:R1:W-:Y:S02]  /*4e610*/  STL [R1+0x1aec], R0 ;  /* 0x001aec0001007387 */ /* 0x0003e40000100800 */
[----:B-1----:R-:W-:Y:S02]  /*4e620*/  IMAD.MOV.U32 R0, RZ, RZ, R197 ;  /* 0x000000ffff007224 */ /* 0x002fe400078e00c5 */
        /* <DEDUP_REMOVED lines=36> */
[----:B------:R-:W-:Y:S04]  /*4e870*/  STL [R1+0x1b48], R202 ;  /* 0x001b48ca01007387 */ /* 0x000fe80000100800 */
[----:B------:R1:W-:Y:S04]  /*4e880*/  STL [R1+0x1b3c], R0 ;  /* 0x001b3c0001007387 */ /* 0x0003e80000100800 */
[----:B---3--:R-:W3:Y:S01]  /*4e890*/  LDL.LU.64 R186, [R1+0x1b98] ;  /* 0x001b980001ba7983 */ /* 0x008ee20000300a00 */
[----:B-1----:R-:W-:-:S03]  /*4e8a0*/  IMAD.MOV.U32 R0, RZ, RZ, R203 ;  /* 0x000000ffff007224 */ /* 0x002fc600078e00cb */
        /* <DEDUP_REMOVED lines=18> */
[----:B------:R2:W-:Y:S04]  /*4e9d0*/  STL [R1+0x1b70], R192 ;  /* 0x001b70c001007387 */ /* 0x0005e80000100800 */
[----:B------:R-:W4:Y:S01]  /*4e9e0*/  LDL.LU.64 R206, [R1+0x1bc8] ;  /* 0x001bc80001ce7983 */ /* 0x000f220000300a00 */
[----:B-1----:R-:W-:-:S03]  /*4e9f0*/  MOV R0, R193 ;  /* 0x000000c100007202 */ /* 0x002fc60000000f00 */
[----:B--2---:R-:W-:Y:S04]  /*4ea00*/  STL [R1+0x1b78], R194 ;  /* 0x001b78c201007387 */ /* 0x004fe80000100800 */
[----:B------:R1:W-:Y:S04]  /*4ea10*/  STL [R1+0x1b6c], R0 ;  /* 0x001b6c0001007387 */ /* 0x0003e80000100800 */
[----:B------:R-:W2:Y:S01]  /*4ea20*/  LDL.LU.64 R192, [R1+0x1bd0] ;  /* 0x001bd00001c07983 */ /* 0x000ea20000300a00 */
[----:B-1----:R-:W-:-:S03]  /*4ea30*/  IMAD.MOV.U32 R0, RZ, RZ, R195 ;  /* 0x000000ffff007224 */ /* 0x002fc600078e00c3 */
        /* <DEDUP_REMOVED lines=12> */
[----:B------:R-:W5:Y:S04]  /*4eb00*/  LDL.LU.64 R200, [R1+0x1bf0] ;  /* 0x001bf00001c87983 */ /* 0x000f680000300a00 */
[----:B------:R3:W-:Y:S02]  /*4eb10*/  STL [R1+0x1b8c], R0 ;  /* 0x001b8c0001007387 */ /* 0x0007e40000100800 */
[----:B---3--:R-:W-:Y:S02]  /*4eb20*/  IMAD.MOV.U32 R0, RZ, RZ, R187 ;  /* 0x000000ffff007224 */ /* 0x008fe400078e00bb */
[----:B------:R1:W-:Y:S04]  /*4eb30*/  STL [R1+0x1b98], R186 ;  /* 0x001b98ba01007387 */ /* 0x0003e80000100800 */
[----:B------:R-:W-:Y:S04]  /*4eb40*/  STL [R1+0x1ba0], R202 ;  /* 0x001ba0ca01007387 */ /* 0x000fe80000100800 */
[----:B------:R3:W-:Y:S04]  /*4eb50*/  STL [R1+0x1b94], R0 ;  /* 0x001b940001007387 */ /* 0x0007e80000100800 */
[----:B-1----:R-:W5:Y:S01]  /*4eb60*/  LDL.LU.64 R186, [R1+0xd30] ;  /* 0x000d300001ba7983 */ /* 0x002f620000300a00 */
[----:B---3--:R-:W-:-:S03]  /*4eb70*/  IMAD.MOV.U32 R0, RZ, RZ, R203 ;  /* 0x000000ffff007224 */ /* 0x008fc600078e00cb */
        /* <DEDUP_REMOVED lines=9> */
[----:B------:R1:W-:Y:S02]  /*4ec10*/  STL [R1+0x1bac], R0 ;  /* 0x001bac0001007387 */ /* 0x0003e40000100800 */
[----:B-1----:R-:W-:Y:S02]  /*4ec20*/  IMAD.MOV.U32 R0, RZ, RZ, R199 ;  /* 0x000000ffff007224 */ /* 0x002fe400078e00c7 */
[----:B------:R-:W4:Y:S04]  /*4ec30*/  LDL.LU.64 R198, [R1+0x1c10] ;  /* 0x001c100001c67983 */ /* 0x000f280000300a00 */
[----:B------:R1:W-:Y:S04]  /*4ec40*/  STL [R1+0x1bb4], R0 ;  /* 0x001bb40001007387 */ /* 0x0003e80000100800 */
[----:B------:R1:W-:Y:S02]  /*4ec50*/  STL [R1+0x1bc0], R184 ;  /* 0x001bc0b801007387 */ /* 0x0003e40000100800 */
[----:B-1----:R-:W-:-:S02]  /*4ec60*/  IMAD.MOV.U32 R0, RZ, RZ, R185 ;  /* 0x000000ffff007224 */ /* 0x002fc400078e00b9 */
[----:B------:R-:W-:Y:S04]  /*4ec70*/  STL [R1+0x1bc8], R206 ;  /* 0x001bc8ce01007387 */ /* 0x000fe80000100800 */
[----:B------:R1:W-:Y:S04]  /*4ec80*/  STL [R1+0x1bbc], R0 ;  /* 0x001bbc0001007387 */ /* 0x0003e80000100800 */
[----:B------:R-:W4:Y:S01]  /*4ec90*/  LDL.LU.64 R184, [R1+0x1c18] ;  /* 0x001c180001b87983 */ /* 0x000f220000300a00 */
[----:B-1----:R-:W-:-:S03]  /*4eca0*/  IMAD.MOV.U32 R0, RZ, RZ, R207 ;  /* 0x000000ffff007224 */ /* 0x002fc600078e00cf */
[----:B--2---:R-:W-:Y:S04]  /*4ecb0*/  STL [R1+0x1bd0], R192 ;  /* 0x001bd0c001007387 */ /* 0x004fe80000100800 */
[----:B------:R1:W-:Y:S02]  /*4ecc0*/  STL [R1+0x1bc4], R0 ;  /* 0x001bc40001007387 */ /* 0x0003e40000100800 */
[----:B-1----:R-:W-:Y:S02]  /*4ecd0*/  MOV R0, R193 ;  /* 0x000000c100007202 */ /* 0x002fe40000000f00 */
[----:B------:R-:W2:Y:S04]  /*4ece0*/  LDL.LU.64 R192, [R1+0x1c20] ;  /* 0x001c200001c07983 */ /* 0x000ea80000300a00 */
        /* <DEDUP_REMOVED lines=11> */
[----:B------:R-:W-:Y:S04]  /*4eda0*/  STL [R1+0x1bf0], R200 ;  /* 0x001bf0c801007387 */ /* 0x000fe80000100800 */
[----:B------:R1:W-:Y:S04]  /*4edb0*/  STL [R1+0x1be4], R0 ;  /* 0x001be40001007387 */ /* 0x0003e80000100800 */
[----:B------:R-:W5:Y:S04]  /*4edc0*/  LDL.LU.64 R190, [R1+0x1c38] ;  /* 0x001c380001be7983 */ /* 0x000f680000300a00 */
[----:B------:R-:W5:Y:S01]  /*4edd0*/  LDL.LU.64 R168, [R1+0x1c40] ;  /* 0x001c400001a87983 */ /* 0x000f620000300a00 */
[----:B-1----:R-:W-:-:S05]  /*4ede0*/  MOV R0, R201 ;  /* 0x000000c900007202 */ /* 0x002fca0000000f00 */
[----:B------:R1:W-:Y:S04]  /*4edf0*/  STL [R1+0x1bec], R0 ;  /* 0x001bec0001007387 */ /* 0x0003e80000100800 */
[----:B------:R1:W-:Y:S02]  /*4ee00*/  STL [R1+0x1bf8], R186 ;  /* 0x001bf8ba01007387 */ /* 0x0003e40000100800 */
[----:B-1----:R-:W-:Y:S02]  /*4ee10*/  IMAD.MOV.U32 R0, RZ, RZ, R187 ;  /* 0x000000ffff007224 */ /* 0x002fe400078e00bb */
[----:B------:R-:W5:Y:S04]  /*4ee20*/  LDL.LU.64 R186, [R1+0x1c48] ;  /* 0x001c480001ba7983 */ /* 0x000f680000300a00 */
[----:B------:R1:W-:Y:S04]  /*4ee30*/  STL [R1+0x1bf4], R0 ;  /* 0x001bf40001007387 */ /* 0x0003e80000100800 */
[----:B---3--:R-:W-:Y:S04]  /*4ee40*/  STL [R1+0x1c00], R202 ;  /* 0x001c00ca01007387 */ /* 0x008fe80000100800 */
[----:B------:R-:W3:Y:S01]  /*4ee50*/  LDL.LU.64 R170, [R1+0x1c50] ;  /* 0x001c500001aa7983 */ /* 0x000ee20000300a00 */
[----:B-1----:R-:W-:-:S03]  /*4ee60*/  IMAD.MOV.U32 R0, RZ, RZ, R203 ;  /* 0x000000ffff007224 */ /* 0x002fc600078e00cb */
[----:B------:R-:W-:Y:S04]  /*4ee70*/  STL [R1+0x1c08], R196 ;  /* 0x001c08c401007387 */ /* 0x000fe80000100800 */
[----:B------:R1:W-:Y:S04]  /*4ee80*/  STL [R1+0x1bfc], R0 ;  /* 0x001bfc0001007387 */ /* 0x0003e80000100800 */
[----:B------:R-:W3:Y:S04]  /*4ee90*/  LDL.LU.64 R204, [R1+0x1c58] ;  /* 0x001c580001cc7983 */ /* 0x000ee80000300a00 */
[----:B------:R-:W3:Y:S01]  /*4eea0*/  LDL.LU.64 R206, [R1+0x1c60] ;  /* 0x001c600001ce7983 */ /* 0x000ee20000300a00 */
[----:B-1----:R-:W-:-:S05]  /*4eeb0*/  IMAD.MOV.U32 R0, RZ, RZ, R197 ;  /* 0x000000ffff007224 */ /* 0x002fca00078e00c5 */
[----:B------:R1:W-:Y:S04]  /*4eec0*/  STL [R1+0x1c04], R0 ;  /* 0x001c040001007387 */ /* 0x0003e80000100800 */
[----:B----4-:R-:W-:Y:S04]  /*4eed0*/  STL [R1+0x1c10], R198 ;  /* 0x001c10c601007387 */ /* 0x010fe80000100800 */
[----:B------:R-:W4:Y:S01]  /*4eee0*/  LDL.LU.64 R200, [R1+0x1c68] ;  /* 0x001c680001c87983 */ /* 0x000f220000300a00 */
[----:B-1----:R-:W-:-:S03]  /*4eef0*/  MOV R0, R199 ;  /* 0x000000c700007202 */ /* 0x002fc60000000f00 */
[----:B------:R-:W4:Y:S04]  /*4ef00*/  LDL.LU.64 R202, [R1+0x1c70] ;  /* 0x001c700001ca7983 */ /* 0x000f280000300a00 */
[----:B------:R1:W-:Y:S04]  /*4ef10*/  STL [R1+0x1c0c], R0 ;  /* 0x001c0c0001007387 */ /* 0x0003e80000100800 */
[----:B------:R1:W-:Y:S04]  /*4ef20*/  STL [R1+0x1c18], R184 ;  /* 0x001c18b801007387 */ /* 0x0003e80000100800 */
[----:B------:R-:W4:Y:S01]  /*4ef30*/  LDL.LU.64 R196, [R1+0x1c78] ;  /* 0x001c780001c47983 */ /* 0x000f220000300a00 */
[----:B-1----:R-:W-:-:S03]  /*4ef40*/  IMAD.MOV.U32 R0, RZ, RZ, R185 ;  /* 0x000000ffff007224 */ /* 0x002fc600078e00b9 */
[----:B------:R-:W4:Y:S04]  /*4ef50*/  LDL.LU.64 R184, [R1+0x1c80] ;  /* 0x001c800001b87983 */ /* 0x000f280000300a00 */
[----:B------:R2:W-:Y:S02]  /*4ef60*/  STL [R1+0x1c14], R0 ;  /* 0x001c140001007387 */ /* 0x0005e40000100800 */
[----:B--2---:R-:W-:Y:S02]  /*4ef70*/  IMAD.MOV.U32 R0, RZ, RZ, R193 ;  /* 0x000000ffff007224 */ /* 0x004fe400078e00c1 */
[----:B------:R-:W-:Y:S04]  /*4ef80*/  STL [R1+0x1c20], R192 ;  /* 0x001c20c001007387 */ /* 0x000fe80000100800 */
[----:B------:R-:W2:Y:S04]  /*4ef90*/  LDL.LU.64 R198, [R1+0x1c88] ;  /* 0x001c880001c67983 */ /* 0x000ea80000300a00 */
[----:B------:R5:W-:Y:S02]  /*4efa0*/  STL [R1+0x1c1c], R0 ;  /* 0x001c1c0001007387 */ /* 0x000be40000100800 */
[----:B-----5:R-:W-:-:S02]  /*4efb0*/  IMAD.MOV.U32 R0, RZ, RZ, R195 ;  /* 0x000000ffff007224 */ /* 0x020fc400078e00c3 */
[----:B------:R1:W-:Y:S04]  /*4efc0*/  STL [R1+0x1c28], R194 ;  /* 0x001c28c201007387 */ /* 0x0003e80000100800 */
[----:B------:R-:W5:Y:S04]  /*4efd0*/  LDL.LU.64 R192, [R1+0x1c90] ;  /* 0x001c900001c07983 */ /* 0x000f680000300a00 */
[----:B------:R-:W-:Y:S04]  /*4efe0*/  STL [R1+0x1c30], R188 ;  /* 0x001c30bc01007387 */ /* 0x000fe80000100800 */
[----:B------:R1:W-:Y:S04]  /*4eff0*/  STL [R1+0x1c24], R0 ;  /* 0x001c240001007387 */ /* 0x0003e80000100800 */
[----:B-1----:R-:W5:Y:S01]  /*4f000*/  LDL.LU.64 R194, [R1+0xd68] ;  /* 0x000d680001c27983 */ /* 0x002f620000300a00 */
[----:B------:R-:W-:-:S03]  /*4f010*/  MOV R0, R189 ;  /* 0x000000bd00007202 */ /* 0x000fc60000000f00 */
[----:B------:R-:W5:Y:S04]  /*4f020*/  LDL.LU.64 R188, [R1+0x9e0] ;  /* 0x0009e00001bc7983 */ /* 0x000f680000300a00 */
[----:B------:R1:W-:Y:S04]  /*4f030*/  STL [R1+0x1c2c], R0 ;  /* 0x001c2c0001007387 */ /* 0x0003e80000100800 */
[----:B------:R1:W-:Y:S02]  /*4f040*/  STL [R1+0x1c38], R190 ;  /* 0x001c38be01007387 */ /* 0x0003e40000100800 */
[----:B-1----:R-:W-:-:S02]  /*4f050*/  IMAD.MOV.U32 R0, RZ, RZ, R191 ;  /* 0x000000ffff007224 */ /* 0x002fc400078e00bf */
[----:B------:R-:W-:Y:S04]  /*4f060*/  STL [R1+0x1c40], R168 ;  /* 0x001c40a801007387 */ /* 0x000fe80000100800 */
[----:B------:R1:W-:Y:S04]  /*4f070*/  STL [R1+0x1c34], R0 ;  /* 0x001c340001007387 */ /* 0x0003e80000100800 */
[----:B------:R-:W5:Y:S01]  /*4f080*/  LDL.LU.64 R190, [R1+0x1ca8] ;  /* 0x001ca80001be7983 */ /* 0x000f620000300a00 */
[----:B-1----:R-:W-:-:S03]  /*4f090*/  IMAD.MOV.U32 R0, RZ, RZ, R169 ;  /* 0x000000ffff007224 */ /* 0x002fc600078e00a9 */
[----:B------:R-:W-:Y:S04]  /*4f0a0*/  STL [R1+0x1c48], R186 ;  /* 0x001c48ba01007387 */ /* 0x000fe80000100800 */
[----:B------:R1:W-:Y:S02]  /*4f0b0*/  STL [R1+0x1c3c], R0 ;  /* 0x001c3c0001007387 */ /* 0x0003e40000100800 */
[----:B-1----:R-:W-:Y:S02]  /*4f0c0*/  IMAD.MOV.U32 R0, RZ, RZ, R187 ;  /* 0x000000ffff007224 */ /* 0x002fe400078e00bb */
[----:B---3--:R-:W-:Y:S04]  /*4f0d0*/  STL [R1+0x1c50], R170 ;  /* 0x001c50aa01007387 */ /* 0x008fe80000100800 */
[----:B------:R1:W-:Y:S04]  /*4f0e0*/  STL [R1+0x1c44], R0 ;  /* 0x001c440001007387 */ /* 0x0003e80000100800 */
[----:B------:R-:W3:Y:S01]  /*4f0f0*/  LDL.LU.64 R186, [R1+0xa18] ;  /* 0x000a180001ba7983 */ /* 0x000ee20000300a00 */
[----:B-1----:R-:W-:-:S03]  /*4f100*/  MOV R0, R171 ;  /* 0x000000ab00007202 */ /* 0x002fc60000000f00 */
[----:B------:R-:W-:Y:S04]  /*4f110*/  STL [R1+0x1c58], R204 ;  /* 0x001c58cc01007387 */ /* 0x000fe80000100800 */
[----:B------:R1:W-:Y:S04]  /*4f120*/  STL [R1+0x1c4c], R0 ;  /* 0x001c4c0001007387 */ /* 0x0003e80000100800 */
[----:B------:R-:W-:Y:S01]  /*4f130*/  STL [R1+0x1c60], R206 ;  /* 0x001c60ce01007387 */ /* 0x000fe20000100800 */
[----:B-1----:R-:W-:-:S05]  /*4f140*/  IMAD.MOV.U32 R0, RZ, RZ, R205 ;  /* 0x000000ffff007224 */ /* 0x002fca00078e00cd */
[----:B------:R1:W-:Y:S02]  /*4f150*/  STL [R1+0x1c54], R0 ;  /* 0x001c540001007387 */ /* 0x0003e40000100800 */
[----:B-1----:R-:W-:Y:S02]  /*4f160*/  IMAD.MOV.U32 R0, RZ, RZ, R207 ;  /* 0x000000ffff007224 */ /* 0x002fe400078e00cf */
[----:B----4-:R-:W-:Y:S04]  /*4f170*/  STL [R1+0x1c68], R200 ;  /* 0x001c68c801007387 */ /* 0x010fe80000100800 */
        /* <DEDUP_REMOVED lines=9> */
[----:B------:R1:W-:Y:S02]  /*4f210*/  STL [R1+0x1c74], R0 ;  /* 0x001c740001007387 */ /* 0x0003e40000100800 */
[----:B-1----:R-:W-:Y:S02]  /*4f220*/  IMAD.MOV.U32 R0, RZ, RZ, R185 ;  /* 0x000000ffff007224 */ /* 0x002fe400078e00b9 */
[----:B------:R-:W1:Y:S03]  /*4f230*/  S2R R185, SR_TID.X ;  /* 0x0000000000b97919 */ /* 0x000e660000002100 */
[----:B------:R2:W-:Y:S01]  /*4f240*/  STL [R1+0x1c7c], R0 ;  /* 0x001c7c0001007387 */ /* 0x0005e20000100800 */
[C---:B-1----:R-:W-:Y:S01]  /*4f250*/  LOP3.LUT R2, R185.reuse, 0x7, RZ, 0xc0, !PT ;  /* 0x00000007b9027812 */ /* 0x042fe200078ec0ff */
[----:B------:R-:W-:-:S04]  /*4f260*/  IMAD.SHL.U32 R6, R185, 0x40, RZ ;  /* 0x00000040b9067824 */ /* 0x000fc800078e00ff */
[----:B------:R-:W-:Y:S02]  /*4f270*/  IMAD R2, R2, 0x110, RZ ;  /* 0x0000011002027824 */ /* 0x000fe400078e02ff */
[----:B--2---:R-:W-:Y:S01]  /*4f280*/  IMAD.MOV.U32 R0, RZ, RZ, R199 ;  /* 0x000000ffff007224 */ /* 0x004fe200078e00c7 */
[----:B------:R-:W-:Y:S04]  /*4f290*/  STL [R1+0x1c88], R198 ;  /* 0x001c88c601007387 */ /* 0x000fe80000100800 */
[----:B-----5:R-:W-:Y:S04]  /*4f2a0*/  STL [R1+0x1c90], R192 ;  /* 0x001c90c001007387 */ /* 0x020fe80000100800 */
[----:B------:R1:W-:Y:S02]  /*4f2b0*/  STL [R1+0x1c84], R0 ;  /* 0x001c840001007387 */ /* 0x0003e40000100800 */
[----:B-1----:R-:W-:-:S02]  /*4f2c0*/  MOV R0, R193 ;  /* 0x000000c100007202 */ /* 0x002fc40000000f00 */
[----:B------:R-:W-:Y:S04]  /*4f2d0*/  STL [R1+0x1c98], R194 ;  /* 0x001c98c201007387 */ /* 0x000fe80000100800 */
[----:B------:R1:W-:Y:S01]  /*4f2e0*/  STL [R1+0x1c8c], R0 ;  /* 0x001c8c0001007387 */ /* 0x0003e20000100800 */
[----:B------:R-:W-:-:S03]  /*4f2f0*/  IMAD.MOV.U32 R3, RZ, RZ, R189 ;  /* 0x000000ffff037224 */ /* 0x000fc600078e00bd */
[----:B------:R-:W-:Y:S01]  /*4f300*/  STL [R1+0x1ca0], R188 ;  /* 0x001ca0bc01007387 */ /* 0x000fe20000100800 */
[----:B-1----:R-:W-:-:S05]  /*4f310*/  IMAD.MOV.U32 R0, RZ, RZ, R195 ;  /* 0x000000ffff007224 */ /* 0x002fca00078e00c3 */
[----:B------:R1:W-:Y:S02]  /*4f320*/  STL [R1+0x1c94], R0 ;  /* 0x001c940001007387 */ /* 0x0003e40000100800 */
[----:B-1----:R-:W-:Y:S02]  /*4f330*/  IMAD.SHL.U32 R0, R185, 0x2, RZ ;  /* 0x00000002b9007824 */ /* 0x002fe400078e00ff */
[----:B------:R-:W-:Y:S04]  /*4f340*/  STL [R1+0x1ca8], R190 ;  /* 0x001ca8be01007387 */ /* 0x000fe80000100800 */
[----:B------:R1:W-:Y:S01]  /*4f350*/  STL [R1+0x1c9c], R3 ;  /* 0x001c9c0301007387 */ /* 0x0003e20000100800 */
[----:B------:R-:W-:Y:S02]  /*4f360*/  LOP3.LUT R2, R2, 0x30, R0, 0x78, !PT ;  /* 0x0000003002027812 */ /* 0x000fe400078e7800 */
[----:B-1----:R-:W-:-:S05]  /*4f370*/  MOV R3, R191 ;  /* 0x000000bf00037202 */ /* 0x002fca0000000f00 */
[----:B------:R-:W-:Y:S01]  /*4f380*/  STL [R1+0x1ca4], R3 ;  /* 0x001ca40301007387 */ /* 0x000fe20000100800 */
[----:B------:R-:W-:Y:S01]  /*4f390*/  LOP3.LUT R2, R2, 0x800, R6, 0xf8, !PT ;  /* 0x0000080002027812 */ /* 0x000fe200078ef806 */
[----:B---3--:R-:W-:Y:S02]  /*4f3a0*/  IMAD.MOV.U32 R7, RZ, RZ, R187 ;  /* 0x000000ffff077224 */ /* 0x008fe400078e00bb */
[----:B------:R-:W-:Y:S04]  /*4f3b0*/  STL [R1+0x1cb0], R186 ;  /* 0x001cb0ba01007387 */ /* 0x000fe80000100800 */
[----:B------:R1:W-:Y:S04]  /*4f3c0*/  STL [R1+0x1cac], R7 ;  /* 0x001cac0701007387 */ /* 0x0003e80000100800 */
[----:B------:R-:W2:Y:S01]  /*4f3d0*/  LDL.LU.64 R8, [R1+0x1f40] ;  /* 0x001f400001087983 */ /* 0x000ea20000300a00 */
[----:B------:R-:W3:Y:S03]  /*4f3e0*/  LDC R187, c[0x0][0x3a8] ;  /* 0x0000ea00ffbb7b82 */ /* 0x000ee60000000800 */
[----:B-1----:R-:W4:Y:S04]  /*4f3f0*/  LDL.LU.64 R6, [R1+0x1f38] ;  /* 0x001f380001067983 */ /* 0x002f280000300a00 */
[----:B--2---:R1:W-:Y:S04]  /*4f400*/  STL.64 [R1+0xd70], R8 ;  /* 0x000d700801007387 */ /* 0x0043e80000100a00 */
[----:B-1----:R-:W2:Y:S04]  /*4f410*/  LDL.LU.64 R8, [R1+0x1f30] ;  /* 0x001f300001087983 */ /* 0x002ea80000300a00 */
[----:B----4-:R1:W-:Y:S04]  /*4f420*/  STL.64 [R1+0xd68], R6 ;  /* 0x000d680601007387 */ /* 0x0103e80000100a00 */
        /* <DEDUP_REMOVED lines=162> */
[----:B-1----:R-:W2:Y:S04]  /*4fe50*/  LDL.64 R8, [R1+0x1cc0] ;  /* 0x001cc00001087983 */ /* 0x002ea80000100a00 */
[----:B----4-:R1:W-:Y:S04]  /*4fe60*/  STL.64 [R1+0xad8], R6 ;  /* 0x000ad80601007387 */ /* 0x0103e80000100a00 */
[----:B-1----:R-:W4:Y:S04]  /*4fe70*/  LDL.LU.64 R6, [R1+0x1cb8] ;  /* 0x001cb80001067983 */ /* 0x002f280000300a00 */
[----:B--2---:R1:W-:Y:S04]  /*4fe80*/  STL.64 [R1+0xad0], R8 ;  /* 0x000ad00801007387 */ /* 0x0043e80000100a00 */
[----:B----4-:R1:W-:Y:S04]  /*4fe90*/  STL.64 [R1+0xac8], R6 ;  /* 0x000ac80601007387 */ /* 0x0103e80000100a00 */
[----:B------:R1:W-:Y:S04]  /*4fea0*/  STL.64 [R1+0xac0], R122 ;  /* 0x000ac07a01007387 */ /* 0x0003e80000100a00 */
[----:B------:R1:W-:Y:S04]  /*4feb0*/  STL.64 [R1+0xab8], R124 ;  /* 0x000ab87c01007387 */ /* 0x0003e80000100a00 */
[----:B------:R1:W-:Y:S04]  /*4fec0*/  STL.64 [R1+0xab0], R126 ;  /* 0x000ab07e01007387 */ /* 0x0003e80000100a00 */
        /* <DEDUP_REMOVED lines=402> */
[----:B------:R-:W-:Y:S01]  /*517f0*/  SHF.R.S32.HI R5, RZ, 0x1f, R252 ;  /* 0x0000001fff057819 */ /* 0x000fe200000114fc */
[----:B---3--:R-:W-:Y:S01]  /*51800*/  IMAD.SHL.U32 R187, R187, 0x40, RZ ;  /* 0x00000040bbbb7824 */ /* 0x008fe200078e00ff */
[----:B------:R-:W-:-:S02]  /*51810*/  LOP3.LUT R3, R185, 0x3, RZ, 0xc0, !PT ;  /* 0x00000003b9037812 */ /* 0x000fc400078ec0ff */
[----:B------:R-:W-:Y:S02]  /*51820*/  LOP3.LUT R0, R185, 0x1c, RZ, 0xc0, !PT ;  /* 0x0000001cb9007812 */ /* 0x000fe400078ec0ff */
[----:B------:R-:W-:-:S03]  /*51830*/  LEA.HI R5, R5, R252, RZ, 0x6 ;  /* 0x000000fc05057211 */ /* 0x000fc600078f30ff */
[----:B------:R-:W-:Y:S01]  /*51840*/  IMAD R252, R3, 0x120, R0 ;  /* 0x0000012003fc7824 */ /* 0x000fe200078e0200 */
[----:B------:R-:W-:Y:S02]  /*51850*/  SHF.R.S32.HI R3, RZ, 0x1f, R187 ;  /* 0x0000001fff037819 */ /* 0x000fe400000114bb */
[----:B------:R-:W-:Y:S02]  /*51860*/  SHF.R.S32.HI R0, RZ, 0x1f, R4 ;  /* 0x0000001fff007819 */ /* 0x000fe40000011404 */
[----:B------:R-:W-:Y:S02]  /*51870*/  CS2R R248, SRZ ;  /* 0x0000000000f87805 */ /* 0x000fe4000001ff00 */
[----:B------:R-:W-:Y:S02]  /*51880*/  SHF.L.U64.HI R3, R187, 0x2, R3 ;  /* 0x00000002bb037819 */ /* 0x000fe40000010203 */
[----:B------:R-:W-:Y:S02]  /*51890*/  CS2R R250, SRZ ;  /* 0x0000000000fa7805 */ /* 0x000fe4000001ff00 */
[----:B------:R-:W-:-:S02]  /*518a0*/  SHF.L.U64.HI R0, R4, 0x2, R0 ;  /* 0x0000000204007819 */ /* 0x000fc40000010200 */
        /* <DEDUP_REMOVED lines=53> */
[----:B------:R-:W-:-:S02]  /*51c00*/  SHF.R.S32.HI R4, RZ, 0x6, R5 ;  /* 0x00000006ff047819 */ /* 0x000fc40000011405 */
[----:B------:R-:W-:Y:S01]  /*51c10*/  CS2R R186, SRZ ;  /* 0x0000000000ba7805 */ /* 0x000fe2000001ff00 */
[----:B------:R-:W-:Y:S01]  /*51c20*/  UMOV UR5, 0x1 ;  /* 0x0000000100057882 */ /* 0x000fe20000000000 */
[----:B-1----:R-:W-:-:S05]  /*51c30*/  UMOV UR6, 0xffffffff ;  /* 0xffffffff00067882 */ /* 0x002fca0000000000 */
.L_x_1:
[----:B------:R-:W2:Y:S01]  /*51c40*/  LDL.LU.64 R36, [R1+0x70] ;  /* 0x0000700001247983 */ /* 0x000ea20000300a00 */
[----:B------:R-:W-:-:S04]  /*51c50*/  DEPBAR.LE SB0, 0x2 ;  /* 0x000080800000791a */ /* 0x000fc80000000000 */
        /* <DEDUP_REMOVED lines=10> */
[----:B------:R-:W4:Y:S01]  /*51d00*/  LDL.LU.64 R18, [R1+0x18] ;  /* 0x0000180001127983 */ /* 0x000f220000300a00 */
[----:B------:R-:W-:-:S03]  /*51d10*/  UIADD3 UR6, UPT, UPT, UR6, 0x1, URZ ;  /* 0x0000000106067890 */ /* 0x000fc6000fffe0ff */
[----:B------:R1:W-:Y:S01]  /*51d20*/  STL.64 [R1+0x39a0], R242 ;  /* 0x0039a0f201007387 */ /* 0x0003e20000100a00 */
[----:B------:R-:W-:-:S03]  /*51d30*/  UISETP.GT.AND UP0, UPT, UR6, 0x1, UPT ;  /* 0x000000010600788c */ /* 0x000fc6000bf04270 */
[----:B------:R-:W-:Y:S01]  /*51d40*/  STL.64 [R1+0x3998], R240 ;  /* 0x003998f001007387 */ /* 0x000fe20000100a00 */
[----:B------:R-:W-:-:S03]  /*51d50*/  USEL UR6, UR6, URZ, !UP0 ;  /* 0x000000ff06067287 */ /* 0x000fc6000c000000 */
[----:B------:R-:W-:Y:S01]  /*51d60*/  STL.64 [R1+0x3990], R238 ;  /* 0x003990ee01007387 */ /* 0x000fe20000100a00 */
[----:B------:R-:W-:Y:S02]  /*51d70*/  ULEA UR7, UR6, UR4, 0xe ;  /* 0x0000000406077291 */ /* 0x000fe4000f8e70ff */
[----:B------:R-:W-:Y:S01]  /*51d80*/  ULEA UR10, UR6, UR4, 0x11 ;  /* 0x00000004060a7291 */ /* 0x000fe2000f8e88ff */
[----:B------:R-:W-:Y:S01]  /*51d90*/  BAR.SYNC.DEFER_BLOCKING 0x0 ;  /* 0x0000000000007b1d */ /* 0x000fe20000010000 */
[----:B-1----:R-:W-:-:S05]  /*51da0*/  LOP3.LUT R243, R252, 0x20, RZ, 0x3c, !PT ;  /* 0x00000020fcf37812 */ /* 0x002fca00078e3cff */
[----:B------:R-:W-:Y:S04]  /*51db0*/  STL.64 [R1+0x3988], R236 ;  /* 0x003988ec01007387 */ /* 0x000fe80000100a00 */
[----:B------:R-:W-:Y:S04]  /*51dc0*/  STL.64 [R1+0x3980], R234 ;  /* 0x003980ea01007387 */ /* 0x000fe80000100a00 */
[----:B------:R-:W-:Y:S04]  /*51dd0*/  STL.64 [R1+0x3978], R232 ;  /* 0x003978e801007387 */ /* 0x000fe80000100a00 */
[----:B------:R-:W-:Y:S04]  /*51de0*/  STL.64 [R1+0x3970], R230 ;  /* 0x003970e601007387 */ /* 0x000fe80000100a00 */
[----:B------:R-:W-:Y:S04]  /*51df0*/  LDS R172, [R252+UR7+0x40000] ;  /* 0x04000007fcac7984 */ /* 0x000fe80008000800 */
[----:B------:R-:W-:Y:S04]  /*51e00*/  LDS R174, [R252+UR7+0x40400] ;  /* 0x04040007fcae7984 */ /* 0x000fe80008000800 */
[----:B------:R-:W-:Y:S04]  /*51e10*/  LDS R173, [R243+UR7+0x40000] ;  /* 0x04000007f3ad7984 */ /* 0x000fe80008000800 */
[----:B------:R-:W-:Y:S04]  /*51e20*/  LDS R175, [R243+UR7+0x40400] ;  /* 0x04040007f3af7984 */ /* 0x000fe80008000800 */
[----:B-----5:R-:W1:Y:S04]  /*51e30*/  LDSM.16.M88.4 R4, [R2+UR10] ;  /* 0x0000000a0204783b */ /* 0x020e680008000200 */
[----:B------:R-:W1:Y:S04]  /*51e40*/  LDSM.16.M88.4 R8, [R2+UR10+0x1000] ;  /* 0x0010000a0208783b */ /* 0x000e680008000200 */
[----:B------:R-:W1:Y:S04]  /*51e50*/  LDSM.16.M88.4 R12, [R2+UR10+0x2000] ;  /* 0x0020000a020c783b */ /* 0x000e680008000200 */
[----:B------:R-:W1:Y:S04]  /*51e60*/  LDSM.16.M88.4 R128, [R2+UR10+0x3000] ;  /* 0x0030000a0280783b */ /* 0x000e680008000200 */
[----:B------:R-:W1:Y:S04]  /*51e70*/  LDSM.16.M88.4 R124, [R2+UR10+0x4000] ;  /* 0x0040000a027c783b */ /* 0x000e680008000200 */
[----:B------:R-:W1:Y:S04]  /*51e80*/  LDSM.16.M88.4 R120, [R2+UR10+0x5000] ;  /* 0x0050000a0278783b */ /* 0x000e680008000200 */
        /* <DEDUP_REMOVED lines=23> */
[----:B------:R1:W-:Y:S04]  /*52000*/  STL [R1+0x2720], R3 ;  /* 0x0027200301007387 */ /* 0x0003e80000100800 */
[----:B------:R1:W-:Y:S04]  /*52010*/  STL [R1+0x271c], R0 ;  /* 0x00271c0001007387 */ /* 0x0003e80000100800 */
[----:B-1----:R-:W-:Y:S01]  /*52020*/  STL [R1+0x38a4], R6 ;  /* 0x0038a40601007387 */ /* 0x002fe20000100800 */
[----:B------:R-:W-:-:S03]  /*52030*/  LOP3.LUT R3, R252, 0x40, RZ, 0x3c, !PT ;  /* 0x00000040fc037812 */ /* 0x000fc600078e3cff */
[----:B------:R-:W-:Y:S01]  /*52040*/  STL [R1+0x38a0], R7 ;  /* 0x0038a00701007387 */ /* 0x000fe20000100800 */
[----:B------:R-:W-:-:S03]  /*52050*/  LOP3.LUT R0, R252, 0x60, RZ, 0x3c, !PT ;  /* 0x00000060fc007812 */ /* 0x000fc600078e3cff */
[----:B------:R-:W-:Y:S04]  /*52060*/  STL [R1+0x3894], R10 ;  /* 0x0038940a01007387 */ /* 0x000fe80000100800 */
        /* <DEDUP_REMOVED lines=9> */
[----:B------:R-:W-:Y:S04]  /*52100*/  LDSM.16.M88.4 R116, [R2+UR10+0x8000] ;  /* 0x0080000a0274783b */ /* 0x000fe80008000200 */
[----:B------:R-:W-:Y:S04]  /*52110*/  LDSM.16.M88.4 R112, [R2+UR10+0x9000] ;  /* 0x0090000a0270783b */ /* 0x000fe80008000200 */
[----:B------:R-:W-:Y:S04]  /*52120*/  LDSM.16.M88.4 R108, [R2+UR10+0xa000] ;  /* 0x00a0000a026c783b */ /* 0x000fe80008000200 */
[----:B------:R-:W-:Y:S04]  /*52130*/  LDSM.16.M88.4 R104, [R2+UR10+0xb000] ;  /* 0x00b0000a0268783b */ /* 0x000fe80008000200 */
[----:B------:R-:W-:Y:S04]  /*52140*/  LDSM.16.M88.4 R100, [R2+UR10+0xc000] ;  /* 0x00c0000a0264783b */ /* 0x000fe80008000200 */
[----:B------:R-:W-:Y:S04]  /*52150*/  LDSM.16.M88.4 R96, [R2+UR10+0xd000] ;  /* 0x00d0000a0260783b */ /* 0x000fe80008000200 */
[----:B------:R-:W-:Y:S04]  /*52160*/  LDSM.16.M88.4 R92, [R2+UR10+0xe000] ;  /* 0x00e0000a025c783b */ /* 0x000fe80008000200 */
[----:B------:R-:W-:Y:S01]  /*52170*/  LDSM.16.M88.4 R88, [R2+UR10+0xf000] ;  /* 0x00f0000a0258783b */ /* 0x000fe20008000200 */
[C---:B--2---:R-:W-:Y:S03]  /*52180*/  HMMA.1688.F32.TF32 R36, R172.reuse, R4, R36 ;  /* 0x00000004ac24723c */ /* 0x044fe60000081024 */
[----:B------:R-:W-:Y:S04]  /*52190*/  LDSM.16.M88.4 R84, [R2+UR10+0x10000] ;  /* 0x0100000a0254783b */ /* 0x000fe80008000200 */
[----:B------:R-:W-:Y:S01]  /*521a0*/  LDSM.16.M88.4 R80, [R2+UR10+0x11000] ;  /* 0x0110000a0250783b */ /* 0x000fe20008000200 */
[C---:B---3--:R-:W-:Y:S03]  /*521b0*/  HMMA.1688.F32.TF32 R32, R172.reuse, R8, R32 ;  /* 0x00000008ac20723c */ /* 0x048fe60000081020 */
[----:B------:R-:W-:Y:S04]  /*521c0*/  LDSM.16.M88.4 R76, [R2+UR10+0x12000] ;  /* 0x0120000a024c783b */ /* 0x000fe80008000200 */
[----:B------:R-:W-:Y:S01]  /*521d0*/  LDSM.16.M88.4 R72, [R2+UR10+0x13000] ;  /* 0x0130000a0248783b */ /* 0x000fe20008000200 */
[C---:B----4-:R-:W-:Y:S03]  /*521e0*/  HMMA.1688.F32.TF32 R28, R172.reuse, R12, R28 ;  /* 0x0000000cac1c723c */ /* 0x050fe6000008101c */
[----:B------:R-:W-:Y:S04]  /*521f0*/  LDSM.16.M88.4 R68, [R2+UR10+0x14000] ;  /* 0x0140000a0244783b */ /* 0x000fe80008000200 */
[----:B------:R-:W-:Y:S01]  /*52200*/  STL.64 [R1+0x4c0], R36 ;  /* 0x0004c02401007387 */ /* 0x000fe20000100a00 */
[C---:B------:R-:W-:Y:S03]  /*52210*/  HMMA.1688.F32.TF32 R24, R172.reuse, R128, R24 ;  /* 0x00000080ac18723c */ /* 0x040fe60000081018 */
[----:B------:R-:W-:Y:S04]  /*52220*/  STL.64 [R1+0x4c8], R38 ;  /* 0x0004c82601007387 */ /* 0x000fe80000100a00 */
[----:B------:R-:W-:Y:S01]  /*52230*/  STL.64 [R1+0x640], R32 ;  /* 0x0006402001007387 */ /* 0x000fe20000100a00 */
[----:B------:R-:W-:Y:S03]  /*52240*/  HMMA.1688.F32.TF32 R20, R172, R124, R20 ;  /* 0x0000007cac14723c */ /* 0x000fe60000081014 */
[----:B------:R-:W-:Y:S01]  /*52250*/  STL.64 [R1+0x648], R34 ;  /* 0x0006482201007387 */ /* 0x000fe20000100a00 */
[----:B-1----:R-:W-:Y:S01]  /*52260*/  MOV R126, R30 ;  /* 0x0000001e007e7202 */ /* 0x002fe20000000f00 */
[----:B------:R-:W-:-:S02]  /*52270*/  IMAD.MOV.U32 R127, RZ, RZ, R31 ;  /* 0x000000ffff7f7224 */ /* 0x000fc400078e001f */
[----:B------:R-:W-:Y:S01]  /*52280*/  STL.64 [R1+0x540], R28 ;  /* 0x0005401c01007387 */ /* 0x000fe20000100a00 */
[----:B------:R-:W-:Y:S03]  /*52290*/  HMMA.1688.F32.TF32 R16, R172, R120, R16 ;  /* 0x00000078ac10723c */ /* 0x000fe60000081010 */
[----:B------:R-:W2:Y:S01]  /*522a0*/  LDL.LU.64 R184, [R1+0x1d0] ;  /* 0x0001d00001b87983 */ /* 0x000ea20000300a00 */
[----:B------:R-:W-:Y:S01]  /*522b0*/  IMAD.MOV.U32 R130, RZ, RZ, R24 ;  /* 0x000000ffff827224 */ /* 0x000fe200078e0018 */
[----:B------:R-:W-:Y:S02]  /*522c0*/  MOV R6, R26 ;  /* 0x0000001a00067202 */ /* 0x000fe40000000f00 */
[----:B------:R-:W2:Y:S01]  /*522d0*/  LDL.LU.64 R186, [R1+0x1d8] ;  /* 0x0001d80001ba7983 */ /* 0x000ea20000300a00 */
[----:B------:R-:W-:Y:S02]  /*522e0*/  IMAD.MOV.U32 R131, RZ, RZ, R25 ;  /* 0x000000ffff837224 */ /* 0x000fe400078e0019 */
[----:B------:R-:W-:Y:S01]  /*522f0*/  IMAD.MOV.U32 R7, RZ, RZ, R27 ;  /* 0x000000ffff077224 */ /* 0x000fe200078e001b */
[----:B------:R-:W-:Y:S01]  /*52300*/  LDSM.16.M88.4 R64, [R2+UR10+0x15000] ;  /* 0x0150000a0240783b */ /* 0x000fe20008000200 */
[----:B------:R-:W-:Y:S01]  /*52310*/  IMAD.MOV.U32 R14, RZ, RZ, R20 ;  /* 0x000000ffff0e7224 */ /* 0x000fe200078e0014 */
[----:B------:R-:W-:Y:S01]  /*52320*/  MOV R10, R22 ;  /* 0x00000016000a7202 */ /* 0x000fe20000000f00 */
[----:B------:R-:W-:Y:S01]  /*52330*/  IMAD.MOV.U32 R15, RZ, RZ, R21 ;  /* 0x000000ffff0f7224 */ /* 0x000fe200078e0015 */
[----:B------:R-:W-:Y:S01]  /*52340*/  LDSM.16.M88.4 R60, [R2+UR10+0x16000] ;  /* 0x0160000a023c783b */ /* 0x000fe20008000200 */
[----:B------:R-:W-:-:S03]  /*52350*/  IMAD.MOV.U32 R11, RZ, RZ, R23 ;  /* 0x000000ffff0b7224 */ /* 0x000fc600078e0017 */
[----:B------:R-:W-:Y:S04]  /*52360*/  LDSM.16.M88.4 R20, [R2+UR10+0x7000] ;  /* 0x0070000a0214783b */ /* 0x000fe80008000200 */
[----:B------:R-:W-:Y:S04]  /*52370*/  STL.64 [R1+0x620], R16 ;  /* 0x0006201001007387 */ /* 0x000fe80000100a00 */
[----:B------:R-:W-:Y:S04]  /*52380*/  STL.64 [R1+0x628], R18 ;  /* 0x0006281201007387 */ /* 0x000fe80000100a00 */
[----:B------:R-:W3:Y:S04]  /*52390*/  LDL.LU.64 R188, [R1+0x1c0] ;  /* 0x0001c00001bc7983 */ /* 0x000ee80000300a00 */
[----:B------:R-:W3:Y:S04]  /*523a0*/  LDL.LU.64 R190, [R1+0x1c8] ;  /* 0x0001c80001be7983 */ /* 0x000ee80000300a00 */
[----:B------:R-:W4:Y:S04]  /*523b0*/  LDL.LU.64 R168, [R1+0x1b0] ;  /* 0x0001b00001a87983 */ /* 0x000f280000300a00 */
[----:B------:R-:W4:Y:S04]  /*523c0*/  LDL.LU.64 R170, [R1+0x1b8] ;  /* 0x0001b80001aa7983 */ /* 0x000f280000300a00 */
[----:B------:R-:W1:Y:S04]  /*523d0*/  LDSM.16.M88.4 R16, [R2+UR10+0x6000] ;  /* 0x0060000a0210783b */ /* 0x000e680008000200 */
[----:B------:R-:W1:Y:S04]  /*523e0*/  LDSM.16.M88.4 R56, [R2+UR10+0x17000] ;  /* 0x0170000a0238783b */ /* 0x000e680008000200 */
[----:B------:R-:W1:Y:S04]  /*523f0*/  LDSM.16.M88.4 R52, [R2+UR10+0x18000] ;  /* 0x0180000a0234783b */ /* 0x000e680008000200 */
[----:B------:R-:W-:Y:S04]  /*52400*/  STL [R1+0x1cb4], R3 ;  /* 0x001cb40301007387 */ /* 0x000fe80000100800 */
[----:B------:R-:W1:Y:S04]  /*52410*/  LDSM.16.M88.4 R48, [R2+UR10+0x19000] ;  /* 0x0190000a0230783b */ /* 0x000e680008000200 */
[----:B------:R-:W-:Y:S04]  /*52420*/  STL [R1+0x1cb8], R0 ;  /* 0x001cb80001007387 */ /* 0x000fe80000100800 */
[----:B------:R-:W1:Y:S04]  /*52430*/  LDSM.16.M88.4 R44, [R2+UR10+0x1a000] ;  /* 0x01a0000a022c783b */ /* 0x000e680008000200 */
[----:B------:R-:W1:Y:S04]  /*52440*/  LDSM.16.M88.4 R40, [R2+UR10+0x1b000] ;  /* 0x01b0000a0228783b */ /* 0x000e680008000200 */
[----:B------:R-:W1:Y:S04]  /*52450*/  LDSM.16.M88.4 R36, [R2+UR10+0x1c000] ;  /* 0x01c0000a0224783b */ /* 0x000e680008000200 */
[----:B------:R-:W1:Y:S04]  /*52460*/  LDSM.16.M88.4 R32, [R2+UR10+0x1d000] ;  /* 0x01d0000a0220783b */ /* 0x000e680008000200 */
[----:B-1----:R-:W-:Y:S04]  /*52470*/  STL [R1+0x37b0], R18 ;  /* 0x0037b01201007387 */ /* 0x002fe80000100800 */
        /* <DEDUP_REMOVED lines=8> */
[----:B------:R-:W1:Y:S04]  /*52500*/  LDSM.16.M88.4 R28, [R2+UR10+0x1e000] ;  /* 0x01e0000a021c783b */ /* 0x000e680008000200 */
[----:B------:R-:W-:Y:S04]  /*52510*/  STL [R1+0x37c8], R111 ;  /* 0x0037c86f01007387 */ /* 0x000fe80000100800 */
[----:B------:R-:W-:Y:S04]  /*52520*/  STL [R1+0x37d4], R106 ;  /* 0x0037d46a01007387 */ /* 0x000fe80000100800 */
[----:B------:R-:W1:Y:S04]  /*52530*/  LDSM.16.M88.4 R24, [R2+UR10+0x1f000] ;  /* 0x01f0000a0218783b */ /* 0x000e680008000200 */
        /* <DEDUP_REMOVED lines=37> */
[----:B-1----:R-:W-:Y:S04]  /*52790*/  STL [R1+0x377c], R30 ;  /* 0x00377c1e01007387 */ /* 0x002fe80000100800 */
[----:B------:R-:W-:Y:S04]  /*527a0*/  STL [R1+0x3778], R31 ;  /* 0x0037781f01007387 */ /* 0x000fe80000100800 */
[----:B------:R-:W-:Y:S04]  /*527b0*/  STL [R1+0x3784], R26 ;  /* 0x0037841a01007387 */ /* 0x000fe80000100800 */
[----:B------:R-:W-:Y:S04]  /*527c0*/  STL [R1+0x3780], R27 ;  /* 0x0037801b01007387 */ /* 0x000fe80000100800 */
[----:B------:R-:W-:Y:S01]  /*527d0*/  STL [R1+0x353c], R2 ;  /* 0x00353c0201007387 */ /* 0x000fe20000100800 */
[C---:B--2---:R-:W-:Y:S03]  /*527e0*/  HMMA.1688.F32.TF32 R192, R172.reuse, R16, R184 ;  /* 0x00000010acc0723c */ /* 0x044fe600000810b8 */
[----:B------:R-:W2:Y:S04]  /*527f0*/  LDL.LU.64 R184, [R1+0x1a0] ;  /* 0x0001a00001b87983 */ /* 0x000ea80000300a00 */
[----:B------:R-:W2:Y:S04]  /*52800*/  LDL.LU.64 R186, [R1+0x1a8] ;  /* 0x0001a80001ba7983 */ /* 0x000ea80000300a00 */
[----:B------:R-:W-:Y:S04]  /*52810*/  LDS R208, [R3+UR7+0x40000] ;  /* 0x0400000703d07984 */ /* 0x000fe80008000800 */
[----:B------:R-:W-:Y:S04]  /*52820*/  LDS R210, [R3+UR7+0x40400] ;  /* 0x0404000703d27984 */ /* 0x000fe80008000800 */
[----:B------:R-:W-:Y:S04]  /*52830*/  LDS R209, [R0+UR7+0x40000] ;  /* 0x0400000700d17984 */ /* 0x000fe80008000800 */
[----:B------:R-:W1:Y:S01]  /*52840*/  LDS R211, [R0+UR7+0x40400] ;  /* 0x0404000700d37984 */ /* 0x000e620008000800 */
[C---:B---3--:R-:W-:Y:S08]  /*52850*/  HMMA.1688.F32.TF32 R188, R172.reuse, R20, R188 ;  /* 0x00000014acbc723c */ /* 0x048ff000000810bc */
[----:B----4-:R-:W-:Y:S01]  /*52860*/  HMMA.1688.F32.TF32 R168, R172, R116, R168 ;  /* 0x00000074aca8723c */ /* 0x010fe200000810a8 */
[----:B------:R3:W-:Y:S04]  /*52870*/  STL.64 [R1+0x630], R192 ;  /* 0x000630c001007387 */ /* 0x0007e80000100a00 */
[----:B------:R4:W-:Y:S06]  /*52880*/  STL.64 [R1+0x638], R194 ;  /* 0x000638c201007387 */ /* 0x0009ec0000100a00 */
[----:B------:R-:W-:Y:S01]  /*52890*/  IMAD.MOV.U32 R86, RZ, RZ, R188 ;  /* 0x000000ffff567224 */ /* 0x000fe200078e00bc */
[----:B------:R-:W-:Y:S01]  /*528a0*/  MOV R90, R190 ;  /* 0x000000be005a7202 */ /* 0x000fe20000000f00 */
[----:B------:R-:W-:-:S02]  /*528b0*/  IMAD.MOV.U32 R87, RZ, RZ, R189 ;  /* 0x000000ffff577224 */ /* 0x000fc400078e00bd */
[----:B------:R-:W-:Y:S01]  /*528c0*/  IMAD.MOV.U32 R91, RZ, RZ, R191 ;  /* 0x000000ffff5b7224 */ /* 0x000fe200078e00bf */
[----:B------:R-:W3:Y:S04]  /*528d0*/  LDL.LU.64 R188, [R1+0x190] ;  /* 0x0001900001bc7983 */ /* 0x000ee80000300a00 */
[----:B------:R-:W3:Y:S01]  /*528e0*/  LDL.LU.64 R190, [R1+0x198] ;  /* 0x0001980001be7983 */ /* 0x000ee20000300a00 */
[----:B------:R-:W-:-:S03]  /*528f0*/  IMAD.MOV.U32 R94, RZ, RZ, R168 ;  /* 0x000000ffff5e7224 */ /* 0x000fc600078e00a8 */
[----:B------:R-:W-:Y:S01]  /*52900*/  STL [R1+0x3834], R91 ;  /* 0x0038345b01007387 */ /* 0x000fe20000100800 */
[----:B------:R-:W-:-:S03]  /*52910*/  IMAD.MOV.U32 R95, RZ, RZ, R169 ;  /* 0x000000ffff5f7224 */ /* 0x000fc600078e00a9 */
[----:B------:R-:W-:Y:S01]  /*52920*/  STL [R1+0x3830], R90 ;  /* 0x0038305a01007387 */ /* 0x000fe20000100800 */
[----:B------:R-:W-:Y:S01]  /*52930*/  MOV R98, R170 ;  /* 0x000000aa00627202 */ /* 0x000fe20000000f00 */
[----:B------:R-:W-:Y:S02]  /*52940*/  IMAD.MOV.U32 R99, RZ, RZ, R171 ;  /* 0x000000ffff637224 */ /* 0x000fe400078e00ab */
[----:B------:R1:W-:Y:S04]  /*52950*/  STL [R1+0x382c], R87 ;  /* 0x00382c5701007387 */ /* 0x0003e80000100800 */
[----:B------:R1:W-:Y:S04]  /*52960*/  STL [R1+0x3828], R86 ;  /* 0x0038285601007387 */ /* 0x0003e80000100800 */
[----:B------:R-:W4:Y:S04]  /*52970*/  LDL.LU.64 R168, [R1+0x180] ;  /* 0x0001800001a87983 */ /* 0x000f280000300a00 */
[----:B------:R-:W4:Y:S04]  /*52980*/  LDL.LU.64 R170, [R1+0x188] ;  /* 0x0001880001aa7983 */ /* 0x000f280000300a00 */
[----:B------:R-:W-:Y:S04]  /*52990*/  STL [R1+0x3844], R99 ;  /* 0x0038446301007387 */ /* 0x000fe80000100800 */
[----:B------:R-:W-:Y:S04]  /*529a0*/  STL [R1+0x3840], R98 ;  /* 0x0038406201007387 */ /* 0x000fe80000100800 */
[----:B------:R1:W-:Y:S04]  /*529b0*/  STL [R1+0x383c], R95 ;  /* 0x00383c5f01007387 */ /* 0x0003e80000100800 */
[----:B------:R1:W-:Y:S01]  /*529c0*/  STL [R1+0x3838], R94 ;  /* 0x0038385e01007387 */ /* 0x0003e20000100800 */
[----:B--2---:R-:W-:-:S15]  /*529d0*/  HMMA.1688.F32.TF32 R184, R172, R112, R184 ;  /* 0x00000070acb8723c */ /* 0x004fde00000810b8 */
[----:B------:R-:W-:-:S04]  /*529e0*/  NOP ;  /* 0x0000000000007918 */ /* 0x000fc80000000000 */
[----:B------:R-:W-:Y:S01]  /*529f0*/  IMAD.MOV.U32 R102, RZ, RZ, R184 ;  /* 0x000000ffff667224 */ /* 0x000fe200078e00b8 */
[----:B------:R-:W-:Y:S01]  /*52a00*/  MOV R106, R186 ;  /* 0x000000ba006a7202 */ /* 0x000fe20000000f00 */
[----:B------:R-:W-:Y:S02]  /*52a10*/  IMAD.MOV.U32 R103, RZ, RZ, R185 ;  /* 0x000000ffff677224 */ /* 0x000fe400078e00b9 */
[----:B------:R-:W-:Y:S01]  /*52a20*/  IMAD.MOV.U32 R107, RZ, RZ, R187 ;  /* 0x000000ffff6b7224 */ /* 0x000fe200078e00bb */
[----:B------:R-:W2:Y:S04]  /*52a30*/  LDL.LU.64 R184, [R1+0x170] ;  /* 0x0001700001b87983 */ /* 0x000ea80000300a00 */
[----:B------:R-:W2:Y:S04]  /*52a40*/  LDL.LU.64 R186, [R1+0x178] ;  /* 0x0001780001ba7983 */ /* 0x000ea80000300a00 */
[----:B------:R-:W-:Y:S04]  /*52a50*/  STL [R1+0x3854], R107 ;  /* 0x0038546b01007387 */ /* 0x000fe80000100800 */
[----:B------:R-:W-:Y:S04]  /*52a60*/  STL [R1+0x3850], R106 ;  /* 0x0038506a01007387 */ /* 0x000fe80000100800 */
[----:B------:R1:W-:Y:S01]  /*52a70*/  STL [R1+0x384c], R103 ;  /* 0x00384c6701007387 */ /* 0x0003e20000100800 */
[C---:B---3--:R-:W-:Y:S03]  /*52a80*/  HMMA.1688.F32.TF32 R188, R172.reuse, R108, R188 ;  /* 0x0000006cacbc723c */ /* 0x048fe600000810bc */
[----:B------:R3:W-:Y:S04]  /*52a90*/  STL [R1+0x3848], R102 ;  /* 0x0038486601007387 */ /* 0x0007e80000100800 */
[----:B------:R-:W3:Y:S04]  /*52aa0*/  LDL.LU.64 R192, [R1+0x160] ;  /* 0x0001600001c07983 */ /* 0x000ee80000300a00 */
[----:B----4-:R-:W3:Y:S01]  /*52ab0*/  LDL.LU.64 R194, [R1+0x168] ;  /* 0x0001680001c27983 */ /* 0x010ee20000300a00 */
[----:B------:R-:W-:Y:S07]  /*52ac0*/  HMMA.1688.F32.TF32 R168, R172, R104, R168 ;  /* 0x00000068aca8723c */ /* 0x000fee00000810a8 */
[----:B------:R-:W-:Y:S01]  /*52ad0*/  IMAD.MOV.U32 R83, RZ, RZ, R191 ;  /* 0x000000ffff537224 */ /* 0x000fe200078e00bf */
[----:B------:R-:W-:Y:S01]  /*52ae0*/  MOV R82, R190 ;  /* 0x000000be00527202 */ /* 0x000fe20000000f00 */
[----:B------:R-:W-:-:S02]  /*52af0*/  IMAD.MOV.U32 R79, RZ, RZ, R189 ;  /* 0x000000ffff4f7224 */ /* 0x000fc400078e00bd */
[----:B------:R-:W-:Y:S01]  /*52b00*/  IMAD.MOV.U32 R78, RZ, RZ, R188 ;  /* 0x000000ffff4e7224 */ /* 0x000fe200078e00bc */
[----:B------:R-:W-:Y:S04]  /*52b10*/  STL [R1+0x3864], R83 ;  /* 0x0038645301007387 */ /* 0x000fe80000100800 */
[----:B------:R-:W-:Y:S04]  /*52b20*/  STL [R1+0x3860], R82 ;  /* 0x0038605201007387 */ /* 0x000fe80000100800 */
[----:B------:R4:W-:Y:S04]  /*52b30*/  STL [R1+0x385c], R79 ;  /* 0x00385c4f01007387 */ /* 0x0009e80000100800 */
[----:B------:R1:W-:Y:S01]  /*52b40*/  STL [R1+0x3858], R78 ;  /* 0x0038584e01007387 */ /* 0x0003e20000100800 */
[----:B------:R-:W-:Y:S01]  /*52b50*/  IMAD.MOV.U32 R110, RZ, RZ, R168 ;  /* 0x000000ffff6e7224 */ /* 0x000fe200078e00a8 */
[----:B------:R-:W-:Y:S01]  /*52b60*/  MOV R114, R170 ;  /* 0x000000aa00727202 */ /* 0x000fe20000000f00 */
[----:B------:R-:W-:Y:S01]  /*52b70*/  IMAD.MOV.U32 R111, RZ, RZ, R169 ;  /* 0x000000ffff6f7224 */ /* 0x000fe200078e00a9 */
[----:B------:R-:W4:Y:S01]  /*52b80*/  LDL.LU.64 R188, [R1+0x150] ;  /* 0x0001500001bc7983 */ /* 0x000f220000300a00 */
[----:B------:R-:W-:-:S03]  /*52b90*/  IMAD.MOV.U32 R115, RZ, RZ, R171 ;  /* 0x000000ffff737224 */ /* 0x000fc600078e00ab */
[----:B------:R-:W4:Y:S04]  /*52ba0*/  LDL.LU.64 R190, [R1+0x158] ;  /* 0x0001580001be7983 */ /* 0x000f280000300a00 */
[----:B------:R-:W4:Y:S04]  /*52bb0*/  LDL.LU.64 R168, [R1+0x140] ;  /* 0x0001400001a87983 */ /* 0x000f280000300a00 */
[----:B------:R-:W4:Y:S04]  /*52bc0*/  LDL.LU.64 R170, [R1+0x148] ;  /* 0x0001480001aa7983 */ /* 0x000f280000300a00 */
[----:B------:R-:W-:Y:S04]  /*52bd0*/  STL [R1+0x3874], R115 ;  /* 0x0038747301007387 */ /* 0x000fe80000100800 */
[----:B------:R-:W-:Y:S04]  /*52be0*/  STL [R1+0x3870], R114 ;  /* 0x0038707201007387 */ /* 0x000fe80000100800 */
[----:B------:R1:W-:Y:S04]  /*52bf0*/  STL [R1+0x386c], R111 ;  /* 0x00386c6f01007387 */ /* 0x0003e80000100800 */
[----:B------:R1:W-:Y:S04]  /*52c00*/  STL [R1+0x3868], R110 ;  /* 0x0038686e01007387 */ /* 0x0003e80000100800 */
[----:B------:R-:W4:Y:S04]  /*52c10*/  LDL.LU.64 R196, [R1+0x130] ;  /* 0x0001300001c47983 */ /* 0x000f280000300a00 */
[----:B------:R-:W4:Y:S01]  /*52c20*/  LDL.LU.64 R198, [R1+0x138] ;  /* 0x0001380001c67983 */ /* 0x000f220000300a00 */
[----:B--2---:R-:W-:-:S15]  /*52c30*/  HMMA.1688.F32.TF32 R184, R172, R100, R184 ;  /* 0x00000064acb8723c */ /* 0x004fde00000810b8 */
[----:B------:R-:W-:-:S04]  /*52c40*/  NOP ;  /* 0x0000000000007918 */ /* 0x000fc80000000000 */
[----:B------:R-:W-:Y:S01]  /*52c50*/  IMAD.MOV.U32 R70, RZ, RZ, R184 ;  /* 0x000000ffff467224 */ /* 0x000fe200078e00b8 */
[----:B------:R-:W-:Y:S01]  /*52c60*/  MOV R74, R186 ;  /* 0x000000ba004a7202 */ /* 0x000fe20000000f00 */
[----:B------:R-:W-:Y:S02]  /*52c70*/  IMAD.MOV.U32 R71, RZ, RZ, R185 ;  /* 0x000000ffff477224 */ /* 0x000fe400078e00b9 */
[----:B------:R-:W-:Y:S01]  /*52c80*/  IMAD.MOV.U32 R75, RZ, RZ, R187 ;  /* 0x000000ffff4b7224 */ /* 0x000fe200078e00bb */
[----:B------:R-:W2:Y:S04]  /*52c90*/  LDL.LU.64 R184, [R1+0x120] ;  /* 0x0001200001b87983 */ /* 0x000ea80000300a00 */
[----:B------:R-:W2:Y:S01]  /*52ca0*/  LDL.LU.64 R186, [R1+0x128] ;  /* 0x0001280001ba7983 */ /* 0x000ea20000300a00 */
[----:B---3--:R-:W-:Y:S03]  /*52cb0*/  HMMA.1688.F32.TF32 R192, R172, R96, R192 ;  /* 0x00000060acc0723c */ /* 0x008fe600000810c0 */
[----:B------:R-:W-:Y:S04]  /*52cc0*/  STL [R1+0x3884], R75 ;  /* 0x0038844b01007387 */ /* 0x000fe80000100800 */
[----:B------:R-:W-:Y:S04]  /*52cd0*/  STL [R1+0x3880], R74 ;  /* 0x0038804a01007387 */ /* 0x000fe80000100800 */
[----:B------:R3:W-:Y:S04]  /*52ce0*/  STL [R1+0x387c], R71 ;  /* 0x00387c4701007387 */ /* 0x0007e80000100800 */
[----:B------:R2:W-:Y:S04]  /*52cf0*/  STL [R1+0x3878], R70 ;  /* 0x0038784601007387 */ /* 0x0005e80000100800 */
[----:B-1----:R-:W-:Y:S01]  /*52d00*/  IMAD.MOV.U32 R87, RZ, RZ, R192 ;  /* 0x000000ffff577224 */ /* 0x002fe200078e00c0 */
[----:B------:R-:W-:Y:S01]  /*52d10*/  MOV R66, R194 ;  /* 0x000000c200427202 */ /* 0x000fe20000000f00 */
[----:B------:R-:W-:-:S02]  /*52d20*/  IMAD.MOV.U32 R86, RZ, RZ, R193 ;  /* 0x000000ffff567224 */ /* 0x000fc400078e00c1 */
[----:B------:R-:W-:Y:S01]  /*52d30*/  IMAD.MOV.U32 R67, RZ, RZ, R195 ;  /* 0x000000ffff437224 */ /* 0x000fe200078e00c3 */
[----:B------:R-:W3:Y:S04]  /*52d40*/  LDL.LU.64 R192, [R1+0x110] ;  /* 0x0001100001c07983 */ /* 0x000ee80000300a00 */
[----:B------:R-:W3:Y:S01]  /*52d50*/  LDL.LU.64 R194, [R1+0x118] ;  /* 0x0001180001c27983 */ /* 0x000ee20000300a00 */
[C---:B----4-:R-:W-:Y:S08]  /*52d60*/  HMMA.1688.F32.TF32 R188, R172.reuse, R92, R188 ;  /* 0x0000005cacbc723c */ /* 0x050ff000000810bc */
[----:B------:R-:W-:Y:S01]  /*52d70*/  HMMA.1688.F32.TF32 R168, R172, R88, R168 ;  /* 0x00000058aca8723c */ /* 0x000fe200000810a8 */
[----:B------:R1:W-:Y:S04]  /*52d80*/  STL [R1+0x388c], R86 ;  /* 0x00388c5601007387 */ /* 0x0003e80000100800 */
[----:B------:R4:W-:Y:S06]  /*52d90*/  STL [R1+0x3888], R87 ;  /* 0x0038885701007387 */ /* 0x0009ec0000100800 */
[----:B------:R-:W-:Y:S01]  /*52da0*/  IMAD.MOV.U32 R95, RZ, RZ, R188 ;  /* 0x000000ffff5f7224 */ /* 0x000fe200078e00bc */
[----:B------:R-:W-:Y:S01]  /*52db0*/  MOV R91, R190 ;  /* 0x000000be005b7202 */ /* 0x000fe20000000f00 */
[----:B------:R-:W-:-:S02]  /*52dc0*/  IMAD.MOV.U32 R94, RZ, RZ, R189 ;  /* 0x000000ffff5e7224 */ /* 0x000fc400078e00bd */
[----:B------:R-:W-:Y:S01]  /*52dd0*/  IMAD.MOV.U32 R90, RZ, RZ, R191 ;  /* 0x000000ffff5a7224 */ /* 0x000fe200078e00bf */
[----:B------:R-:W4:Y:S03]  /*52de0*/  LDL.LU.64 R188, [R1+0x100] ;  /* 0x0001000001bc7983 */ /* 0x000f260000300a00 */
[----:B------:R-:W-:Y:S01]  /*52df0*/  IMAD.MOV.U32 R118, RZ, RZ, R168 ;  /* 0x000000ffff767224 */ /* 0x000fe200078e00a8 */
[----:B------:R-:W4:Y:S01]  /*52e00*/  LDL.LU.64 R190, [R1+0x108] ;  /* 0x0001080001be7983 */ /* 0x000f220000300a00 */
[----:B------:R-:W-:Y:S01]  /*52e10*/  IMAD.MOV.U32 R122, RZ, RZ, R169 ;  /* 0x000000ffff7a7224 */ /* 0x000fe200078e00a9 */
[----:B------:R-:W-:Y:S01]  /*52e20*/  MOV R123, R170 ;  /* 0x000000aa007b7202 */ /* 0x000fe20000000f00 */
[----:B------:R-:W-:Y:S01]  /*52e30*/  IMAD.MOV.U32 R18, RZ, RZ, R171 ;  /* 0x000000ffff127224 */ /* 0x000fe200078e00ab */
[----:B------:R-:W4:Y:S04]  /*52e40*/  LDL.LU.64 R168, [R1+0xf0] ;  /* 0x0000f00001a87983 */ /* 0x000f280000300a00 */
[----:B------:R-:W4:Y:S01]  /*52e50*/  LDL.LU.64 R170, [R1+0xf8] ;  /* 0x0000f80001aa7983 */ /* 0x000f220000300a00 */
[----:B------:R-:W-:-:S15]  /*52e60*/  HMMA.1688.F32.TF32 R196, R172, R84, R196 ;  /* 0x00000054acc4723c */ /* 0x000fde00000810c4 */
[----:B------:R-:W-:-:S04]  /*52e70*/  NOP ;  /* 0x0000000000007918 */ /* 0x000fc80000000000 */
[----:B------:R-:W-:Y:S01]  /*52e80*/  IMAD.MOV.U32 R103, RZ, RZ, R196 ;  /* 0x000000ffff677224 */ /* 0x000fe200078e00c4 */
[----:B------:R-:W-:Y:S01]  /*52e90*/  MOV R99, R198 ;  /* 0x000000c600637202 */ /* 0x000fe20000000f00 */
[----:B------:R-:W-:Y:S02]  /*52ea0*/  IMAD.MOV.U32 R102, RZ, RZ, R197 ;  /* 0x000000ffff667224 */ /* 0x000fe400078e00c5 */
[----:B------:R-:W-:Y:S01]  /*52eb0*/  IMAD.MOV.U32 R98, RZ, RZ, R199 ;  /* 0x000000ffff627224 */ /* 0x000fe200078e00c7 */
        /* <DEDUP_REMOVED lines=8> */
[----:B------:R-:W2:Y:S01]  /*52f40*/  LDL.LU.64 R212, [R1+0xd0] ;  /* 0x0000d00001d47983 */ /* 0x000ea20000300a00 */
[----:B---3--:R-:W-:Y:S03]  /*52f50*/  HMMA.1688.F32.TF32 R192, R172, R76, R192 ;  /* 0x0000004cacc0723c */ /* 0x008fe600000810c0 */
[----:B------:R-:W3:Y:S04]  /*52f60*/  LDL.LU.64 R214, [R1+0xd8] ;  /* 0x0000d80001d67983 */ /* 0x000ee80000300a00 */
[----:B------:R-:W3:Y:S04]  /*52f70*/  LDL.LU.64 R204, [R1+0xc0] ;  /* 0x0000c00001cc7983 */ /* 0x000ee80000300a00 */
[----:B------:R-:W3:Y:S04]  /*52f80*/  LDL.LU.64 R206, [R1+0xc8] ;  /* 0x0000c80001ce7983 */ /* 0x000ee80000300a00 */
[----:B------:R-:W3:Y:S04]  /*52f90*/  LDL.LU.64 R200, [R1+0xb0] ;  /* 0x0000b00001c87983 */ /* 0x000ee80000300a00 */
[----:B------:R-:W3:Y:S01]  /*52fa0*/  LDL.LU.64 R202, [R1+0xb8] ;  /* 0x0000b80001ca7983 */ /* 0x000ee20000300a00 */
[----:B------:R-:W-:-:S03]  /*52fb0*/  IMAD.MOV.U32 R111, RZ, RZ, R192 ;  /* 0x000000ffff6f7224 */ /* 0x000fc600078e00c0 */
[----:B------:R-:W3:Y:S01]  /*52fc0*/  LDL.LU.64 R196, [R1+0xa0] ;  /* 0x0000a00001c47983 */ /* 0x000ee20000300a00 */
[----:B------:R-:W-:Y:S01]  /*52fd0*/  IMAD.MOV.U32 R110, RZ, RZ, R193 ;  /* 0x000000ffff6e7224 */ /* 0x000fe200078e00c1 */
[----:B------:R-:W-:Y:S02]  /*52fe0*/  MOV R83, R194 ;  /* 0x000000c200537202 */ /* 0x000fe40000000f00 */
[----:B------:R-:W3:Y:S01]  /*52ff0*/  LDL.LU.64 R198, [R1+0xa8] ;  /* 0x0000a80001c67983 */ /* 0x000ee20000300a00 */
[----:B------:R-:W-:-:S03]  /*53000*/  IMAD.MOV.U32 R82, RZ, RZ, R195 ;  /* 0x000000ffff527224 */ /* 0x000fc600078e00c3 */
[----:B------:R-:W3:Y:S04]  /*53010*/  LDL.LU.64 R192, [R1+0x90] ;  /* 0x0000900001c07983 */ /* 0x000ee80000300a00 */
[----:B------:R-:W3:Y:S01]  /*53020*/  LDL.LU.64 R194, [R1+0x98] ;  /* 0x0000980001c27983 */ /* 0x000ee20000300a00 */
[----:B----4-:R-:W-:-:S15]  /*53030*/  HMMA.1688.F32.TF32 R168, R172, R68, R168 ;  /* 0x00000044aca8723c */ /* 0x010fde00000810a8 */
[----:B------:R-:W-:-:S04]  /*53040*/  NOP ;  /* 0x0000000000007918 */ /* 0x000fc80000000000 */
[----:B------:R-:W-:Y:S01]  /*53050*/  IMAD.MOV.U32 R71, RZ, RZ, R168 ;  /* 0x000000ffff477224 */ /* 0x000fe200078e00a8 */
[----:B------:R-:W-:Y:S01]  /*53060*/  MOV R115, R170 ;  /* 0x000000aa00737202 */ /* 0x000fe20000000f00 */
[----:B------:R-:W-:Y:S02]  /*53070*/  IMAD.MOV.U32 R70, RZ, RZ, R169 ;  /* 0x000000ffff467224 */ /* 0x000fe400078e00a9 */
        /* <DEDUP_REMOVED lines=9> */
[----:B------:R-:W4:Y:S04]  /*53110*/  LDL.LU.64 R188, [R1+0x50] ;  /* 0x0000500001bc7983 */ /* 0x000f280000300a00 */
[----:B------:R-:W4:Y:S01]  /*53120*/  LDL.LU.64 R190, [R1+0x58] ;  /* 0x0000580001be7983 */ /* 0x000f220000300a00 */
[C---:B--2---:R-:W-:Y:S08]  /*53130*/  HMMA.1688.F32.TF32 R184, R172.reuse, R64, R184 ;  /* 0x00000040acb8723c */ /* 0x044ff000000810b8 */
[C---:B---3--:R-:W-:Y:S08]  /*53140*/  HMMA.1688.F32.TF32 R216, R172.reuse, R60, R212 ;  /* 0x0000003cacd8723c */ /* 0x048ff000000810d4 */
[----:B------:R-:W-:Y:S03]  /*53150*/  HMMA.1688.F32.TF32 R212, R172, R56, R204 ;  /* 0x00000038acd4723c */ /* 0x000fe600000810cc */
[----:B-1----:R-:W-:Y:S01]  /*53160*/  IMAD.MOV.U32 R86, RZ, RZ, R184 ;  /* 0x000000ffff567224 */ /* 0x002fe200078e00b8 */
[----:B------:R-:W-:Y:S01]  /*53170*/  MOV R75, R186 ;  /* 0x000000ba004b7202 */ /* 0x000fe20000000f00 */
[----:B------:R-:W-:-:S02]  /*53180*/  IMAD.MOV.U32 R87, RZ, RZ, R185 ;  /* 0x000000ffff577224 */ /* 0x000fc400078e00b9 */
[----:B------:R-:W-:Y:S01]  /*53190*/  IMAD.MOV.U32 R74, RZ, RZ, R187 ;  /* 0x000000ffff4a7224 */ /* 0x000fe200078e00bb */
[----:B------:R-:W2:Y:S01]  /*531a0*/  LDL.LU.64 R184, [R1] ;  /* 0x0000000001b87983 */ /* 0x000ea20000300a00 */
[C---:B------:R-:W-:Y:S03]  /*531b0*/  HMMA.1688.F32.TF32 R204, R172.reuse, R52, R200 ;  /* 0x00000034accc723c */ /* 0x040fe600000810c8 */
[----:B------:R-:W2:Y:S05]  /*531c0*/  LDL.LU.64 R186, [R1+0x8] ;  /* 0x0000080001ba7983 */ /* 0x000eaa0000300a00 */
[C---:B------:R-:W-:Y:S08]  /*531d0*/  HMMA.1688.F32.TF32 R200, R172.reuse, R48, R196 ;  /* 0x00000030acc8723c */ /* 0x040ff000000810c4 */
[C---:B------:R-:W-:Y:S01]  /*531e0*/  HMMA.1688.F32.TF32 R196, R172.reuse, R44, R192 ;  /* 0x0000002cacc4723c */ /* 0x040fe200000810c0 */
[----:B------:R-:W-:Y:S04]  /*531f0*/  STL.64 [R1+0x4f0], R216 ;  /* 0x0004f0d801007387 */ /* 0x000fe80000100a00 */
[----:B------:R-:W-:Y:S04]  /*53200*/  STL.64 [R1+0x4f8], R218 ;  /* 0x0004f8da01007387 */ /* 0x000fe80000100a00 */
[----:B------:R-:W-:Y:S04]  /*53210*/  STL.64 [R1+0x4e0], R212 ;  /* 0x0004e0d401007387 */ /* 0x000fe80000100a00 */
[----:B------:R-:W-:Y:S04]  /*53220*/  STL.64 [R1+0x4e8], R214 ;  /* 0x0004e8d601007387 */ /* 0x000fe80000100a00 */
[----:B------:R1:W-:Y:S04]  /*53230*/  STL.64 [R1+0x4d0], R204 ;  /* 0x0004d0cc01007387 */ /* 0x0003e80000100a00 */
[----:B------:R3:W-:Y:S04]  /*53240*/  STL.64 [R1+0x4d8], R206 ;  /* 0x0004d8ce01007387 */ /* 0x0007e80000100a00 */
[----:B------:R1:W-:Y:S04]  /*53250*/  STL.64 [R1+0x4b0], R200 ;  /* 0x0004b0c801007387 */ /* 0x0003e80000100a00 */
[----:B------:R1:W-:Y:S01]  /*53260*/  STL.64 [R1+0x4b8], R202 ;  /* 0x0004b8ca01007387 */ /* 0x0003e20000100a00 */
[C---:B----4-:R-:W-:Y:S03]  /*53270*/  HMMA.1688.F32.TF32 R192, R172.reuse, R40, R168 ;  /* 0x00000028acc0723c */ /* 0x050fe600000810a8 */
[----:B------:R-:W4:Y:S04]  /*53280*/  LDL.LU.64 R168, [R1+0x650] ;  /* 0x0006500001a87983 */ /* 0x000f280000300a00 */
[----:B------:R-:W-:Y:S04]  /*53290*/  STL.64 [R1+0x470], R196 ;  /* 0x000470c401007387 */ /* 0x000fe80000100a00 */
[----:B------:R-:W-:Y:S04]  /*532a0*/  STL.64 [R1+0x478], R198 ;  /* 0x000478c601007387 */ /* 0x000fe80000100a00 */
[----:B------:R-:W4:Y:S01]  /*532b0*/  LDL.LU.64 R170, [R1+0x658] ;  /* 0x0006580001aa7983 */ /* 0x000f220000300a00 */
[----:B------:R-:W-:Y:S03]  /*532c0*/  HMMA.1688.F32.TF32 R188, R172, R36, R188 ;  /* 0x00000024acbc723c */ /* 0x000fe600000810bc */
[----:B------:R-:W-:Y:S04]  /*532d0*/  STL.64 [R1+0x440], R192 ;  /* 0x000440c001007387 */ /* 0x000fe80000100a00 */
[----:B------:R-:W-:-:S12]  /*532e0*/  STL.64 [R1+0x448], R194 ;  /* 0x000448c201007387 */ /* 0x000fd80000100a00 */
[----:B------:R-:W-:Y:S02]  /*532f0*/  IMAD.MOV.U32 R63, RZ, RZ, R190 ;  /* 0x000000ffff3f7224 */ /* 0x000fe400078e00be */
[----:B------:R-:W-:Y:S01]  /*53300*/  IMAD.MOV.U32 R62, RZ, RZ, R189 ;  /* 0x000000ffff3e7224 */ /* 0x000fe200078e00bd */
[----:B------:R-:W-:Y:S04]  /*53310*/  STL [R1+0x130], R188 ;  /* 0x000130bc01007387 */ /* 0x000fe80000100800 */
[----:B------:R-:W-:Y:S04]  /*53320*/  STL [R1+0x13c], R191 ;  /* 0x00013cbf01007387 */ /* 0x000fe80000100800 */
[----:B------:R-:W-:Y:S04]  /*53330*/  STL [R1+0x379c], R63 ;  /* 0x00379c3f01007387 */ /* 0x000fe80000100800 */
[----:B------:R-:W-:Y:S04]  /*53340*/  STL [R1+0x3798], R62 ;  /* 0x0037983e01007387 */ /* 0x000fe80000100800 */
[----:B-1----:R-:W4:Y:S04]  /*53350*/  LDL.LU.64 R204, [R1+0x6d0] ;  /* 0x0006d00001cc7983 */ /* 0x002f280000300a00 */
[----:B---3--:R-:W3:Y:S01]  /*53360*/  LDL.LU.64 R206, [R1+0x6d8] ;  /* 0x0006d80001ce7983 */ /* 0x008ee20000300a00 */
[----:B--2---:R-:W-:-:S15]  /*53370*/  HMMA.1688.F32.TF32 R184, R172, R32, R184 ;  /* 0x00000020acb8723c */ /* 0x004fde00000810b8 */
[----:B------:R-:W-:-:S04]  /*53380*/  NOP ;  /* 0x0000000000007918 */ /* 0x000fc80000000000 */
[----:B------:R-:W-:Y:S04]  /*53390*/  STL.64 [R1+0x120], R184 ;  /* 0x000120b801007387 */ /* 0x000fe80000100a00 */
[----:B------:R1:W-:Y:S04]  /*533a0*/  STL.64 [R1+0x128], R186 ;  /* 0x000128ba01007387 */ /* 0x0003e80000100a00 */
[----:B------:R-:W2:Y:S04]  /*533b0*/  LDL.LU.64 R200, [R1+0x6c0] ;  /* 0x0006c00001c87983 */ /* 0x000ea80000300a00 */
[----:B------:R-:W2:Y:S01]  /*533c0*/  LDL.LU.64 R202, [R1+0x6c8] ;  /* 0x0006c80001ca7983 */ /* 0x000ea20000300a00 */
[C---:B-1----:R-:W-:Y:S03]  /*533d0*/  HMMA.1688.F32.TF32 R184, R172.reuse, R28, R248 ;  /* 0x0000001cacb8723c */ /* 0x042fe600000810f8 */
[----:B------:R-:W2:Y:S04]  /*533e0*/  LDL.LU.64 R196, [R1+0x6b0] ;  /* 0x0006b00001c47983 */ /* 0x000ea80000300a00 */
[----:B------:R-:W2:Y:S01]  /*533f0*/  LDL.LU.64 R198, [R1+0x6b8] ;  /* 0x0006b80001c67983 */ /* 0x000ea20000300a00 */
[----:B------:R-:W-:Y:S08]  /*53400*/  HMMA.1688.F32.TF32 R172, R172, R24, R244 ;  /* 0x00000018acac723c */ /* 0x000ff000000810f4 */
[----:B----4-:R-:W-:Y:S03]  /*53410*/  HMMA.1688.F32.TF32 R168, R208, R4, R168 ;  /* 0x00000004d0a8723c */ /* 0x010fe600000810a8 */
[----:B------:R1:W-:Y:S04]  /*53420*/  STL.64 [R1+0x110], R184 ;  /* 0x000110b801007387 */ /* 0x0003e80000100a00 */
[----:B------:R-:W4:Y:S04]  /*53430*/  LDL.LU.64 R192, [R1+0x6a0] ;  /* 0x0006a00001c07983 */ /* 0x000f280000300a00 */
[----:B------:R-:W-:Y:S04]  /*53440*/  STL.64 [R1+0xe0], R172 ;  /* 0x0000e0ac01007387 */ /* 0x000fe80000100a00 */
[----:B------:R-:W-:Y:S04]  /*53450*/  STL.64 [R1+0xe8], R174 ;  /* 0x0000e8ae01007387 */ /* 0x000fe80000100a00 */
[----:B------:R-:W4:Y:S04]  /*53460*/  LDL.LU.64 R194, [R1+0x6a8] ;  /* 0x0006a80001c27983 */ /* 0x000f280000300a00 */
[----:B------:R1:W-:Y:S01]  /*53470*/  STL.64 [R1+0xd0], R168 ;  /* 0x0000d0a801007387 */ /* 0x0003e20000100a00 */
[----:B------:R-:W-:-:S03]  /*53480*/  MOV R63, R186 ;  /* 0x000000ba003f7202 */ /* 0x000fc60000000f00 */
[----:B------:R1:W-:Y:S01]  /*53490*/  STL.64 [R1+0xd8], R170 ;  /* 0x0000d8aa01007387 */ /* 0x0003e20000100a00 */
[----:B------:R-:W-:-:S03]  /*534a0*/  IMAD.MOV.U32 R62, RZ, RZ, R187 ;  /* 0x000000ffff3e7224 */ /* 0x000fc600078e00bb */
[----:B------:R-:W4:Y:S04]  /*534b0*/  LDL.LU.64 R188, [R1+0x690] ;  /* 0x0006900001bc7983 */ /* 0x000f280000300a00 */
[----:B------:R-:W4:Y:S04]  /*534c0*/  LDL.LU.64 R190, [R1+0x698] ;  /* 0x0006980001be7983 */ /* 0x000f280000300a00 */
[----:B-1----:R-:W4:Y:S04]  /*534d0*/  LDL.LU.64 R184, [R1+0x680] ;  /* 0x0006800001b87983 */ /* 0x002f280000300a00 */
[----:B------:R-:W4:Y:S04]  /*534e0*/  LDL.LU.64 R186, [R1+0x688] ;  /* 0x0006880001ba7983 */ /* 0x000f280000300a00 */
[----:B------:R-:W4:Y:S04]  /*534f0*/  LDL.LU.64 R168, [R1+0x670] ;  /* 0x0006700001a87983 */ /* 0x000f280000300a00 */
[----:B------:R-:W4:Y:S04]  /*53500*/  LDL.LU.64 R170, [R1+0x678] ;  /* 0x0006780001aa7983 */ /* 0x000f280000300a00 */
[----:B------:R-:W-:Y:S04]  /*53510*/  LDS R173, [R243+UR7+0x40080] ;  /* 0x04008007f3ad7984 */ /* 0x000fe80008000800 */
[----:B------:R1:W-:Y:S01]  /*53520*/  LDS R175, [R243+UR7+0x40480] ;  /* 0x04048007f3af7984 */ /* 0x0003e20008000800 */
[----:B---3--:R-:W-:Y:S03]  /*53530*/  HMMA.1688.F32.TF32 R204, R208, R8, R204 ;  /* 0x00000008d0cc723c */ /* 0x008fe600000810cc */
[----:B------:R-:W-:Y:S04]  /*53540*/  LDS R172, [R252+UR7+0x40080] ;  /* 0x04008007fcac7984 */ /* 0x000fe80008000800 */
[----:B------:R-:W3:-:S12]  /*53550*/  LDS R174, [R252+UR7+0x40480] ;  /* 0x04048007fcae7984 */ /* 0x000ed80008000800 */
[----:B------:R-:W-:Y:S01]  /*53560*/  MOV R34, R206 ;  /* 0x000000ce00227202 */ /* 0x000fe20000000f00 */
[----:B------:R-:W-:-:S04]  /*53570*/  IMAD.MOV.U32 R35, RZ, RZ, R207 ;  /* 0x000000ffff237224 */ /* 0x000fc800078e00cf */
[----:B------:R1:W-:Y:S04]  /*53580*/  STL [R1+0x378c], R34 ;  /* 0x00378c2201007387 */ /* 0x0003e80000100800 */
[----:B------:R1:W-:Y:S04]  /*53590*/  STL [R1+0x3788], R35 ;  /* 0x0037882301007387 */ /* 0x0003e80000100800 */
[----:B------:R-:W3:Y:S01]  /*535a0*/  LDL.LU.64 R240, [R1+0x660] ;  /* 0x0006600001f07983 */ /* 0x000ee20000300a00 */
[----:B------:R-:W-:Y:S02]  /*535b0*/  IMAD.MOV.U32 R30, RZ, RZ, R204 ;  /* 0x000000ffff1e7224 */ /* 0x000fe400078e00cc */
[----:B------:R-:W-:Y:S01]  /*535c0*/  IMAD.MOV.U32 R31, RZ, RZ, R205 ;  /* 0x000000ffff1f7224 */ /* 0x000fe200078e00cd */
[C---:B--2---:R-:W-:Y:S08]  /*535d0*/  HMMA.1688.F32.TF32 R200, R208.reuse, R12, R200 ;  /* 0x0000000cd0c8723c */ /* 0x044ff000000810c8 */
[----:B------:R-:W-:Y:S11]  /*535e0*/  HMMA.1688.F32.TF32 R196, R208, R128, R196 ;  /* 0x00000080d0c4723c */ /* 0x000ff600000810c4 */
[----:B------:R-:W-:Y:S01]  /*535f0*/  IMAD.MOV.U32 R38, RZ, RZ, R200 ;  /* 0x000000ffff267224 */ /* 0x000fe200078e00c8 */
[----:B------:R-:W-:Y:S01]  /*53600*/  MOV R50, R202 ;  /* 0x000000ca00327202 */ /* 0x000fe20000000f00 */
[----:B------:R-:W-:-:S02]  /*53610*/  IMAD.MOV.U32 R46, RZ, RZ, R201 ;  /* 0x000000ffff2e7224 */ /* 0x000fc400078e00c9 */
[----:B------:R-:W-:Y:S01]  /*53620*/  IMAD.MOV.U32 R54, RZ, RZ, R203 ;  /* 0x000000ffff367224 */ /* 0x000fe200078e00cb */
[C---:B----4-:R-:W-:Y:S08]  /*53630*/  HMMA.1688.F32.TF32 R184, R208.reuse, R16, R184 ;  /* 0x00000010d0b8723c */ /* 0x050ff000000810b8 */
[C---:B------:R-:W-:Y:S11]  /*53640*/  HMMA.1688.F32.TF32 R168, R208.reuse, R20, R168 ;  /* 0x00000014d0a8723c */ /* 0x040ff600000810a8 */
[----:B------:R2:W-:Y:S04]  /*53650*/  STL.64 [R1+0x3e0], R184 ;  /* 0x0003e0b801007387 */ /* 0x0005e80000100a00 */
[----:B------:R4:W-:Y:S04]  /*53660*/  STL.64 [R1+0x3e8], R186 ;  /* 0x0003e8ba01007387 */ /* 0x0009e80000100a00 */
[----:B-1----:R-:W3:Y:S04]  /*53670*/  LDL.LU.64 R242, [R1+0x668] ;  /* 0x0006680001f27983 */ /* 0x002ee80000300a00 */
[----:B------:R1:W-:Y:S04]  /*53680*/  STL.64 [R1+0x3d0], R168 ;  /* 0x0003d0a801007387 */ /* 0x0003e80000100a00 */
[----:B------:R1:W-:Y:S04]  /*53690*/  STL.64 [R1+0x3d8], R170 ;  /* 0x0003d8aa01007387 */ /* 0x0003e80000100a00 */
[----:B------:R-:W3:Y:S04]  /*536a0*/  LDL.LU.64 R236, [R1+0x420] ;  /* 0x0004200001ec7983 */ /* 0x000ee80000300a00 */
[----:B------:R-:W3:Y:S04]  /*536b0*/  LDL.LU.64 R238, [R1+0x428] ;  /* 0x0004280001ee7983 */ /* 0x000ee80000300a00 */
[----:B------:R-:W3:Y:S04]  /*536c0*/  LDL.LU.64 R232, [R1+0x3a0] ;  /* 0x0003a00001e87983 */ /* 0x000ee80000300a00 */
[----:B------:R-:W3:Y:S04]  /*536d0*/  LDL.LU.64 R234, [R1+0x3a8] ;  /* 0x0003a80001ea7983 */ /* 0x000ee80000300a00 */
[----:B------:R-:W3:Y:S01]  /*536e0*/  LDL.LU.64 R228, [R1+0x390] ;  /* 0x0003900001e47983 */ /* 0x000ee20000300a00 */
[C---:B------:R-:W-:Y:S03]  /*536f0*/  HMMA.1688.F32.TF32 R192, R208.reuse, R124, R192 ;  /* 0x0000007cd0c0723c */ /* 0x040fe600000810c0 */
[----:B------:R-:W3:Y:S04]  /*53700*/  LDL.LU.64 R230, [R1+0x398] ;  /* 0x0003980001e67983 */ /* 0x000ee80000300a00 */
[----:B------:R-:W3:Y:S01]  /*53710*/  LDL.LU.64 R224, [R1+0x380] ;  /* 0x0003800001e07983 */ /* 0x000ee20000300a00 */
[----:B------:R-:W-:Y:S03]  /*53720*/  HMMA.1688.F32.TF32 R188, R208, R120, R188 ;  /* 0x00000078d0bc723c */ /* 0x000fe600000810bc */
[----:B------:R-:W3:Y:S04]  /*53730*/  LDL.LU.64 R226, [R1+0x388] ;  /* 0x0003880001e27983 */ /* 0x000ee80000300a00 */
        /* <DEDUP_REMOVED lines=9> */
[----:B------:R-:W3:Y:S01]  /*537d0*/  LDL.LU.64 R214, [R1+0x338] ;  /* 0x0003380001d67983 */ /* 0x000ee20000300a00 */
[----:B------:R-:W-:-:S03]  /*537e0*/  IMAD.MOV.U32 R55, RZ, RZ, R196 ;  /* 0x000000ffff377224 */ /* 0x000fc600078e00c4 */
[----:B------:R-:W3:Y:S01]  /*537f0*/  LDL.LU.64 R204, [R1+0x320] ;  /* 0x0003200001cc7983 */ /* 0x000ee20000300a00 */
[----:B------:R-:W-:-:S03]  /*53800*/  IMAD.MOV.U32 R58, RZ, RZ, R197 ;  /* 0x000000ffff3a7224 */ /* 0x000fc600078e00c5 */
[----:B------:R-:W3:Y:S01]  /*53810*/  LDL.LU.64 R206, [R1+0x328] ;  /* 0x0003280001ce7983 */ /* 0x000ee20000300a00 */
[----:B------:R-:W-:Y:S01]  /*53820*/  MOV R59, R198 ;  /* 0x000000c6003b7202 */ /* 0x000fe20000000f00 */
[----:B------:R-:W-:Y:S02]  /*53830*/  IMAD.MOV.U32 R51, RZ, RZ, R199 ;  /* 0x000000ffff337224 */ /* 0x000fe400078e00c7 */
[----:B------:R-:W3:Y:S01]  /*53840*/  LDL.LU.64 R200, [R1+0x310] ;  /* 0x0003100001c87983 */ /* 0x000ee20000300a00 */
[----:B------:R-:W-:-:S03]  /*53850*/  IMAD.MOV.U32 R34, RZ, RZ, R192 ;  /* 0x000000ffff227224 */ /* 0x000fc600078e00c0 */
[----:B------:R-:W3:Y:S01]  /*53860*/  LDL.LU.64 R202, [R1+0x318] ;  /* 0x0003180001ca7983 */ /* 0x000ee20000300a00 */
[----:B------:R-:W-:Y:S01]  /*53870*/  IMAD.MOV.U32 R35, RZ, RZ, R193 ;  /* 0x000000ffff237224 */ /* 0x000fe200078e00c1 */
[----:B------:R-:W-:Y:S02]  /*53880*/  MOV R26, R194 ;  /* 0x000000c2001a7202 */ /* 0x000fe40000000f00 */
[----:B------:R-:W3:Y:S01]  /*53890*/  LDL.LU.64 R196, [R1+0x300] ;  /* 0x0003000001c47983 */ /* 0x000ee20000300a00 */
[----:B------:R-:W-:-:S03]  /*538a0*/  IMAD.MOV.U32 R27, RZ, RZ, R195 ;  /* 0x000000ffff1b7224 */ /* 0x000fc600078e00c3 */
[----:B------:R-:W3:Y:S01]  /*538b0*/  LDL.LU.64 R198, [R1+0x308] ;  /* 0x0003080001c67983 */ /* 0x000ee20000300a00 */
[----:B------:R-:W-:Y:S01]  /*538c0*/  IMAD.MOV.U32 R47, RZ, RZ, R188 ;  /* 0x000000ffff2f7224 */ /* 0x000fe200078e00bc */
[----:B------:R-:W-:Y:S01]  /*538d0*/  MOV R43, R190 ;  /* 0x000000be002b7202 */ /* 0x000fe20000000f00 */
[----:B------:R-:W-:Y:S01]  /*538e0*/  IMAD.MOV.U32 R42, RZ, RZ, R189 ;  /* 0x000000ffff2a7224 */ /* 0x000fe200078e00bd */
[----:B------:R-:W3:Y:S01]  /*538f0*/  LDL.LU.64 R192, [R1+0x2f0] ;  /* 0x0002f00001c07983 */ /* 0x000ee20000300a00 */
[----:B------:R-:W-:-:S03]  /*53900*/  IMAD.MOV.U32 R39, RZ, RZ, R191 ;  /* 0x000000ffff277224 */ /* 0x000fc600078e00bf */
[----:B------:R-:W3:Y:S04]  /*53910*/  LDL.LU.64 R194, [R1+0x2f8] ;  /* 0x0002f80001c27983 */ /* 0x000ee80000300a00 */
[----:B------:R-:W3:Y:S04]  /*53920*/  LDL.LU.64 R188, [R1+0x2e0] ;  /* 0x0002e00001bc7983 */ /* 0x000ee80000300a00 */
[----:B------:R-:W3:Y:S04]  /*53930*/  LDL.LU.64 R190, [R1+0x2e8] ;  /* 0x0002e80001be7983 */ /* 0x000ee80000300a00 */
[----:B--2---:R-:W2:Y:S04]  /*53940*/  LDL.LU.64 R184, [R1+0x2d0] ;  /* 0x0002d00001b87983 */ /* 0x004ea80000300a00 */
[----:B----4-:R-:W2:Y:S04]  /*53950*/  LDL.LU.64 R186, [R1+0x2d8] ;  /* 0x0002d80001ba7983 */ /* 0x010ea80000300a00 */
[----:B-1----:R-:W4:Y:S04]  /*53960*/  LDL.LU.64 R168, [R1+0x2c0] ;  /* 0x0002c00001a87983 */ /* 0x002f280000300a00 */
[----:B------:R-:W4:Y:S01]  /*53970*/  LDL.LU.64 R170, [R1+0x2c8] ;  /* 0x0002c80001aa7983 */ /* 0x000f220000300a00 */
[C---:B---3--:R-:W-:Y:S08]  /*53980*/  HMMA.1688.F32.TF32 R240, R208.reuse, R116, R240 ;  /* 0x00000074d0f0723c */ /* 0x048ff000000810f0 */
[C---:B------:R-:W-:Y:S08]  /*53990*/  HMMA.1688.F32.TF32 R236, R208.reuse, R112, R236 ;  /* 0x00000070d0ec723c */ /* 0x040ff000000810ec */
[C---:B------:R-:W-:Y:S03]  /*539a0*/  HMMA.1688.F32.TF32 R232, R208.reuse, R108, R232 ;  /* 0x0000006cd0e8723c */ /* 0x040fe600000810e8 */
[----:B------:R-:W-:Y:S05]  /*539b0*/  STL.64 [R1+0x3c0], R240 ;  /* 0x0003c0f001007387 */ /* 0x000fea0000100a00 */
[C---:B------:R-:W-:Y:S01]  /*539c0*/  HMMA.1688.F32.TF32 R228, R208.reuse, R104, R228 ;  /* 0x00000068d0e4723c */ /* 0x040fe200000810e4 */
[----:B------:R1:W-:Y:S07]  /*539d0*/  STL.64 [R1+0x3c8], R242 ;  /* 0x0003c8f201007387 */ /* 0x0003ee0000100a00 */
[C---:B------:R-:W-:Y:S01]  /*539e0*/  HMMA.1688.F32.TF32 R224, R208.reuse, R100, R224 ;  /* 0x00000064d0e0723c */ /* 0x040fe200000810e0 */
[----:B-1----:R-:W3:Y:S07]  /*539f0*/  LDL.LU.64 R242, [R1+0x39a0] ;  /* 0x0039a00001f27983 */ /* 0x002eee0000300a00 */
[C---:B------:R-:W-:Y:S01]  /*53a00*/  HMMA.1688.F32.TF32 R248, R208.reuse, R96, R248 ;  /* 0x00000060d0f8723c */ /* 0x040fe200000810f8 */
[----:B------:R-:W3:Y:S04]  /*53a10*/  LDL.LU.64 R240, [R1+0x3998] ;  /* 0x0039980001f07983 */ /* 0x000ee80000300a00 */
[----:B------:R-:W-:Y:S03]  /*53a20*/  STL.64 [R1+0x3b0], R236 ;  /* 0x0003b0ec01007387 */ /* 0x000fe60000100a00 */
        /* <DEDUP_REMOVED lines=10> */
[----:B-1----:R-:W3:Y:S04]  /*53ad0*/  LDL.LU.64 R234, [R1+0x3980] ;  /* 0x0039800001ea7983 */ /* 0x002ee80000300a00 */
[----:B------:R-:W3:Y:S03]  /*53ae0*/  LDL.LU.64 R232, [R1+0x3978] ;  /* 0x0039780001e87983 */ /* 0x000ee60000300a00 */
[C---:B------:R-:W-:Y:S01]  /*53af0*/  HMMA.1688.F32.TF32 R200, R208.reuse, R72, R200 ;  /* 0x00000048d0c8723c */ /* 0x040fe200000810c8 */
[----:B------:R-:W-:Y:S04]  /*53b00*/  STL.64 [R1+0x390], R228 ;  /* 0x000390e401007387 */ /* 0x000fe80000100a00 */
[----:B------:R1:W-:Y:S03]  /*53b10*/  STL.64 [R1+0x398], R230 ;  /* 0x000398e601007387 */ /* 0x0003e60000100a00 */
[C---:B------:R-:W-:Y:S08]  /*53b20*/  HMMA.1688.F32.TF32 R196, R208.reuse, R68, R196 ;  /* 0x00000044d0c4723c */ /* 0x040ff000000810c4 */
[C---:B------:R-:W-:Y:S01]  /*53b30*/  HMMA.1688.F32.TF32 R192, R208.reuse, R64, R192 ;  /* 0x00000040d0c0723c */ /* 0x040fe200000810c0 */
[----:B-1----:R-:W3:Y:S04]  /*53b40*/  LDL.LU.64 R230, [R1+0x3970] ;  /* 0x0039700001e67983 */ /* 0x002ee80000300a00 */
[----:B------:R-:W3:Y:S03]  /*53b50*/  LDL.LU.64 R228, [R1+0x3968] ;  /* 0x0039680001e47983 */ /* 0x000ee60000300a00 */
[C---:B------:R-:W-:Y:S01]  /*53b60*/  HMMA.1688.F32.TF32 R188, R208.reuse, R60, R188 ;  /* 0x0000003cd0bc723c */ /* 0x040fe200000810bc */
[----:B------:R-:W-:Y:S04]  /*53b70*/  STL.64 [R1+0x380], R224 ;  /* 0x000380e001007387 */ /* 0x000fe80000100a00 */
[----:B------:R1:W-:Y:S03]  /*53b80*/  STL.64 [R1+0x388], R226 ;  /* 0x000388e201007387 */ /* 0x0003e60000100a00 */
[C---:B--2---:R-:W-:Y:S01]  /*53b90*/  HMMA.1688.F32.TF32 R184, R208.reuse, R56, R184 ;  /* 0x00000038d0b8723c */ /* 0x044fe200000810b8 */
[----:B-1----:R-:W2:Y:S04]  /*53ba0*/  LDL.LU.64 R226, [R1+0x3960] ;  /* 0x0039600001e27983 */ /* 0x002ea80000300a00 */
[----:B------:R-:W2:Y:S04]  /*53bb0*/  LDL.LU.64 R224, [R1+0x3958] ;  /* 0x0039580001e07983 */ /* 0x000ea80000300a00 */
[----:B------:R-:W-:Y:S04]  /*53bc0*/  STL.64 [R1+0x370], R248 ;  /* 0x000370f801007387 */ /* 0x000fe80000100a00 */
[----:B------:R-:W-:Y:S01]  /*53bd0*/  STL.64 [R1+0x378], R250 ;  /* 0x000378fa01007387 */ /* 0x000fe20000100a00 */
[C---:B----4-:R-:W-:Y:S03]  /*53be0*/  HMMA.1688.F32.TF32 R168, R208.reuse, R52, R168 ;  /* 0x00000034d0a8723c */ /* 0x050fe600000810a8 */
[----:B------:R-:W-:Y:S04]  /*53bf0*/  STL.64 [R1+0x360], R244 ;  /* 0x000360f401007387 */ /* 0x000fe80000100a00 */
[----:B------:R-:W-:Y:S04]  /*53c00*/  STL.64 [R1+0x368], R246 ;  /* 0x000368f601007387 */ /* 0x000fe80000100a00 */
[----:B------:R1:W-:Y:S04]  /*53c10*/  STL.64 [R1+0x350], R220 ;  /* 0x000350dc01007387 */ /* 0x0003e80000100a00 */
[----:B------:R4:W-:Y:S04]  /*53c20*/  STL.64 [R1+0x358], R222 ;  /* 0x000358de01007387 */ /* 0x0009e80000100a00 */
[----:B------:R1:W-:Y:S04]  /*53c30*/  STL.64 [R1+0x340], R216 ;  /* 0x000340d801007387 */ /* 0x0003e80000100a00 */
[----:B------:R1:W-:Y:S04]  /*53c40*/  STL.64 [R1+0x348], R218 ;  /* 0x000348da01007387 */ /* 0x0003e80000100a00 */
[----:B------:R1:W-:Y:S04]  /*53c50*/  STL.64 [R1+0x330], R212 ;  /* 0x000330d401007387 */ /* 0x0003e80000100a00 */
        /* <DEDUP_REMOVED lines=11> */
[----:B-1----:R-:W2:Y:S04]  /*53d10*/  LDL.LU.64 R220, [R1+0x2b0] ;  /* 0x0002b00001dc7983 */ /* 0x002ea80000300a00 */
[----:B------:R-:W-:Y:S04]  /*53d20*/  STL.64 [R1+0x2d0], R184 ;  /* 0x0002d0b801007387 */ /* 0x000fe80000100a00 */
[----:B------:R-:W-:Y:S04]  /*53d30*/  STL.64 [R1+0x2d8], R186 ;  /* 0x0002d8ba01007387 */ /* 0x000fe80000100a00 */
[----:B----4-:R-:W2:Y:S04]  /*53d40*/  LDL.LU.64 R222, [R1+0x2b8] ;  /* 0x0002b80001de7983 */ /* 0x010ea80000300a00 */
[----:B------:R1:W-:Y:S04]  /*53d50*/  STL.64 [R1+0x2c0], R168 ;  /* 0x0002c0a801007387 */ /* 0x0003e80000100a00 */
[----:B------:R4:W-:Y:S04]  /*53d60*/  STL.64 [R1+0x2c8], R170 ;  /* 0x0002c8aa01007387 */ /* 0x0009e80000100a00 */
[----:B------:R-:W3:Y:S04]  /*53d70*/  LDL.LU.64 R216, [R1+0x2a0] ;  /* 0x0002a00001d87983 */ /* 0x000ee80000300a00 */
[----:B------:R-:W3:Y:S04]  /*53d80*/  LDL.LU.64 R218, [R1+0x2a8] ;  /* 0x0002a80001da7983 */ /* 0x000ee80000300a00 */
[----:B------:R-:W3:Y:S04]  /*53d90*/  LDL.LU.64 R212, [R1+0x290] ;  /* 0x0002900001d47983 */ /* 0x000ee80000300a00 */
[----:B------:R-:W3:Y:S04]  /*53da0*/  LDL.LU.64 R214, [R1+0x298] ;  /* 0x0002980001d67983 */ /* 0x000ee80000300a00 */
[----:B-1----:R-:W3:Y:S04]  /*53db0*/  LDL.LU.64 R168, [R1+0x280] ;  /* 0x0002800001a87983 */ /* 0x002ee80000300a00 */
[----:B----4-:R-:W4:Y:S04]  /*53dc0*/  LDL.LU.64 R170, [R1+0x288] ;  /* 0x0002880001aa7983 */ /* 0x010f280000300a00 */
        /* <DEDUP_REMOVED lines=16> */
[C---:B--2---:R-:W-:Y:S08]  /*53ed0*/  HMMA.1688.F32.TF32 R220, R208.reuse, R48, R220 ;  /* 0x00000030d0dc723c */ /* 0x044ff000000810dc */
[C---:B---3--:R-:W-:Y:S08]  /*53ee0*/  HMMA.1688.F32.TF32 R216, R208.reuse, R44, R216 ;  /* 0x0000002cd0d8723c */ /* 0x048ff000000810d8 */
[C---:B------:R-:W-:Y:S03]  /*53ef0*/  HMMA.1688.F32.TF32 R212, R208.reuse, R40, R212 ;  /* 0x00000028d0d4723c */ /* 0x040fe600000810d4 */
[----:B------:R-:W-:Y:S05]  /*53f00*/  STL.64 [R1+0x2b0], R220 ;  /* 0x0002b0dc01007387 */ /* 0x000fea0000100a00 */
[C---:B----4-:R-:W-:Y:S01]  /*53f10*/  HMMA.1688.F32.TF32 R168, R208.reuse, R36, R168 ;  /* 0x00000024d0a8723c */ /* 0x050fe200000810a8 */
[----:B------:R1:W-:Y:S07]  /*53f20*/  STL.64 [R1+0x2b8], R222 ;  /* 0x0002b8de01007387 */ /* 0x0003ee0000100a00 */
[C---:B------:R-:W-:Y:S01]  /*53f30*/  HMMA.1688.F32.TF32 R204, R208.reuse, R32, R204 ;  /* 0x00000020d0cc723c */ /* 0x040fe200000810cc */
[----:B-1----:R-:W2:Y:S07]  /*53f40*/  LDL.LU.64 R222, [R1+0x3950] ;  /* 0x0039500001de7983 */ /* 0x002eae0000300a00 */
[C---:B------:R-:W-:Y:S01]  /*53f50*/  HMMA.1688.F32.TF32 R200, R208.reuse, R28, R200 ;  /* 0x0000001cd0c8723c */ /* 0x040fe200000810c8 */
[----:B------:R-:W2:Y:S04]  /*53f60*/  LDL.LU.64 R220, [R1+0x3948] ;  /* 0x0039480001dc7983 */ /* 0x000ea80000300a00 */
[----:B------:R-:W-:Y:S04]  /*53f70*/  STL.64 [R1+0x2a0], R216 ;  /* 0x0002a0d801007387 */ /* 0x000fe80000100a00 */
[----:B------:R1:W-:Y:S01]  /*53f80*/  STL.64 [R1+0x2a8], R218 ;  /* 0x0002a8da01007387 */ /* 0x0003e20000100a00 */
[----:B------:R-:W-:Y:S03]  /*53f90*/  HMMA.1688.F32.TF32 R208, R208, R24, R196 ;  /* 0x00000018d0d0723c */ /* 0x000fe600000810c4 */
[----:B-1----:R-:W3:Y:S04]  /*53fa0*/  LDL.LU.64 R218, [R1+0x3940] ;  /* 0x0039400001da7983 */ /* 0x002ee80000300a00 */
[----:B------:R-:W3:Y:S04]  /*53fb0*/  LDL.LU.64 R216, [R1+0x3938] ;  /* 0x0039380001d87983 */ /* 0x000ee80000300a00 */
[----:B------:R-:W-:Y:S04]  /*53fc0*/  STL.64 [R1+0x290], R212 ;  /* 0x000290d401007387 */ /* 0x000fe80000100a00 */
[----:B------:R1:W-:Y:S04]  /*53fd0*/  STL.64 [R1+0x298], R214 ;  /* 0x000298d601007387 */ /* 0x0003e80000100a00 */
[----:B-1----:R-:W4:Y:S04]  /*53fe0*/  LDL.LU.64 R214, [R1+0x3930] ;  /* 0x0039300001d67983 */ /* 0x002f280000300a00 */
[----:B------:R-:W4:Y:S04]  /*53ff0*/  LDL.LU.64 R212, [R1+0x3928] ;  /* 0x0039280001d47983 */ /* 0x000f280000300a00 */
[----:B------:R-:W-:Y:S04]  /*54000*/  STL.64 [R1+0x280], R168 ;  /* 0x000280a801007387 */ /* 0x000fe80000100a00 */
[----:B------:R1:W-:Y:S04]  /*54010*/  STL.64 [R1+0x288], R170 ;  /* 0x000288aa01007387 */ /* 0x0003e80000100a00 */
[----:B-1----:R-:W2:Y:S04]  /*54020*/  LDL.LU.64 R170, [R1+0x3920] ;  /* 0x0039200001aa7983 */ /* 0x002ea80000300a00 */
[----:B------:R-:W2:Y:S04]  /*54030*/  LDL.LU.64 R168, [R1+0x3918] ;  /* 0x0039180001a87983 */ /* 0x000ea80000300a00 */
        /* <DEDUP_REMOVED lines=8> */
[----:B------:R-:W2:Y:S04]  /*540c0*/  LDL.LU.64 R198, [R1+0x38f0] ;  /* 0x0038f00001c67983 */ /* 0x000ea80000300a00 */
[----:B------:R-:W2:Y:S04]  /*540d0*/  LDL.LU.64 R196, [R1+0x38e8] ;  /* 0x0038e80001c47983 */ /* 0x000ea80000300a00 */
[----:B------:R1:W-:Y:S04]  /*540e0*/  STL.64 [R1+0x230], R208 ;  /* 0x000230d001007387 */ /* 0x0003e80000100a00 */
[----:B------:R1:W-:Y:S04]  /*540f0*/  STL.64 [R1+0x238], R210 ;  /* 0x000238d201007387 */ /* 0x0003e80000100a00 */
[----:B-1----:R-:W2:Y:S04]  /*54100*/  LDL.LU.64 R208, [R1+0x220] ;  /* 0x0002200001d07983 */ /* 0x002ea80000300a00 */
[----:B------:R-:W2:Y:S01]  /*54110*/  LDL.LU.64 R210, [R1+0x228] ;  /* 0x0002280001d27983 */ /* 0x000ea20000300a00 */
[C---:B------:R-:W-:Y:S08]  /*54120*/  HMMA.1688.F32.TF32 R192, R172.reuse, R8, R192 ;  /* 0x00000008acc0723c */ /* 0x040ff000000810c0 */
[C---:B------:R-:W-:Y:S08]  /*54130*/  HMMA.1688.F32.TF32 R188, R172.reuse, R12, R188 ;  /* 0x0000000cacbc723c */ /* 0x040ff000000810bc */
[C---:B------:R-:W-:Y:S08]  /*54140*/  HMMA.1688.F32.TF32 R184, R172.reuse, R128, R184 ;  /* 0x00000080acb8723c */ /* 0x040ff000000810b8 */
[C---:B------:R-:W-:Y:S08]  /*54150*/  HMMA.1688.F32.TF32 R248, R172.reuse, R124, R248 ;  /* 0x0000007cacf8723c */ /* 0x040ff000000810f8 */
[C---:B------:R-:W-:Y:S08]  /*54160*/  HMMA.1688.F32.TF32 R136, R172.reuse, R112, R136 ;  /* 0x00000070ac88723c */ /* 0x040ff00000081088 */
[----:B--2---:R-:W-:-:S15]  /*54170*/  HMMA.1688.F32.TF32 R208, R172, R4, R208 ;  /* 0x00000004acd0723c */ /* 0x004fde00000810d0 */
[----:B------:R-:W-:-:S04]  /*54180*/  NOP ;  /* 0x0000000000007918 */ /* 0x000fc80000000000 */
[----:B------:R-:W-:Y:S04]  /*54190*/  STL.64 [R1+0x220], R208 ;  /* 0x000220d001007387 */ /* 0x000fe80000100a00 */
[----:B------:R-:W-:Y:S04]  /*541a0*/  STL.64 [R1+0x228], R210 ;  /* 0x000228d201007387 */ /* 0x000fe80000100a00 */
[----:B------:R-:W-:Y:S04]  /*541b0*/  STL.64 [R1+0x430], R192 ;  /* 0x000430c001007387 */ /* 0x000fe80000100a00 */
[----:B------:R1:W-:Y:S04]  /*541c0*/  STL.64 [R1+0x438], R194 ;  /* 0x000438c201007387 */ /* 0x0003e80000100a00 */
[----:B------:R-:W-:Y:S04]  /*541d0*/  LDS R208, [R3+UR7+0x40080] ;  /* 0x0400800703d07984 */ /* 0x000fe80008000800 */
[----:B------:R-:W-:Y:S04]  /*541e0*/  LDS R210, [R3+UR7+0x40480] ;  /* 0x0404800703d27984 */ /* 0x000fe80008000800 */
[----:B-1----:R-:W2:Y:S04]  /*541f0*/  LDL.LU.64 R194, [R1+0x38e0] ;  /* 0x0038e00001c27983 */ /* 0x002ea80000300a00 */
[----:B------:R-:W2:Y:S04]  /*54200*/  LDL.LU.64 R192, [R1+0x38d8] ;  /* 0x0038d80001c07983 */ /* 0x000ea80000300a00 */
[----:B------:R-:W-:Y:S04]  /*54210*/  STL.64 [R1+0x460], R188 ;  /* 0x000460bc01007387 */ /* 0x000fe80000100a00 */
[----:B------:R1:W-:Y:S04]  /*54220*/  STL.64 [R1+0x468], R190 ;  /* 0x000468be01007387 */ /* 0x0003e80000100a00 */
[----:B------:R-:W-:Y:S04]  /*54230*/  LDS R209, [R0+UR7+0x40080] ;  /* 0x0400800700d17984 */ /* 0x000fe80008000800 */
[----:B------:R-:W2:Y:S04]  /*54240*/  LDS R211, [R0+UR7+0x40480] ;  /* 0x0404800700d37984 */ /* 0x000ea80008000800 */
[----:B-1----:R-:W2:Y:S04]  /*54250*/  LDL.LU.64 R190, [R1+0x38d0] ;  /* 0x0038d00001be7983 */ /* 0x002ea80000300a00 */
[----:B------:R-:W2:Y:S04]  /*54260*/  LDL.LU.64 R188, [R1+0x38c8] ;  /* 0x0038c80001bc7983 */ /* 0x000ea80000300a00 */
[----:B------:R-:W-:Y:S04]  /*54270*/  STL.64 [R1+0x4a0], R184 ;  /* 0x0004a0b801007387 */ /* 0x000fe80000100a00 */
[----:B------:R1:W-:Y:S04]  /*54280*/  STL.64 [R1+0x4a8], R186 ;  /* 0x0004a8ba01007387 */ /* 0x0003e80000100a00 */
[----:B-1----:R-:W2:Y:S04]  /*54290*/  LDL.LU.64 R186, [R1+0x38c0] ;  /* 0x0038c00001ba7983 */ /* 0x002ea80000300a00 */
[----:B------:R-:W2:Y:S04]  /*542a0*/  LDL.LU.64 R184, [R1+0x38b8] ;  /* 0x0038b80001b87983 */ /* 0x000ea80000300a00 */
[----:B------:R-:W-:Y:S04]  /*542b0*/  STL.64 [R1+0x490], R248 ;  /* 0x000490f801007387 */ /* 0x000fe80000100a00 */
[----:B------:R1:W-:Y:S02]  /*542c0*/  STL.64 [R1+0x498], R250 ;  /* 0x000498fa01007387 */ /* 0x0003e40000100a00 */
[C---:B-1----:R-:W-:Y:S08]  /*542d0*/  HMMA.1688.F32.TF32 R248, R172.reuse, R120, R244 ;  /* 0x00000078acf8723c */ /* 0x042ff000000810f4 */
[C---:B------:R-:W-:Y:S08]  /*542e0*/  HMMA.1688.F32.TF32 R244, R172.reuse, R16, R180 ;  /* 0x00000010acf4723c */ /* 0x040ff000000810b4 */
[C---:B------:R-:W-:Y:S08]  /*542f0*/  HMMA.1688.F32.TF32 R180, R172.reuse, R20, R176 ;  /* 0x00000014acb4723c */ /* 0x040ff000000810b0 */
[C---:B------:R-:W-:Y:S01]  /*54300*/  HMMA.1688.F32.TF32 R176, R172.reuse, R116, R132 ;  /* 0x00000074acb0723c */ /* 0x040fe20000081084 */
[----:B------:R-:W-:Y:S07]  /*54310*/  STL.64 [R1+0x480], R248 ;  /* 0x000480f801007387 */ /* 0x000fee0000100a00 */
[C---:B------:R-:W-:Y:S01]  /*54320*/  HMMA.1688.F32.TF32 R132, R172.reuse, R108, R140 ;  /* 0x0000006cac84723c */ /* 0x040fe2000008108c */
[----:B------:R-:W-:Y:S04]  /*54330*/  STL.64 [R1+0x488], R250 ;  /* 0x000488fa01007387 */ /* 0x000fe80000100a00 */
[----:B------:R-:W-:Y:S04]  /*54340*/  STL.64 [R1+0x450], R244 ;  /* 0x000450f401007387 */ /* 0x000fe80000100a00 */
[----:B------:R-:W-:Y:S01]  /*54350*/  STL.64 [R1+0x458], R246 ;  /* 0x000458f601007387 */ /* 0x000fe20000100a00 */
[C---:B------:R-:W-:Y:S03]  /*54360*/  HMMA.1688.F32.TF32 R140, R172.reuse, R104, R144 ;  /* 0x00000068ac8c723c */ /* 0x040fe60000081090 */
[----:B------:R-:W-:Y:S04]  /*54370*/  STL.64 [R1+0x420], R180 ;  /* 0x000420b401007387 */ /* 0x000fe80000100a00 */
[----:B------:R-:W-:Y:S04]  /*54380*/  STL.64 [R1+0x428], R182 ;  /* 0x000428b601007387 */ /* 0x000fe80000100a00 */
[----:B------:R-:W-:Y:S04]  /*54390*/  STL.64 [R1+0x250], R176 ;  /* 0x000250b001007387 */ /* 0x000fe80000100a00 */
[----:B------:R-:W-:Y:S04]  /*543a0*/  STL.64 [R1+0x258], R178 ;  /* 0x000258b201007387 */ /* 0x000fe80000100a00 */
[----:B------:R-:W-:Y:S04]  /*543b0*/  STL.64 [R1+0x210], R136 ;  /* 0x0002108801007387 */ /* 0x000fe80000100a00 */
[----:B------:R1:W-:Y:S04]  /*543c0*/  STL.64 [R1+0x218], R138 ;  /* 0x0002188a01007387 */ /* 0x0003e80000100a00 */
[----:B------:R-:W-:Y:S01]  /*543d0*/  STL.64 [R1+0x200], R132 ;  /* 0x0002008401007387 */ /* 0x000fe20000100a00 */
[C---:B-1----:R-:W-:Y:S03]  /*543e0*/  HMMA.1688.F32.TF32 R136, R172.reuse, R100, R148 ;  /* 0x00000064ac88723c */ /* 0x042fe60000081094 */
[----:B------:R1:W-:Y:S05]  /*543f0*/  STL.64 [R1+0x208], R134 ;  /* 0x0002088601007387 */ /* 0x0003ea0000100a00 */
[C---:B-1----:R-:W-:Y:S01]  /*54400*/  HMMA.1688.F32.TF32 R132, R172.reuse, R96, R152 ;  /* 0x00000060ac84723c */ /* 0x042fe20000081098 */
[----:B------:R-:W-:Y:S04]  /*54410*/  STL.64 [R1+0x1f0], R140 ;  /* 0x0001f08c01007387 */ /* 0x000fe80000100a00 */
[----:B------:R1:W-:Y:S06]  /*54420*/  STL.64 [R1+0x1f8], R142 ;  /* 0x0001f88e01007387 */ /* 0x0003ec0000100a00 */
[----:B------:R-:W-:Y:S04]  /*54430*/  STL.64 [R1+0x1e0], R136 ;  /* 0x0001e08801007387 */ /* 0x000fe80000100a00 */
[----:B------:R3:W-:Y:S01]  /*54440*/  STL.64 [R1+0x1e8], R138 ;  /* 0x0001e88a01007387 */ /* 0x0007e20000100a00 */
[C---:B-1----:R-:W-:Y:S03]  /*54450*/  HMMA.1688.F32.TF32 R140, R172.reuse, R92, R156 ;  /* 0x0000005cac8c723c */ /* 0x042fe6000008109c */
[----:B------:R-:W-:Y:S05]  /*54460*/  STL.64 [R1+0x1d0], R132 ;  /* 0x0001d08401007387 */ /* 0x000fea0000100a00 */
[C---:B---3--:R-:W-:Y:S01]  /*54470*/  HMMA.1688.F32.TF32 R136, R172.reuse, R88, R160 ;  /* 0x00000058ac88723c */ /* 0x048fe200000810a0 */
[----:B------:R1:W-:Y:S07]  /*54480*/  STL.64 [R1+0x1d8], R134 ;  /* 0x0001d88601007387 */ /* 0x0003ee0000100a00 */
[C---:B-1----:R-:W-:Y:S03]  /*54490*/  HMMA.1688.F32.TF32 R132, R172.reuse, R84, R164 ;  /* 0x00000054ac84723c */ /* 0x042fe600000810a4 */
[----:B------:R-:W-:Y:S04]  /*544a0*/  STL.64 [R1+0x1c0], R140 ;  /* 0x0001c08c01007387 */ /* 0x000fe80000100a00 */
[----:B------:R1:W-:Y:S04]  /*544b0*/  STL.64 [R1+0x1c8], R142 ;  /* 0x0001c88e01007387 */ /* 0x0003e80000100a00 */
[----:B------:R-:W-:Y:S04]  /*544c0*/  STL.64 [R1+0x1b0], R136 ;  /* 0x0001b08801007387 */ /* 0x000fe80000100a00 */
[----:B------:R3:W-:Y:S01]  /*544d0*/  STL.64 [R1+0x1b8], R138 ;  /* 0x0001b88a01007387 */ /* 0x0007e20000100a00 */
[C---:B-1----:R-:W-:Y:S03]  /*544e0*/  HMMA.1688.F32.TF32 R140, R172.reuse, R80, R240 ;  /* 0x00000050ac8c723c */ /* 0x042fe600000810f0 */
[----:B------:R-:W-:Y:S05]  /*544f0*/  LDS R240, [R252+UR7+0x40800] ;  /* 0x04080007fcf07984 */ /* 0x000fea0008000800 */
[C---:B---3--:R-:W-:Y:S01]  /*54500*/  HMMA.1688.F32.TF32 R136, R172.reuse, R76, R236 ;  /* 0x0000004cac88723c */ /* 0x048fe200000810ec */
[----:B------:R-:W-:Y:S04]  /*54510*/  STL.64 [R1+0x1a0], R132 ;  /* 0x0001a08401007387 */ /* 0x000fe80000100a00 */
[----:B------:R1:W-:Y:S03]  /*54520*/  STL.64 [R1+0x1a8], R134 ;  /* 0x0001a88601007387 */ /* 0x0003e60000100a00 */
[C---:B------:R-:W-:Y:S01]  /*54530*/  HMMA.1688.F32.TF32 R144, R172.reuse, R64, R224 ;  /* 0x00000040ac90723c */ /* 0x040fe200000810e0 */
[----:B------:R-:W-:Y:S07]  /*54540*/  LDS R242, [R252+UR7+0x40c00] ;  /* 0x040c0007fcf27984 */ /* 0x000fee0008000800 */
[C---:B-1----:R-:W-:Y:S01]  /*54550*/  HMMA.1688.F32.TF32 R132, R172.reuse, R72, R232 ;  /* 0x00000048ac84723c */ /* 0x042fe200000810e8 */
[----:B------:R1:W-:Y:S04]  /*54560*/  STL.64 [R1+0x190], R140 ;  /* 0x0001908c01007387 */ /* 0x0003e80000100a00 */
[----:B------:R3:W-:Y:S04]  /*54570*/  STL.64 [R1+0x198], R142 ;  /* 0x0001988e01007387 */ /* 0x0007e80000100a00 */
[----:B-1----:R-:W2:Y:S04]  /*54580*/  LDL.LU.64 R140, [R1+0x740] ;  /* 0x00074000018c7983 */ /* 0x002ea80000300a00 */
[----:B------:R-:W-:Y:S04]  /*54590*/  STL.64 [R1+0x180], R136 ;  /* 0x0001808801007387 */ /* 0x000fe80000100a00 */
[----:B------:R1:W-:Y:S04]  /*545a0*/  STL.64 [R1+0x188], R138 ;  /* 0x0001888a01007387 */ /* 0x0003e80000100a00 */
[----:B---3--:R-:W3:Y:S04]  /*545b0*/  LDL.LU.64 R142, [R1+0x748] ;  /* 0x00074800018e7983 */ /* 0x008ee80000300a00 */
[----:B------:R-:W-:Y:S01]  /*545c0*/  STL.64 [R1+0x170], R132 ;  /* 0x0001708401007387 */ /* 0x000fe20000100a00 */
[C---:B-1----:R-:W-:Y:S03]  /*545d0*/  HMMA.1688.F32.TF32 R136, R172.reuse, R68, R228 ;  /* 0x00000044ac88723c */ /* 0x042fe600000810e4 */
[----:B------:R1:W-:Y:S05]  /*545e0*/  STL.64 [R1+0x178], R134 ;  /* 0x0001788601007387 */ /* 0x0003ea0000100a00 */
[C---:B------:R-:W-:Y:S08]  /*545f0*/  HMMA.1688.F32.TF32 R148, R172.reuse, R56, R216 ;  /* 0x00000038ac94723c */ /* 0x040ff000000810d8 */
[C---:B-1----:R-:W-:Y:S03]  /*54600*/  HMMA.1688.F32.TF32 R132, R172.reuse, R60, R220 ;  /* 0x0000003cac84723c */ /* 0x042fe600000810dc */
[----:B------:R1:W-:Y:S04]  /*54610*/  STL.64 [R1+0x160], R136 ;  /* 0x0001608801007387 */ /* 0x0003e80000100a00 */
[----:B------:R4:W-:Y:S04]  /*54620*/  STL.64 [R1+0x168], R138 ;  /* 0x0001688a01007387 */ /* 0x0009e80000100a00 */
[----:B-1----:R-:W3:Y:S04]  /*54630*/  LDL.LU.64 R136, [R1+0x730] ;  /* 0x0007300001887983 */ /* 0x002ee80000300a00 */
[----:B------:R-:W-:Y:S04]  /*54640*/  STL.64 [R1+0x140], R144 ;  /* 0x0001409001007387 */ /* 0x000fe80000100a00 */
[----:B------:R1:W-:Y:S04]  /*54650*/  STL.64 [R1+0x148], R146 ;  /* 0x0001489201007387 */ /* 0x0003e80000100a00 */
[----:B----4-:R-:W4:Y:S04]  /*54660*/  LDL.LU.64 R138, [R1+0x738] ;  /* 0x00073800018a7983 */ /* 0x010f280000300a00 */
[----:B------:R-:W-:Y:S01]  /*54670*/  STL.64 [R1+0x100], R132 ;  /* 0x0001008401007387 */ /* 0x000fe20000100a00 */
[C---:B-1----:R-:W-:Y:S03]  /*54680*/  HMMA.1688.F32.TF32 R144, R172.reuse, R52, R212 ;  /* 0x00000034ac90723c */ /* 0x042fe600000810d4 */
[----:B------:R1:W-:Y:S04]  /*54690*/  STL.64 [R1+0x108], R134 ;  /* 0x0001088601007387 */ /* 0x0003e80000100a00 */
[----:B------:R-:W-:Y:S04]  /*546a0*/  STL.64 [R1+0xc0], R148 ;  /* 0x0000c09401007387 */ /* 0x000fe80000100a00 */
[----:B------:R1:W-:Y:S02]  /*546b0*/  STL.64 [R1+0xc8], R150 ;  /* 0x0000c89601007387 */ /* 0x0003e40000100a00 */
[C---:B-1----:R-:W-:Y:S08]  /*546c0*/  HMMA.1688.F32.TF32 R132, R172.reuse, R48, R168 ;  /* 0x00000030ac84723c */ /* 0x042ff000000810a8 */
[C---:B------:R-:W-:Y:S01]  /*546d0*/  HMMA.1688.F32.TF32 R148, R172.reuse, R44, R204 ;  /* 0x0000002cac94723c */ /* 0x040fe200000810cc */
[----:B------:R-:W-:Y:S04]  /*546e0*/  STL.64 [R1+0xb0], R144 ;  /* 0x0000b09001007387 */ /* 0x000fe80000100a00 */
[----:B------:R-:W-:Y:S06]  /*546f0*/  STL.64 [R1+0xb8], R146 ;  /* 0x0000b89201007387 */ /* 0x000fec0000100a00 */
[----:B------:R1:W-:Y:S04]  /*54700*/  STL.64 [R1+0xa0], R132 ;  /* 0x0000a08401007387 */ /* 0x0003e80000100a00 */
[----:B------:R1:W-:Y:S04]  /*54710*/  STL.64 [R1+0xa8], R134 ;  /* 0x0000a88601007387 */ /* 0x0003e80000100a00 */
[----:B-1----:R-:W4:Y:S04]  /*54720*/  LDL.LU.64 R132, [R1+0x720] ;  /* 0x0007200001847983 */ /* 0x002f280000300a00 */
[----:B------:R-:W-:Y:S04]  /*54730*/  STL.64 [R1+0x90], R148 ;  /* 0x0000909401007387 */ /* 0x000fe80000100a00 */
[----:B------:R-:W-:Y:S04]  /*54740*/  STL.64 [R1+0x98], R150 ;  /* 0x0000989601007387 */ /* 0x000fe80000100a00 */
[----:B------:R-:W4:Y:S01]  /*54750*/  LDL.LU.64 R134, [R1+0x728] ;  /* 0x0007280001867983 */ /* 0x000f220000300a00 */
[C---:B------:R-:W-:Y:S08]  /*54760*/  HMMA.1688.F32.TF32 R144, R172.reuse, R40, R200 ;  /* 0x00000028ac90723c */ /* 0x040ff000000810c8 */
[C---:B--2---:R-:W-:Y:S11]  /*54770*/  HMMA.1688.F32.TF32 R224, R172.reuse, R32, R192 ;  /* 0x00000020ace0723c */ /* 0x044ff600000810c0 */
[----:B------:R-:W-:Y:S04]  /*54780*/  STL.64 [R1+0x80], R144 ;  /* 0x0000809001007387 */ /* 0x000fe80000100a00 */
[----:B------:R1:W-:Y:S01]  /*54790*/  STL.64 [R1+0x88], R146 ;  /* 0x0000889201007387 */ /* 0x0003e20000100a00 */
[C---:B------:R-:W-:Y:S03]  /*547a0*/  HMMA.1688.F32.TF32 R228, R172.reuse, R28, R188 ;  /* 0x0000001cace4723c */ /* 0x040fe600000810bc */
[----:B------:R-:W2:Y:S04]  /*547b0*/  LDL.LU.64 R152, [R1+0x710] ;  /* 0x0007100001987983 */ /* 0x000ea80000300a00 */
[----:B------:R-:W2:Y:S01]  /*547c0*/  LDL.LU.64 R154, [R1+0x718] ;  /* 0x00071800019a7983 */ /* 0x000ea20000300a00 */
[C---:B-1----:R-:W-:Y:S08]  /*547d0*/  HMMA.1688.F32.TF32 R144, R172.reuse, R36, R196 ;  /* 0x00000024ac90723c */ /* 0x042ff000000810c4 */
[----:B------:R-:W-:Y:S11]  /*547e0*/  HMMA.1688.F32.TF32 R232, R172, R24, R184 ;  /* 0x00000018ace8723c */ /* 0x000ff600000810b8 */
[----:B------:R1:W-:Y:S04]  /*547f0*/  STL.64 [R1+0x70], R144 ;  /* 0x0000709001007387 */ /* 0x0003e80000100a00 */
[----:B------:R1:W-:Y:S04]  /*54800*/  STL.64 [R1+0x78], R146 ;  /* 0x0000789201007387 */ /* 0x0003e80000100a00 */
[----:B------:R-:W2:Y:S04]  /*54810*/  LDL.LU.64 R148, [R1+0x700] ;  /* 0x0007000001947983 */ /* 0x000ea80000300a00 */
[----:B------:R-:W2:Y:S04]  /*54820*/  LDL.LU.64 R150, [R1+0x708] ;  /* 0x0007080001967983 */ /* 0x000ea80000300a00 */
[----:B-1----:R-:W2:Y:S04]  /*54830*/  LDL.LU.64 R144, [R1+0x6f0] ;  /* 0x0006f00001907983 */ /* 0x002ea80000300a00 */
[----:B------:R-:W2:Y:S04]  /*54840*/  LDL.LU.64 R146, [R1+0x6f8] ;  /* 0x0006f80001927983 */ /* 0x000ea80000300a00 */
[----:B------:R-:W-:Y:S04]  /*54850*/  STL.64 [R1+0x3588], R226 ;  /* 0x003588e201007387 */ /* 0x000fe80000100a00 */
[----:B------:R-:W-:Y:S04]  /*54860*/  STL.64 [R1+0x3580], R224 ;  /* 0x003580e001007387 */ /* 0x000fe80000100a00 */
[----:B------:R-:W-:Y:S04]  /*54870*/  STL.64 [R1+0x3598], R230 ;  /* 0x003598e601007387 */ /* 0x000fe80000100a00 */
[----:B------:R-:W-:Y:S04]  /*54880*/  STL.64 [R1+0x3590], R228 ;  /* 0x003590e401007387 */ /* 0x000fe80000100a00 */
[----:B------:R-:W-:Y:S04]  /*54890*/  STL [R1+0x357c], R232 ;  /* 0x00357ce801007387 */ /* 0x000fe80000100800 */
[----:B------:R-:W-:Y:S04]  /*548a0*/  STL [R1+0x3578], R233 ;  /* 0x003578e901007387 */ /* 0x000fe80000100800 */
[----:B------:R-:W-:Y:S04]  /*548b0*/  STL [R1+0x3574], R234 ;  /* 0x003574ea01007387 */ /* 0x000fe80000100800 */
[----:B------:R-:W-:Y:S01]  /*548c0*/  STL [R1+0x3570], R235 ;  /* 0x003570eb01007387 */ /* 0x000fe20000100800 */
[----:B---3--:R-:W-:-:S15]  /*548d0*/  HMMA.1688.F32.TF32 R236, R208, R4, R140 ;  /* 0x00000004d0ec723c */ /* 0x008fde000008108c */
[----:B------:R-:W-:-:S04]  /*548e0*/  NOP ;  /* 0x0000000000007918 */ /* 0x000fc80000000000 */
[----:B------:R-:W-:Y:S04]  /*548f0*/  STL [R1+0x3564], R236 ;  /* 0x003564ec01007387 */ /* 0x000fe80000100800 */
[----:B------:R-:W-:Y:S04]  /*54900*/  STL [R1+0x3560], R237 ;  /* 0x003560ed01007387 */ /* 0x000fe80000100800 */
[----:B------:R1:W-:Y:S04]  /*54910*/  STL [R1+0x355c], R238 ;  /* 0x00355cee01007387 */ /* 0x0003e80000100800 */
[----:B------:R3:W-:Y:S04]  /*54920*/  STL [R1+0x3558], R239 ;  /* 0x003558ef01007387 */ /* 0x0007e80000100800 */
[----:B------:R-:W3:Y:S04]  /*54930*/  LDL.LU.64 R140, [R1+0x8d0] ;  /* 0x0008d000018c7983 */ /* 0x000ee80000300a00 */
[----:B------:R-:W3:Y:S01]  /*54940*/  LDL.LU.64 R142, [R1+0x8d8] ;  /* 0x0008d800018e7983 */ /* 0x000ee20000300a00 */
[----:B----4-:R-:W-:-:S15]  /*54950*/  HMMA.1688.F32.TF32 R220, R208, R8, R136 ;  /* 0x00000008d0dc723c */ /* 0x010fde0000081088 */
[----:B------:R-:W-:-:S04]  /*54960*/  NOP ;  /* 0x0000000000007918 */ /* 0x000fc80000000000 */
[----:B------:R-:W-:Y:S04]  /*54970*/  STL [R1+0x3568], R220 ;  /* 0x003568dc01007387 */ /* 0x000fe80000100800 */
[----:B------:R4:W-:Y:S04]  /*54980*/  STL [R1+0x3554], R221 ;  /* 0x003554dd01007387 */ /* 0x0009e80000100800 */
[----:B------:R1:W-:Y:S04]  /*54990*/  STL [R1+0x3550], R222 ;  /* 0x003550de01007387 */ /* 0x0003e80000100800 */
[----:B------:R1:W-:Y:S04]  /*549a0*/  STL [R1+0x354c], R223 ;  /* 0x00354cdf01007387 */ /* 0x0003e80000100800 */
[----:B------:R-:W3:Y:S04]  /*549b0*/  LDL.LU.64 R136, [R1+0x8c0] ;  /* 0x0008c00001887983 */ /* 0x000ee80000300a00 */
[----:B------:R-:W3:Y:S01]  /*549c0*/  LDL.LU.64 R138, [R1+0x8c8] ;  /* 0x0008c800018a7983 */ /* 0x000ee20000300a00 */
[C---:B------:R-:W-:Y:S03]  /*549d0*/  HMMA.1688.F32.TF32 R216, R208.reuse, R12, R132 ;  /* 0x0000000cd0d8723c */ /* 0x040fe60000081084 */
[----:B------:R-:W3:Y:S04]  /*549e0*/  LDL.LU.64 R132, [R1+0x8b0] ;  /* 0x0008b00001847983 */ /* 0x000ee80000300a00 */
[----:B------:R-:W3:Y:S01]  /*549f0*/  LDL.LU.64 R134, [R1+0x8b8] ;  /* 0x0008b80001867983 */ /* 0x000ee20000300a00 */
[C---:B--2---:R-:W-:Y:S11]  /*54a00*/  HMMA.1688.F32.TF32 R152, R208.reuse, R128, R152 ;  /* 0x00000080d098723c */ /* 0x044ff60000081098 */
[----:B------:R-:W-:Y:S04]  /*54a10*/  STL [R1+0x356c], R217 ;  /* 0x00356cd901007387 */ /* 0x000fe80000100800 */
[----:B------:R2:W-:Y:S04]  /*54a20*/  STL [R1+0x3548], R218 ;  /* 0x003548da01007387 */ /* 0x0005e80000100800 */
[----:B------:R1:W-:Y:S01]  /*54a30*/  STL [R1+0x3544], R219 ;  /* 0x003544db01007387 */ /* 0x0003e20000100800 */
[----:B------:R-:W-:Y:S01]  /*54a40*/  IMAD.MOV.U32 R2, RZ, RZ, R153 ;  /* 0x000000ffff027224 */ /* 0x000fe200078e0099 */
[C---:B------:R-:W-:Y:S08]  /*54a50*/  HMMA.1688.F32.TF32 R148, R208.reuse, R124, R148 ;  /* 0x0000007cd094723c */ /* 0x040ff00000081094 */
[----:B------:R-:W-:Y:S01]  /*54a60*/  HMMA.1688.F32.TF32 R144, R208, R120, R144 ;  /* 0x00000078d090723c */ /* 0x000fe20000081090 */
[----:B------:R-:W-:Y:S04]  /*54a70*/  STL [R1+0x60], R152 ;  /* 0x0000609801007387 */ /* 0x000fe80000100800 */
[----:B------:R1:W-:Y:S06]  /*54a80*/  STL [R1+0x3540], R2 ;  /* 0x0035400201007387 */ /* 0x0003ec0000100800 */
[----:B------:R2:W-:Y:S08]  /*54a90*/  STL.64 [R1+0x50], R148 ;  /* 0x0000509401007387 */ /* 0x0005f00000100a00 */
[----:B-1----:R-:W-:Y:S01]  /*54aa0*/  IMAD.MOV.U32 R238, RZ, RZ, R144 ;  /* 0x000000ffffee7224 */ /* 0x002fe200078e0090 */
[----:B---3--:R-:W-:Y:S01]  /*54ab0*/  MOV R239, R145 ;  /* 0x0000009100ef7202 */ /* 0x008fe20000000f00 */
[----:B----4-:R-:W-:Y:S01]  /*54ac0*/  IMAD.MOV.U32 R221, RZ, RZ, R146 ;  /* 0x000000ffffdd7224 */ /* 0x010fe200078e0092 */
[----:B------:R-:W3:Y:S01]  /*54ad0*/  LDL.LU.64 R144, [R1+0x8a0] ;  /* 0x0008a00001907983 */ /* 0x000ee20000300a00 */
[----:B------:R-:W-:-:S03]  /*54ae0*/  IMAD.MOV.U32 R222, RZ, RZ, R147 ;  /* 0x000000ffffde7224 */ /* 0x000fc600078e0093 */
[----:B------:R-:W3:Y:S04]  /*54af0*/  LDL.LU.64 R146, [R1+0x8a8] ;  /* 0x0008a80001927983 */ /* 0x000ee80000300a00 */
[----:B------:R-:W4:Y:S04]  /*54b00*/  LDL.LU.64 R160, [R1+0x890] ;  /* 0x0008900001a07983 */ /* 0x000f280000300a00 */
[----:B------:R-:W4:Y:S04]  /*54b10*/  LDL.LU.64 R162, [R1+0x898] ;  /* 0x0008980001a27983 */ /* 0x000f280000300a00 */
[----:B------:R-:W4:Y:S04]  /*54b20*/  LDL.LU.64 R156, [R1+0x880] ;  /* 0x00088000019c7983 */ /* 0x000f280000300a00 */
[----:B------:R-:W4:Y:S01]  /*54b30*/  LDL.LU.64 R158, [R1+0x888] ;  /* 0x00088800019e7983 */ /* 0x000f220000300a00 */
[C---:B------:R-:W-:Y:S08]  /*54b40*/  HMMA.1688.F32.TF32 R136, R208.reuse, R20, R136 ;  /* 0x00000014d088723c */ /* 0x040ff00000081088 */
[----:B------:R-:W-:Y:S11]  /*54b50*/  HMMA.1688.F32.TF32 R132, R208, R116, R132 ;  /* 0x00000074d084723c */ /* 0x000ff60000081084 */
[----:B------:R-:W-:Y:S01]  /*54b60*/  IMAD.MOV.U32 R223, RZ, RZ, R136 ;  /* 0x000000ffffdf7224 */ /* 0x000fe200078e0088 */
[----:B--2---:R-:W-:Y:S01]  /*54b70*/  MOV R218, R137 ;  /* 0x0000008900da7202 */ /* 0x004fe20000000f00 */
[----:B------:R-:W-:-:S02]  /*54b80*/  IMAD.MOV.U32 R5, RZ, RZ, R138 ;  /* 0x000000ffff057224 */ /* 0x000fc400078e008a */
[----:B------:R-:W-:-:S04]  /*54b90*/  IMAD.MOV.U32 R4, RZ, RZ, R139 ;  /* 0x000000ffff047224 */ /* 0x000fc800078e008b */
[----:B------:R-:W-:Y:S01]  /*54ba0*/  IMAD.MOV.U32 R217, RZ, RZ, R132 ;  /* 0x000000ffffd97224 */ /* 0x000fe200078e0084 */
[----:B------:R-:W-:Y:S01]  /*54bb0*/  MOV R220, R133 ;  /* 0x0000008500dc7202 */ /* 0x000fe20000000f00 */
[----:B------:R-:W-:Y:S01]  /*54bc0*/  IMAD.MOV.U32 R236, RZ, RZ, R134 ;  /* 0x000000ffffec7224 */ /* 0x000fe200078e0086 */
[----:B------:R-:W2:Y:S01]  /*54bd0*/  LDL.LU.64 R132, [R1+0x870] ;  /* 0x0008700001847983 */ /* 0x000ea20000300a00 */
[----:B------:R-:W-:-:S03]  /*54be0*/  IMAD.MOV.U32 R237, RZ, RZ, R135 ;  /* 0x000000ffffed7224 */ /* 0x000fc600078e0087 */
[----:B------:R-:W2:Y:S04]  /*54bf0*/  LDL.LU.64 R134, [R1+0x878] ;  /* 0x0008780001867983 */ /* 0x000ea80000300a00 */
[----:B------:R-:W2:Y:S04]  /*54c00*/  LDL.LU.64 R136, [R1+0x860] ;  /* 0x0008600001887983 */ /* 0x000ea80000300a00 */
[----:B------:R-:W2:Y:S01]  /*54c10*/  LDL.LU.64 R138, [R1+0x868] ;  /* 0x00086800018a7983 */ /* 0x000ea20000300a00 */
[----:B------:R-:W-:Y:S01]  /*54c20*/  HMMA.1688.F32.TF32 R140, R208, R16, R140 ;  /* 0x00000010d08c723c */ /* 0x000fe2000008108c */
[----:B------:R-:W-:-:S02]  /*54c30*/  IMAD.MOV.U32 R13, RZ, RZ, R150 ;  /* 0x000000ffff0d7224 */ /* 0x000fc400078e0096 */
[----:B------:R-:W-:Y:S01]  /*54c40*/  IMAD.MOV.U32 R12, RZ, RZ, R151 ;  /* 0x000000ffff0c7224 */ /* 0x000fe200078e0097 */
[----:B------:R-:W-:-:S15]  /*54c50*/  MOV R0, R155 ;  /* 0x0000009b00007202 */ /* 0x000fde0000000f00 */
[----:B------:R-:W-:Y:S01]  /*54c60*/  IMAD.MOV.U32 R219, RZ, RZ, R140 ;  /* 0x000000ffffdb7224 */ /* 0x000fe200078e008c */
[----:B------:R-:W-:Y:S01]  /*54c70*/  MOV R2, R141 ;  /* 0x0000008d00027202 */ /* 0x000fe20000000f00 */
[----:B------:R-:W-:Y:S01]  /*54c80*/  IMAD.MOV.U32 R9, RZ, RZ, R142 ;  /* 0x000000ffff097224 */ /* 0x000fe200078e008e */
[----:B------:R-:W2:Y:S01]  /*54c90*/  LDL.LU.64 R140, [R1+0x850] ;  /* 0x00085000018c7983 */ /* 0x000ea20000300a00 */
[----:B------:R-:W-:-:S03]  /*54ca0*/  IMAD.MOV.U32 R8, RZ, RZ, R143 ;  /* 0x000000ffff087224 */ /* 0x000fc600078e008f */
[----:B------:R-:W2:Y:S04]  /*54cb0*/  LDL.LU.64 R142, [R1+0x858] ;  /* 0x00085800018e7983 */ /* 0x000ea80000300a00 */
[----:B------:R-:W-:Y:S04]  /*54cc0*/  STL.64 [R1+0x35c8], R238 ;  /* 0x0035c8ee01007387 */ /* 0x000fe80000100a00 */
[----:B------:R-:W-:Y:S04]  /*54cd0*/  STL.64 [R1+0x35c0], R236 ;  /* 0x0035c0ec01007387 */ /* 0x000fe80000100a00 */
[----:B------:R-:W-:Y:S04]  /*54ce0*/  STL.64 [R1+0x35b8], R222 ;  /* 0x0035b8de01007387 */ /* 0x000fe80000100a00 */
[----:B------:R-:W-:Y:S01]  /*54cf0*/  STL.64 [R1+0x35b0], R220 ;  /* 0x0035b0dc01007387 */ /* 0x000fe20000100a00 */
[C---:B---3--:R-:W-:Y:S03]  /*54d00*/  HMMA.1688.F32.TF32 R144, R208.reuse, R112, R144 ;  /* 0x00000070d090723c */ /* 0x048fe60000081090 */
[----:B------:R-:W-:Y:S05]  /*54d10*/  STL.64 [R1+0x35a8], R218 ;  /* 0x0035a8da01007387 */ /* 0x000fea0000100a00 */
[C---:B----4-:R-:W-:Y:S01]  /*54d20*/  HMMA.1688.F32.TF32 R248, R208.reuse, R108, R160 ;  /* 0x0000006cd0f8723c */ /* 0x050fe200000810a0 */
[----:B------:R-:W-:Y:S07]  /*54d30*/  STL.64 [R1+0x35a0], R216 ;  /* 0x0035a0d801007387 */ /* 0x000fee0000100a00 */
[----:B------:R-:W-:Y:S03]  /*54d40*/  HMMA.1688.F32.TF32 R244, R208, R104, R156 ;  /* 0x00000068d0f4723c */ /* 0x000fe6000008109c */
[----:B------:R-:W-:Y:S01]  /*54d50*/  IMAD.MOV.U32 R232, RZ, RZ, R144 ;  /* 0x000000ffffe87224 */ /* 0x000fe200078e0090 */
[----:B------:R-:W-:Y:S01]  /*54d60*/  MOV R233, R145 ;  /* 0x0000009100e97202 */ /* 0x000fe20000000f00 */
[----:B------:R-:W-:Y:S01]  /*54d70*/  IMAD.MOV.U32 R234, RZ, RZ, R146 ;  /* 0x000000ffffea7224 */ /* 0x000fe200078e0092 */
[----:B------:R-:W3:Y:S01]  /*54d80*/  LDL.LU.64 R144, [R1+0x840] ;  /* 0x0008400001907983 */ /* 0x000ee20000300a00 */
[----:B------:R-:W-:-:S03]  /*54d90*/  IMAD.MOV.U32 R235, RZ, RZ, R147 ;  /* 0x000000ffffeb7224 */ /* 0x000fc600078e0093 */
[----:B------:R-:W3:Y:S04]  /*54da0*/  LDL.LU.64 R146, [R1+0x848] ;  /* 0x0008480001927983 */ /* 0x000ee80000300a00 */
[----:B------:R-:W4:Y:S01]  /*54db0*/  LDL.LU.64 R148, [R1+0x830] ;  /* 0x0008300001947983 */ /* 0x000f220000300a00 */
[----:B------:R-:W-:-:S03]  /*54dc0*/  IMAD.MOV.U32 R3, RZ, RZ, R154 ;  /* 0x000000ffff037224 */ /* 0x000fc600078e009a */
[----:B------:R-:W4:Y:S04]  /*54dd0*/  LDL.LU.64 R150, [R1+0x838] ;  /* 0x0008380001967983 */ /* 0x000f280000300a00 */
[----:B------:R-:W4:Y:S04]  /*54de0*/  LDL.LU.64 R152, [R1+0x820] ;  /* 0x0008200001987983 */ /* 0x000f280000300a00 */
[----:B------:R-:W4:Y:S04]  /*54df0*/  LDL.LU.64 R154, [R1+0x828] ;  /* 0x00082800019a7983 */ /* 0x000f280000300a00 */
[----:B------:R-:W-:Y:S04]  /*54e00*/  STL.64 [R1+0x35d8], R234 ;  /* 0x0035d8ea01007387 */ /* 0x000fe80000100a00 */
[----:B------:R-:W-:Y:S04]  /*54e10*/  STL.64 [R1+0x35d0], R232 ;  /* 0x0035d0e801007387 */ /* 0x000fe80000100a00 */
[----:B------:R-:W-:Y:S04]  /*54e20*/  STL.64 [R1+0x35e8], R250 ;  /* 0x0035e8fa01007387 */ /* 0x000fe80000100a00 */
[----:B------:R-:W-:Y:S04]  /*54e30*/  STL.64 [R1+0x35e0], R248 ;  /* 0x0035e0f801007387 */ /* 0x000fe80000100a00 */
[----:B------:R-:W4:Y:S04]  /*54e40*/  LDL.LU.64 R156, [R1+0x810] ;  /* 0x00081000019c7983 */ /* 0x000f280000300a00 */
[----:B------:R-:W4:Y:S04]  /*54e50*/  LDL.LU.64 R158, [R1+0x818] ;  /* 0x00081800019e7983 */ /* 0x000f280000300a00 */
[----:B------:R-:W-:Y:S04]  /*54e60*/  STL.64 [R1+0x35f8], R246 ;  /* 0x0035f8f601007387 */ /* 0x000fe80000100a00 */
[----:B------:R-:W-:Y:S04]  /*54e70*/  STL.64 [R1+0x35f0], R244 ;  /* 0x0035f0f401007387 */ /* 0x000fe80000100a00 */
[----:B------:R-:W4:Y:S04]  /*54e80*/  LDL.LU.64 R160, [R1+0x800] ;  /* 0x0008000001a07983 */ /* 0x000f280000300a00 */
[----:B------:R-:W4:Y:S01]  /*54e90*/  LDL.LU.64 R162, [R1+0x808] ;  /* 0x0008080001a27983 */ /* 0x000f220000300a00 */
[C---:B--2---:R-:W-:Y:S08]  /*54ea0*/  HMMA.1688.F32.TF32 R132, R208.reuse, R100, R132 ;  /* 0x00000064d084723c */ /* 0x044ff00000081084 */
[C---:B------:R-:W-:Y:S11]  /*54eb0*/  HMMA.1688.F32.TF32 R136, R208.reuse, R96, R136 ;  /* 0x00000060d088723c */ /* 0x040ff60000081088 */
[----:B------:R-:W-:Y:S04]  /*54ec0*/  STL.64 [R1+0x3608], R134 ;  /* 0x0036088601007387 */ /* 0x000fe80000100a00 */
[----:B------:R-:W-:Y:S04]  /*54ed0*/  STL.64 [R1+0x3600], R132 ;  /* 0x0036008401007387 */ /* 0x000fe80000100a00 */
[----:B------:R-:W-:Y:S04]  /*54ee0*/  STL.64 [R1+0x3618], R138 ;  /* 0x0036188a01007387 */ /* 0x000fe80000100a00 */
[----:B------:R1:W-:Y:S04]  /*54ef0*/  STL.64 [R1+0x3610], R136 ;  /* 0x0036108801007387 */ /* 0x0003e80000100a00 */
[----:B------:R-:W2:Y:S04]  /*54f00*/  LDL.LU.64 R164, [R1+0x7f0] ;  /* 0x0007f00001a47983 */ /* 0x000ea80000300a00 */
[----:B------:R-:W2:Y:S04]  /*54f10*/  LDL.LU.64 R166, [R1+0x7f8] ;  /* 0x0007f80001a67983 */ /* 0x000ea80000300a00 */
[----:B-1----:R-:W2:Y:S04]  /*54f20*/  LDL.LU.64 R136, [R1+0x7e0] ;  /* 0x0007e00001887983 */ /* 0x002ea80000300a00 */
[----:B------:R-:W2:Y:S01]  /*54f30*/  LDL.LU.64 R138, [R1+0x7e8] ;  /* 0x0007e800018a7983 */ /* 0x000ea20000300a00 */
[----:B------:R-:W-:-:S15]  /*54f40*/  HMMA.1688.F32.TF32 R140, R208, R92, R140 ;  /* 0x0000005cd08c723c */ /* 0x000fde000008108c */
[----:B------:R-:W-:-:S04]  /*54f50*/  NOP ;  /* 0x0000000000007918 */ /* 0x000fc80000000000 */
[----:B------:R-:W-:Y:S04]  /*54f60*/  STL.64 [R1+0x3628], R142 ;  /* 0x0036288e01007387 */ /* 0x000fe80000100a00 */
[----:B------:R-:W-:Y:S01]  /*54f70*/  STL.64 [R1+0x3620], R140 ;  /* 0x0036208c01007387 */ /* 0x000fe20000100a00 */
[C---:B---3--:R-:W-:Y:S08]  /*54f80*/  HMMA.1688.F32.TF32 R144, R208.reuse, R88, R144 ;  /* 0x00000058d090723c */ /* 0x048ff00000081090 */
[C---:B----4-:R-:W-:Y:S08]  /*54f90*/  HMMA.1688.F32.TF32 R148, R208.reuse, R84, R148 ;  /* 0x00000054d094723c */ /* 0x050ff00000081094 */
[C---:B------:R-:W-:Y:S03]  /*54fa0*/  HMMA.1688.F32.TF32 R152, R208.reuse, R80, R152 ;  /* 0x00000050d098723c */ /* 0x040fe60000081098 */
[----:B------:R-:W-:Y:S04]  /*54fb0*/  STL.64 [R1+0x3638], R146 ;  /* 0x0036389201007387 */ /* 0x000fe80000100a00 */
[----:B------:R-:W-:Y:S04]  /*54fc0*/  STL.64 [R1+0x3630], R144 ;  /* 0x0036309001007387 */ /* 0x000fe80000100a00 */
[----:B------:R-:W-:Y:S04]  /*54fd0*/  STL.64 [R1+0x3648], R150 ;  /* 0x0036489601007387 */ /* 0x000fe80000100a00 */
[----:B------:R-:W-:Y:S04]  /*54fe0*/  STL.64 [R1+0x3640], R148 ;  /* 0x0036409401007387 */ /* 0x000fe80000100a00 */
[----:B------:R-:W3:Y:S04]  /*54ff0*/  LDL.LU.64 R172, [R1+0x7d0] ;  /* 0x0007d00001ac7983 */ /* 0x000ee80000300a00 */
[----:B------:R-:W3:Y:S01]  /*55000*/  LDL.LU.64 R174, [R1+0x7d8] ;  /* 0x0007d80001ae7983 */ /* 0x000ee20000300a00 */
[C---:B------:R-:W-:Y:S03]  /*55010*/  HMMA.1688.F32.TF32 R156, R208.reuse, R76, R156 ;  /* 0x0000004cd09c723c */ /* 0x040fe6000008109c */
[----:B------:R-:W4:Y:S04]  /*55020*/  LDL.LU.64 R176, [R1+0x7c0] ;  /* 0x0007c00001b07983 */ /* 0x000f280000300a00 */
[----:B------:R-:W4:Y:S04]  /*55030*/  LDL.LU.64 R178, [R1+0x7c8] ;  /* 0x0007c80001b27983 */ /* 0x000f280000300a00 */
[----:B------:R-:W4:Y:S04]  /*55040*/  LDL.LU.64 R132, [R1+0x7b0] ;  /* 0x0007b00001847983 */ /* 0x000f280000300a00 */
[----:B------:R-:W4:Y:S01]  /*55050*/  LDL.LU.64 R134, [R1+0x7b8] ;  /* 0x0007b80001867983 */ /* 0x000f220000300a00 */
[C---:B------:R-:W-:Y:S03]  /*55060*/  HMMA.1688.F32.TF32 R160, R208.reuse, R72, R160 ;  /* 0x00000048d0a0723c */ /* 0x040fe600000810a0 */
[----:B------:R-:W-:Y:S04]  /*55070*/  STL.64 [R1+0x3658], R154 ;  /* 0x0036589a01007387 */ /* 0x000fe80000100a00 */
[----:B------:R1:W-:Y:S04]  /*55080*/  STL.64 [R1+0x3650], R152 ;  /* 0x0036509801007387 */ /* 0x0003e80000100a00 */
[----:B------:R-:W4:Y:S04]  /*55090*/  LDL.LU.64 R184, [R1+0x7a0] ;  /* 0x0007a00001b87983 */ /* 0x000f280000300a00 */
[----:B------:R-:W4:Y:S04]  /*550a0*/  LDL.LU.64 R186, [R1+0x7a8] ;  /* 0x0007a80001ba7983 */ /* 0x000f280000300a00 */
[----:B------:R-:W-:Y:S04]  /*550b0*/  STL.64 [R1+0x3668], R158 ;  /* 0x0036689e01007387 */ /* 0x000fe80000100a00 */
[----:B------:R-:W-:Y:S04]  /*550c0*/  STL.64 [R1+0x3660], R156 ;  /* 0x0036609c01007387 */ /* 0x000fe80000100a00 */
[----:B-1----:R-:W4:Y:S04]  /*550d0*/  LDL.LU.64 R152, [R1+0x790] ;  /* 0x0007900001987983 */ /* 0x002f280000300a00 */
[----:B------:R-:W4:Y:S04]  /*550e0*/  LDL.LU.64 R154, [R1+0x798] ;  /* 0x00079800019a7983 */ /* 0x000f280000300a00 */
[----:B------:R-:W4:Y:S04]  /*550f0*/  LDL.LU.64 R148, [R1+0x780] ;  /* 0x0007800001947983 */ /* 0x000f280000300a00 */
[----:B------:R-:W4:Y:S04]  /*55100*/  LDL.LU.64 R150, [R1+0x788] ;  /* 0x0007880001967983 */ /* 0x000f280000300a00 */
[----:B------:R-:W-:Y:S04]  /*55110*/  STL.64 [R1+0x3678], R162 ;  /* 0x003678a201007387 */ /* 0x000fe80000100a00 */
[----:B------:R-:W-:Y:S01]  /*55120*/  STL.64 [R1+0x3670], R160 ;  /* 0x003670a001007387 */ /* 0x000fe20000100a00 */
[----:B--2---:R-:W-:-:S15]  /*55130*/  HMMA.1688.F32.TF32 R164, R208, R68, R164 ;  /* 0x00000044d0a4723c */ /* 0x004fde00000810a4 */
[----:B------:R-:W-:-:S04]  /*55140*/  NOP ;  /* 0x0000000000007918 */ /* 0x000fc80000000000 */
[----:B------:R-:W-:Y:S04]  /*55150*/  STL.64 [R1+0x3688], R166 ;  /* 0x003688a601007387 */ /* 0x000fe80000100a00 */
[----:B------:R-:W-:Y:S04]  /*55160*/  STL.64 [R1+0x3680], R164 ;  /* 0x003680a401007387 */ /* 0x000fe80000100a00 */
[----:B------:R-:W2:Y:S04]  /*55170*/  LDL.LU.64 R144, [R1+0x770] ;  /* 0x0007700001907983 */ /* 0x000ea80000300a00 */
[----:B------:R-:W2:Y:S04]  /*55180*/  LDL.LU.64 R146, [R1+0x778] ;  /* 0x0007780001927983 */ /* 0x000ea80000300a00 */
[----:B------:R-:W2:Y:S04]  /*55190*/  LDL.LU.64 R140, [R1+0x760] ;  /* 0x00076000018c7983 */ /* 0x000ea80000300a00 */
[----:B------:R-:W2:Y:S01]  /*551a0*/  LDL.LU.64 R142, [R1+0x768] ;  /* 0x00076800018e7983 */ /* 0x000ea20000300a00 */
[----:B------:R-:W-:Y:S03]  /*551b0*/  HMMA.1688.F32.TF32 R168, R208, R64, R136 ;  /* 0x00000040d0a8723c */ /* 0x000fe60000081088 */
[----:B------:R-:W2:Y:S04]  /*551c0*/  LDL.LU.64 R136, [R1+0x750] ;  /* 0x0007500001887983 */ /* 0x000ea80000300a00 */
[----:B------:R-:W2:-:S12]  /*551d0*/  LDL.LU.64 R138, [R1+0x758] ;  /* 0x00075800018a7983 */ /* 0x000e980000300a00 */
[----:B------:R-:W-:Y:S04]  /*551e0*/  STL.64 [R1+0x3698], R170 ;  /* 0x003698aa01007387 */ /* 0x000fe80000100a00 */
[----:B------:R-:W-:Y:S01]  /*551f0*/  STL.64 [R1+0x3690], R168 ;  /* 0x003690a801007387 */ /* 0x000fe20000100a00 */
[C---:B---3--:R-:W-:Y:S08]  /*55200*/  HMMA.1688.F32.TF32 R172, R208.reuse, R60, R172 ;  /* 0x0000003cd0ac723c */ /* 0x048ff000000810ac */
[C---:B----4-:R-:W-:Y:S08]  /*55210*/  HMMA.1688.F32.TF32 R176, R208.reuse, R56, R176 ;  /* 0x00000038d0b0723c */ /* 0x050ff000000810b0 */
[C---:B------:R-:W-:Y:S03]  /*55220*/  HMMA.1688.F32.TF32 R180, R208.reuse, R52, R132 ;  /* 0x00000034d0b4723c */ /* 0x040fe60000081084 */
[----:B------:R-:W-:Y:S05]  /*55230*/  STL.64 [R1+0x36a8], R174 ;  /* 0x0036a8ae01007387 */ /* 0x000fea0000100a00 */
[C---:B------:R-:W-:Y:S01]  /*55240*/  HMMA.1688.F32.TF32 R184, R208.reuse, R48, R184 ;  /* 0x00000030d0b8723c */ /* 0x040fe200000810b8 */
[----:B------:R-:W-:Y:S04]  /*55250*/  STL.64 [R1+0x36a0], R172 ;  /* 0x0036a0ac01007387 */ /* 0x000fe80000100a00 */
[----:B------:R-:W-:Y:S03]  /*55260*/  STL.64 [R1+0x36b8], R178 ;  /* 0x0036b8b201007387 */ /* 0x000fe60000100a00 */
[C---:B------:R-:W-:Y:S01]  /*55270*/  HMMA.1688.F32.TF32 R188, R208.reuse, R44, R152 ;  /* 0x0000002cd0bc723c */ /* 0x040fe20000081098 */
[----:B------:R-:W-:Y:S04]  /*55280*/  STL.64 [R1+0x36b0], R176 ;  /* 0x0036b0b001007387 */ /* 0x000fe80000100a00 */
[----:B------:R-:W3:Y:S03]  /*55290*/  LDL.LU.64 R132, [R1+0x6e0] ;  /* 0x0006e00001847983 */ /* 0x000ee60000300a00 */
[----:B------:R-:W-:Y:S01]  /*552a0*/  HMMA.1688.F32.TF32 R192, R208, R40, R148 ;  /* 0x00000028d0c0723c */ /* 0x000fe20000081094 */
[----:B------:R-:W3:Y:S04]  /*552b0*/  LDL.LU.64 R134, [R1+0x6e8] ;  /* 0x0006e80001867983 */ /* 0x000ee80000300a00 */
[----:B------:R-:W-:Y:S04]  /*552c0*/  STL.64 [R1+0x36c8], R182 ;  /* 0x0036c8b601007387 */ /* 0x000fe80000100a00 */
[----:B------:R-:W-:Y:S04]  /*552d0*/  STL.64 [R1+0x36c0], R180 ;  /* 0x0036c0b401007387 */ /* 0x000fe80000100a00 */
[----:B------:R-:W-:Y:S04]  /*552e0*/  STL.64 [R1+0x36d8], R186 ;  /* 0x0036d8ba01007387 */ /* 0x000fe80000100a00 */
[----:B------:R-:W-:Y:S04]  /*552f0*/  STL.64 [R1+0x36d0], R184 ;  /* 0x0036d0b801007387 */ /* 0x000fe80000100a00 */
[----:B------:R-:W-:Y:S04]  /*55300*/  STL.64 [R1+0x36e8], R190 ;  /* 0x0036e8be01007387 */ /* 0x000fe80000100a00 */
[----:B------:R-:W-:Y:S04]  /*55310*/  STL.64 [R1+0x36e0], R188 ;  /* 0x0036e0bc01007387 */ /* 0x000fe80000100a00 */
[----:B------:R-:W4:Y:S04]  /*55320*/  LDL.LU R212, [R1+0x4c0] ;  /* 0x0004c00001d47983 */ /* 0x000f280000300800 */
[----:B------:R-:W4:Y:S04]  /*55330*/  LDL.LU R213, [R1+0x4c4] ;  /* 0x0004c40001d57983 */ /* 0x000f280000300800 */
[----:B------:R-:W4:Y:S04]  /*55340*/  LDL.LU R214, [R1+0x4c8] ;  /* 0x0004c80001d67983 */ /* 0x000f280000300800 */
[----:B------:R-:W4:Y:S04]  /*55350*/  LDL.LU R215, [R1+0x4cc] ;  /* 0x0004cc0001d77983 */ /* 0x000f280000300800 */
[----:B------:R-:W-:Y:S04]  /*55360*/  STL.64 [R1+0x36f8], R194 ;  /* 0x0036f8c201007387 */ /* 0x000fe80000100a00 */
[----:B------:R-:W-:Y:S01]  /*55370*/  STL.64 [R1+0x36f0], R192 ;  /* 0x0036f0c001007387 */ /* 0x000fe20000100a00 */
        /* <DEDUP_REMOVED lines=10> */
[C---:B--2---:R-:W-:Y:S08]  /*55420*/  HMMA.1688.F32.TF32 R196, R208.reuse, R36, R144 ;  /* 0x00000024d0c4723c */ /* 0x044ff00000081090 */
[C---:B------:R-:W-:Y:S08]  /*55430*/  HMMA.1688.F32.TF32 R200, R208.reuse, R32, R140 ;  /* 0x00000020d0c8723c */ /* 0x040ff0000008108c */
[----:B------:R-:W-:Y:S03]  /*55440*/  HMMA.1688.F32.TF32 R204, R208, R28, R136 ;  /* 0x0000001cd0cc723c */ /* 0x000fe60000081088 */
[----:B------:R-:W-:Y:S04]  /*55450*/  STL.64 [R1+0x3708], R198 ;  /* 0x003708c601007387 */ /* 0x000fe80000100a00 */
[----:B------:R-:W-:Y:S04]  /*55460*/  STL.64 [R1+0x3700], R196 ;  /* 0x003700c401007387 */ /* 0x000fe80000100a00 */
[----:B------:R-:W-:Y:S04]  /*55470*/  STL.64 [R1+0x3718], R202 ;  /* 0x003718ca01007387 */ /* 0x000fe80000100a00 */
[----:B------:R-:W-:Y:S04]  /*55480*/  STL.64 [R1+0x3710], R200 ;  /* 0x003710c801007387 */ /* 0x000fe80000100a00 */
[----:B------:R-:W2:Y:S04]  /*55490*/  LDL.LU R216, [R1+0x640] ;  /* 0x0006400001d87983 */ /* 0x000ea80000300800 */
[----:B------:R-:W2:Y:S04]  /*554a0*/  LDL.LU R217, [R1+0x644] ;  /* 0x0006440001d97983 */ /* 0x000ea80000300800 */
[----:B------:R-:W2:Y:S04]  /*554b0*/  LDL.LU R218, [R1+0x648] ;  /* 0x0006480001da7983 */ /* 0x000ea80000300800 */
[----:B------:R-:W2:Y:S04]  /*554c0*/  LDL.LU R219, [R1+0x64c] ;  /* 0x00064c0001db7983 */ /* 0x000ea80000300800 */
[----:B------:R-:W2:Y:S04]  /*554d0*/  LDL.LU R220, [R1+0x540] ;  /* 0x0005400001dc7983 */ /* 0x000ea80000300800 */
[----:B------:R-:W2:Y:S04]  /*554e0*/  LDL.LU R221, [R1+0x544] ;  /* 0x0005440001dd7983 */ /* 0x000ea80000300800 */
[----:B------:R-:W2:Y:S04]  /*554f0*/  LDL.LU R126, [R1+0x38b4] ;  /* 0x0038b400017e7983 */ /* 0x000ea80000300800 */
[----:B------:R-:W2:Y:S04]  /*55500*/  LDL.LU R127, [R1+0x38b0] ;  /* 0x0038b000017f7983 */ /* 0x000ea80000300800 */
[----:B------:R-:W-:Y:S04]  /*55510*/  STL.64 [R1+0x3728], R206 ;  /* 0x003728ce01007387 */ /* 0x000fe80000100a00 */
[----:B------:R-:W-:Y:S04]  /*55520*/  STL.64 [R1+0x3720], R204 ;  /* 0x003720cc01007387 */ /* 0x000fe80000100a00 */
[----:B------:R-:W2:Y:S04]  /*55530*/  LDL.LU R130, [R1+0x38ac] ;  /* 0x0038ac0001827983 */ /* 0x000ea80000300800 */
[----:B------:R-:W2:Y:S04]  /*55540*/  LDL.LU R131, [R1+0x38a8] ;  /* 0x0038a80001837983 */ /* 0x000ea80000300800 */
[----:B------:R-:W4:Y:S04]  /*55550*/  LDL.LU R6, [R1+0x38a4] ;  /* 0x0038a40001067983 */ /* 0x000f280000300800 */
[----:B------:R-:W4:Y:S04]  /*55560*/  LDL.LU R7, [R1+0x38a0] ;  /* 0x0038a00001077983 */ /* 0x000f280000300800 */
[----:B------:R-:W2:Y:S04]  /*55570*/  LDL.LU R14, [R1+0x389c] ;  /* 0x00389c00010e7983 */ /* 0x000ea80000300800 */
[----:B------:R-:W2:Y:S04]  /*55580*/  LDL.LU R15, [R1+0x3898] ;  /* 0x00389800010f7983 */ /* 0x000ea80000300800 */
[----:B------:R-:W2:Y:S04]  /*55590*/  LDL.LU R10, [R1+0x3894] ;  /* 0x00389400010a7983 */ /* 0x000ea80000300800 */
[----:B------:R-:W2:Y:S01]  /*555a0*/  LDL.LU R11, [R1+0x3890] ;  /* 0x00389000010b7983 */ /* 0x000ea20000300800 */
[----:B------:R-:W-:-:S05]  /*555b0*/  LOP3.LUT R229, R252, 0x20, RZ, 0x3c, !PT ;  /* 0x00000020fce57812 */ /* 0x000fca00078e3cff */
[----:B------:R-:W-:Y:S04]  /*555c0*/  LDS R241, [R229+UR7+0x40800] ;  /* 0x04080007e5f17984 */ /* 0x000fe80008000800 */
[----:B------:R-:W4:Y:S01]  /*555d0*/  LDS R243, [R229+UR7+0x40c00] ;  /* 0x040c0007e5f37984 */ /* 0x000f220008000800 */
[----:B---3--:R-:W-:-:S15]  /*555e0*/  HMMA.1688.F32.TF32 R208, R208, R24, R132 ;  /* 0x00000018d0d0723c */ /* 0x008fde0000081084 */
[----:B------:R-:W-:-:S04]  /*555f0*/  NOP ;  /* 0x0000000000007918 */ /* 0x000fc80000000000 */
[----:B------:R-:W-:Y:S04]  /*55600*/  STL.64 [R1+0x3738], R210 ;  /* 0x003738d201007387 */ /* 0x000fe80000100a00 */
[----:B------:R-:W-:Y:S01]  /*55610*/  STL.64 [R1+0x3730], R208 ;  /* 0x003730d001007387 */ /* 0x000fe20000100a00 */
[----:B----4-:R-:W-:-:S15]  /*55620*/  HMMA.1688.F32.TF32 R132, R240, R6, R212 ;  /* 0x00000006f084723c */ /* 0x010fde00000810d4 */
[----:B------:R-:W-:-:S04]  /*55630*/  NOP ;  /* 0x0000000000007918 */ /* 0x000fc80000000000 */
[----:B------:R-:W-:Y:S01]  /*55640*/  IMAD.MOV.U32 R72, RZ, RZ, R132 ;  /* 0x000000ffff487224 */ /* 0x000fe200078e0084 */
[----:B------:R-:W-:Y:S01]  /*55650*/  MOV R65, R135 ;  /* 0x0000008700417202 */ /* 0x000fe20000000f00 */
[----:B------:R-:W-:Y:S02]  /*55660*/  IMAD.MOV.U32 R69, RZ, RZ, R133 ;  /* 0x000000ffff457224 */ /* 0x000fe400078e0085 */
[----:B------:R-:W-:Y:S02]  /*55670*/  IMAD.MOV.U32 R68, RZ, RZ, R134 ;  /* 0x000000ffff447224 */ /* 0x000fe400078e0086 */
[----:B--2---:R-:W-:-:S15]  /*55680*/  HMMA.1688.F32.TF32 R132, R240, R10, R216 ;  /* 0x0000000af084723c */ /* 0x004fde00000810d8 */
[----:B------:R-:W-:-:S04]  /*55690*/  NOP ;  /* 0x0000000000007918 */ /* 0x000fc80000000000 */
[----:B------:R-:W-:Y:S01]  /*556a0*/  IMAD.MOV.U32 R64, RZ, RZ, R132 ;  /* 0x000000ffff407224 */ /* 0x000fe200078e0084 */
[----:B------:R-:W-:Y:S01]  /*556b0*/  MOV R56, R135 ;  /* 0x0000008700387202 */ /* 0x000fe20000000f00 */
[----:B------:R-:W-:Y:S02]  /*556c0*/  IMAD.MOV.U32 R61, RZ, RZ, R133 ;  /* 0x000000ffff3d7224 */ /* 0x000fe400078e0085 */
[----:B------:R-:W-:Y:S02]  /*556d0*/  IMAD.MOV.U32 R57, RZ, RZ, R134 ;  /* 0x000000ffff397224 */ /* 0x000fe400078e0086 */
[----:B------:R-:W-:-:S15]  /*556e0*/  HMMA.1688.F32.TF32 R132, R240, R14, R220 ;  /* 0x0000000ef084723c */ /* 0x000fde00000810dc */
[----:B------:R-:W-:-:S04]  /*556f0*/  NOP ;  /* 0x0000000000007918 */ /* 0x000fc80000000000 */
[----:B------:R-:W-:Y:S01]  /*55700*/  IMAD.MOV.U32 R53, RZ, RZ, R132 ;  /* 0x000000ffff357224 */ /* 0x000fe200078e0084 */
[----:B------:R-:W-:Y:S01]  /*55710*/  MOV R48, R135 ;  /* 0x0000008700307202 */ /* 0x000fe20000000f00 */
[----:B------:R-:W-:Y:S02]  /*55720*/  IMAD.MOV.U32 R52, RZ, RZ, R133 ;  /* 0x000000ffff347224 */ /* 0x000fe400078e0085 */
[----:B------:R-:W-:Y:S02]  /*55730*/  IMAD.MOV.U32 R49, RZ, RZ, R134 ;  /* 0x000000ffff317224 */ /* 0x000fe400078e0086 */
[----:B------:R-:W-:Y:S01]  /*55740*/  HMMA.1688.F32.TF32 R132, R240, R130, R236 ;  /* 0x00000082f084723c */ /* 0x000fe200000810ec */
[----:B------:R-:W-:Y:S04]  /*55750*/  STL [R1+0x3538], R68 ;  /* 0x0035384401007387 */ /* 0x000fe80000100800 */
[----:B------:R-:W-:Y:S04]  /*55760*/  STL [R1+0x3534], R69 ;  /* 0x0035344501007387 */ /* 0x000fe80000100800 */
[----:B------:R-:W-:Y:S10]  /*55770*/  STL [R1+0x3530], R72 ;  /* 0x0035304801007387 */ /* 0x000ff40000100800 */
[----:B------:R-:W-:Y:S01]  /*55780*/  IMAD.MOV.U32 R120, RZ, RZ, R132 ;  /* 0x000000ffff787224 */ /* 0x000fe200078e0084 */
[----:B------:R-:W-:Y:S01]  /*55790*/  MOV R113, R135 ;  /* 0x0000008700717202 */ /* 0x000fe20000000f00 */
[----:B------:R-:W-:-:S02]  /*557a0*/  IMAD.MOV.U32 R117, RZ, RZ, R133 ;  /* 0x000000ffff757224 */ /* 0x000fc400078e0085 */
[----:B------:R-:W-:Y:S02]  /*557b0*/  IMAD.MOV.U32 R116, RZ, RZ, R134 ;  /* 0x000000ffff747224 */ /* 0x000fe400078e0086 */
[----:B------:R-:W-:Y:S01]  /*557c0*/  HMMA.1688.F32.TF32 R132, R240, R126, R224 ;  /* 0x0000007ef084723c */ /* 0x000fe200000810e0 */
[----:B------:R-:W-:Y:S02]  /*557d0*/  IMAD.MOV.U32 R224, RZ, RZ, R86 ;  /* 0x000000ffffe07224 */ /* 0x000fe400078e0056 */
[----:B------:R-:W2:Y:S01]  /*557e0*/  LDL.LU R86, [R1+0x388c] ;  /* 0x00388c0001567983 */ /* 0x000ea20000300800 */
[----:B------:R-:W-:-:S03]  /*557f0*/  IMAD.MOV.U32 R225, RZ, RZ, R87 ;  /* 0x000000ffffe17224 */ /* 0x000fc600078e0057 */
[----:B------:R-:W3:Y:S01]  /*55800*/  LDL.LU R87, [R1+0x3888] ;  /* 0x0038880001577983 */ /* 0x000ee20000300800 */
[----:B------:R-:W-:Y:S01]  /*55810*/  IMAD.MOV.U32 R226, RZ, RZ, R75 ;  /* 0x000000ffffe27224 */ /* 0x000fe200078e004b */
[----:B------:R-:W-:Y:S01]  /*55820*/  MOV R227, R74 ;  /* 0x0000004a00e37202 */ /* 0x000fe20000000f00 */
[----:B------:R-:W-:Y:S01]  /*55830*/  IMAD.MOV.U32 R236, RZ, RZ, R71 ;  /* 0x000000ffffec7224 */ /* 0x000fe200078e0047 */
[----:B------:R-:W4:Y:S01]  /*55840*/  LDL.LU R75, [R1+0x3884] ;  /* 0x00388400014b7983 */ /* 0x000f220000300800 */
[----:B------:R-:W-:-:S03]  /*55850*/  IMAD.MOV.U32 R237, RZ, RZ, R70 ;  /* 0x000000ffffed7224 */ /* 0x000fc600078e0046 */
[----:B------:R-:W4:Y:S01]  /*55860*/  LDL.LU R74, [R1+0x3880] ;  /* 0x00388000014a7983 */ /* 0x000f220000300800 */
[----:B------:R-:W-:Y:S01]  /*55870*/  IMAD.MOV.U32 R238, RZ, RZ, R115 ;  /* 0x000000ffffee7224 */ /* 0x000fe200078e0073 */
[----:B------:R-:W-:Y:S02]  /*55880*/  MOV R239, R114 ;  /* 0x0000007200ef7202 */ /* 0x000fe40000000f00 */
[----:B------:R-:W4:Y:S01]  /*55890*/  LDL.LU R71, [R1+0x387c] ;  /* 0x00387c0001477983 */ /* 0x000f220000300800 */
[----:B------:R-:W-:-:S03]  /*558a0*/  IMAD.MOV.U32 R216, RZ, RZ, R111 ;  /* 0x000000ffffd87224 */ /* 0x000fc600078e006f */
[----:B------:R-:W4:Y:S01]  /*558b0*/  LDL.LU R70, [R1+0x3878] ;  /* 0x0038780001467983 */ /* 0x000f220000300800 */
[----:B------:R-:W-:-:S03]  /*558c0*/  IMAD.MOV.U32 R217, RZ, RZ, R110 ;  /* 0x000000ffffd97224 */ /* 0x000fc600078e006e */
[----:B------:R-:W4:Y:S01]  /*558d0*/  LDL.LU R115, [R1+0x3874] ;  /* 0x0038740001737983 */ /* 0x000f220000300800 */
[----:B------:R-:W-:-:S03]  /*558e0*/  IMAD.MOV.U32 R218, RZ, RZ, R83 ;  /* 0x000000ffffda7224 */ /* 0x000fc600078e0053 */
[----:B------:R-:W4:Y:S01]  /*558f0*/  LDL.LU R114, [R1+0x3870] ;  /* 0x0038700001727983 */ /* 0x000f220000300800 */
[----:B------:R-:W-:-:S03]  /*55900*/  MOV R219, R82 ;  /* 0x0000005200db7202 */ /* 0x000fc60000000f00 */
        /* <DEDUP_REMOVED lines=22> */
[----:B------:R-:W-:Y:S01]  /*55a70*/  IMAD.MOV.U32 R124, RZ, RZ, R134 ;  /* 0x000000ffff7c7224 */ /* 0x000fe200078e0086 */
[----:B------:R-:W-:Y:S01]  /*55a80*/  MOV R121, R135 ;  /* 0x0000008700797202 */ /* 0x000fe20000000f00 */
[----:B------:R-:W-:Y:S01]  /*55a90*/  IMAD.MOV.U32 R133, RZ, RZ, R94 ;  /* 0x000000ffff857224 */ /* 0x000fe200078e005e */
[----:B------:R-:W4:Y:S01]  /*55aa0*/  LDL.LU R98, [R1+0x3840] ;  /* 0x0038400001627983 */ /* 0x000f220000300800 */
[----:B------:R-:W-:Y:S01]  /*55ab0*/  IMAD.MOV.U32 R134, RZ, RZ, R91 ;  /* 0x000000ffff867224 */ /* 0x000fe200078e005b */
[----:B------:R-:W-:Y:S02]  /*55ac0*/  MOV R135, R90 ;  /* 0x0000005a00877202 */ /* 0x000fe40000000f00 */
[----:B------:R-:W4:Y:S04]  /*55ad0*/  LDL.LU R95, [R1+0x383c] ;  /* 0x00383c00015f7983 */ /* 0x000f280000300800 */
[----:B------:R-:W4:Y:S04]  /*55ae0*/  LDL.LU R94, [R1+0x3838] ;  /* 0x00383800015e7983 */ /* 0x000f280000300800 */
[----:B------:R-:W4:Y:S04]  /*55af0*/  LDL.LU R91, [R1+0x3834] ;  /* 0x00383400015b7983 */ /* 0x000f280000300800 */
[----:B------:R-:W4:Y:S01]  /*55b00*/  LDL.LU R90, [R1+0x3830] ;  /* 0x00383000015a7983 */ /* 0x000f220000300800 */
[----:B--2---:R-:W-:-:S02]  /*55b10*/  IMAD.MOV.U32 R137, RZ, RZ, R86 ;  /* 0x000000ffff897224 */ /* 0x004fc400078e0056 */
[----:B---3--:R-:W-:Y:S02]  /*55b20*/  IMAD.MOV.U32 R136, RZ, RZ, R87 ;  /* 0x000000ffff887224 */ /* 0x008fe400078e0057 */
[----:B------:R-:W2:Y:S04]  /*55b30*/  LDL.LU R87, [R1+0x382c] ;  /* 0x00382c0001577983 */ /* 0x000ea80000300800 */
[----:B------:R-:W3:Y:S01]  /*55b40*/  LDL.LU R86, [R1+0x3828] ;  /* 0x0038280001567983 */ /* 0x000ee20000300800 */
[----:B------:R-:W-:Y:S01]  /*55b50*/  IMAD.MOV.U32 R138, RZ, RZ, R66 ;  /* 0x000000ffff8a7224 */ /* 0x000fe200078e0042 */
[----:B------:R-:W-:Y:S02]  /*55b60*/  MOV R139, R67 ;  /* 0x00000043008b7202 */ /* 0x000fe40000000f00 */
[----:B------:R-:W3:Y:S01]  /*55b70*/  LDL.LU R66, [R1+0x3824] ;  /* 0x0038240001427983 */ /* 0x000ee20000300800 */
[----:B----4-:R-:W-:-:S02]  /*55b80*/  IMAD.MOV.U32 R142, RZ, RZ, R74 ;  /* 0x000000ffff8e7224 */ /* 0x010fc400078e004a */
[----:B------:R-:W-:Y:S01]  /*55b90*/  IMAD.MOV.U32 R141, RZ, RZ, R71 ;  /* 0x000000ffff8d7224 */ /* 0x000fe200078e0047 */
[----:B------:R-:W4:Y:S01]  /*55ba0*/  LDL.LU R67, [R1+0x3820] ;  /* 0x0038200001437983 */ /* 0x000f220000300800 */
[----:B------:R-:W-:-:S03]  /*55bb0*/  IMAD.MOV.U32 R140, RZ, RZ, R70 ;  /* 0x000000ffff8c7224 */ /* 0x000fc600078e0046 */
[----:B------:R-:W4:Y:S01]  /*55bc0*/  LDL.LU R70, [R1+0x381c] ;  /* 0x00381c0001467983 */ /* 0x000f220000300800 */
[----:B------:R-:W-:-:S03]  /*55bd0*/  MOV R143, R75 ;  /* 0x0000004b008f7202 */ /* 0x000fc60000000f00 */
[----:B------:R-:W4:Y:S04]  /*55be0*/  LDL.LU R71, [R1+0x3818] ;  /* 0x0038180001477983 */ /* 0x000f280000300800 */
[----:B------:R-:W4:Y:S04]  /*55bf0*/  LDL.LU R74, [R1+0x3814] ;  /* 0x00381400014a7983 */ /* 0x000f280000300800 */
[----:B------:R-:W4:Y:S04]  /*55c00*/  LDL.LU R75, [R1+0x3810] ;  /* 0x00381000014b7983 */ /* 0x000f280000300800 */
[----:B------:R-:W4:Y:S04]  /*55c10*/  LDL.LU R168, [R1+0x620] ;  /* 0x0006200001a87983 */ /* 0x000f280000300800 */
[----:B------:R-:W4:Y:S04]  /*55c20*/  LDL.LU R169, [R1+0x624] ;  /* 0x0006240001a97983 */ /* 0x000f280000300800 */
[----:B------:R-:W4:Y:S04]  /*55c30*/  LDL.LU R170, [R1+0x628] ;  /* 0x0006280001aa7983 */ /* 0x000f280000300800 */
[----:B------:R-:W4:Y:S04]  /*55c40*/  LDL.LU R171, [R1+0x62c] ;  /* 0x00062c0001ab7983 */ /* 0x000f280000300800 */
        /* <DEDUP_REMOVED lines=8> */
[----:B------:R-:W4:Y:S04]  /*55cd0*/  LDL.LU R78, [R1+0x380c] ;  /* 0x00380c00014e7983 */ /* 0x000f280000300800 */
[----:B------:R-:W4:Y:S04]  /*55ce0*/  LDL.LU R79, [R1+0x3808] ;  /* 0x00380800014f7983 */ /* 0x000f280000300800 */
[----:B------:R-:W4:Y:S04]  /*55cf0*/  LDL.LU R82, [R1+0x3804] ;  /* 0x0038040001527983 */ /* 0x000f280000300800 */
[----:B------:R-:W4:Y:S01]  /*55d00*/  LDL.LU R83, [R1+0x3800] ;  /* 0x0038000001537983 */ /* 0x000f220000300800 */
        /* <DEDUP_REMOVED lines=20> */
[----:B--2---:R-:W-:Y:S02]  /*55e50*/  IMAD.MOV.U32 R161, RZ, RZ, R87 ;  /* 0x000000ffffa17224 */ /* 0x004fe400078e0057 */
[----:B---3--:R-:W-:Y:S02]  /*55e60*/  IMAD.MOV.U32 R160, RZ, RZ, R86 ;  /* 0x000000ffffa07224 */ /* 0x008fe400078e0056 */
[----:B------:R-:W2:Y:S04]  /*55e70*/  LDL.LU R86, [R1+0x37fc] ;  /* 0x0037fc0001567983 */ /* 0x000ea80000300800 */
[----:B------:R-:W2:Y:S04]  /*55e80*/  LDL.LU R87, [R1+0x37f8] ;  /* 0x0037f80001577983 */ /* 0x000ea80000300800 */
[----:B------:R-:W3:Y:S04]  /*55e90*/  LDL.LU R90, [R1+0x37f4] ;  /* 0x0037f400015a7983 */ /* 0x000ee80000300800 */
[----:B------:R-:W3:Y:S04]  /*55ea0*/  LDL.LU R91, [R1+0x37f0] ;  /* 0x0037f000015b7983 */ /* 0x000ee80000300800 */
        /* <DEDUP_REMOVED lines=17> */
[----:B------:R-:W2:Y:S01]  /*55fc0*/  LDL.LU R119, [R1+0x37a8] ;  /* 0x0037a80001777983 */ /* 0x000ea20000300800 */
[----:B------:R-:W-:Y:S01]  /*55fd0*/  IMAD.MOV.U32 R222, RZ, RZ, R22 ;  /* 0x000000ffffde7224 */ /* 0x000fe200078e0016 */
[----:B------:R-:W-:-:S02]  /*55fe0*/  MOV R223, R23 ;  /* 0x0000001700df7202 */ /* 0x000fc40000000f00 */
[----:B------:R-:W3:Y:S04]  /*55ff0*/  LDL.LU R22, [R1+0x37a4] ;  /* 0x0037a40001167983 */ /* 0x000ee80000300800 */
[----:B------:R-:W3:Y:S01]  /*56000*/  LDL.LU R23, [R1+0x37a0] ;  /* 0x0037a00001177983 */ /* 0x000ee20000300800 */
[----:B--2---:R-:W-:-:S15]  /*56010*/  HMMA.1688.F32.TF32 R156, R240, R118, R156 ;  /* 0x00000076f09c723c */ /* 0x004fde000008109c */
[----:B------:R-:W-:-:S04]  /*56020*/  NOP ;  /* 0x0000000000007918 */ /* 0x000fc80000000000 */
[----:B------:R-:W-:Y:S01]  /*56030*/  IMAD.MOV.U32 R37, RZ, RZ, R156 ;  /* 0x000000ffff257224 */ /* 0x000fe200078e009c */
[----:B------:R-:W-:Y:S01]  /*56040*/  MOV R32, R159 ;  /* 0x0000009f00207202 */ /* 0x000fe20000000f00 */
[----:B------:R-:W-:Y:S02]  /*56050*/  IMAD.MOV.U32 R36, RZ, RZ, R157 ;  /* 0x000000ffff247224 */ /* 0x000fe400078e009d */
[----:B------:R-:W-:Y:S02]  /*56060*/  IMAD.MOV.U32 R33, RZ, RZ, R158 ;  /* 0x000000ffff217224 */ /* 0x000fe400078e009e */
[C---:B------:R-:W-:Y:S08]  /*56070*/  HMMA.1688.F32.TF32 R156, R240.reuse, R114, R152 ;  /* 0x00000072f09c723c */ /* 0x040ff00000081098 */
[C---:B------:R-:W-:Y:S08]  /*56080*/  HMMA.1688.F32.TF32 R152, R240.reuse, R110, R148 ;  /* 0x0000006ef098723c */ /* 0x040ff00000081094 */
[C---:B------:R-:W-:Y:S08]  /*56090*/  HMMA.1688.F32.TF32 R148, R240.reuse, R106, R144 ;  /* 0x0000006af094723c */ /* 0x040ff00000081090 */
[C---:B------:R-:W-:Y:S08]  /*560a0*/  HMMA.1688.F32.TF32 R144, R240.reuse, R102, R140 ;  /* 0x00000066f090723c */ /* 0x040ff0000008108c */
[C---:B------:R-:W-:Y:S08]  /*560b0*/  HMMA.1688.F32.TF32 R140, R240.reuse, R98, R136 ;  /* 0x00000062f08c723c */ /* 0x040ff00000081088 */
[C---:B------:R-:W-:Y:S01]  /*560c0*/  HMMA.1688.F32.TF32 R136, R240.reuse, R94, R132 ;  /* 0x0000005ef088723c */ /* 0x040fe20000081084 */
[----:B------:R-:W-:Y:S07]  /*560d0*/  STL.64 [R1+0xa40], R156 ;  /* 0x000a409c01007387 */ /* 0x000fee0000100a00 */
[C---:B---3--:R-:W-:Y:S01]  /*560e0*/  HMMA.1688.F32.TF32 R132, R240.reuse, R90, R244 ;  /* 0x0000005af084723c */ /* 0x048fe200000810f4 */
        /* <DEDUP_REMOVED lines=8> */
[----:B------:R1:W-:Y:S04]  /*56170*/  STL.64 [R1+0xa08], R142 ;  /* 0x000a088e01007387 */ /* 0x0003e80000100a00 */
[----:B------:R-:W-:Y:S04]  /*56180*/  STL.64 [R1+0x9f0], R136 ;  /* 0x0009f08801007387 */ /* 0x000fe80000100a00 */
[----:B------:R4:W-:Y:S01]  /*56190*/  STL.64 [R1+0x9f8], R138 ;  /* 0x0009f88a01007387 */ /* 0x0009e20000100a00 */
[C---:B-1----:R-:W-:Y:S03]  /*561a0*/  HMMA.1688.F32.TF32 R140, R240.reuse, R86, R248 ;  /* 0x00000056f08c723c */ /* 0x042fe600000810f8 */
[----:B------:R-:W-:Y:S04]  /*561b0*/  STL.64 [R1+0x9e0], R132 ;  /* 0x0009e08401007387 */ /* 0x000fe80000100a00 */
[----:B------:R1:W-:Y:S01]  /*561c0*/  STL.64 [R1+0x9e8], R134 ;  /* 0x0009e88601007387 */ /* 0x0003e20000100a00 */
[C---:B----4-:R-:W-:Y:S08]  /*561d0*/  HMMA.1688.F32.TF32 R136, R240.reuse, R82, R232 ;  /* 0x00000052f088723c */ /* 0x050ff000000810e8 */
[C---:B-1----:R-:W-:Y:S03]  /*561e0*/  HMMA.1688.F32.TF32 R132, R240.reuse, R78, R216 ;  /* 0x0000004ef084723c */ /* 0x042fe600000810d8 */
[----:B------:R-:W-:Y:S04]  /*561f0*/  STL.64 [R1+0x9d0], R140 ;  /* 0x0009d08c01007387 */ /* 0x000fe80000100a00 */
[----:B------:R1:W-:Y:S04]  /*56200*/  STL.64 [R1+0x9d8], R142 ;  /* 0x0009d88e01007387 */ /* 0x0003e80000100a00 */
[----:B------:R-:W-:Y:S04]  /*56210*/  STL.64 [R1+0x9c0], R136 ;  /* 0x0009c08801007387 */ /* 0x000fe80000100a00 */
[----:B------:R2:W-:Y:S01]  /*56220*/  STL.64 [R1+0x9c8], R138 ;  /* 0x0009c88a01007387 */ /* 0x0005e20000100a00 */
[C---:B-1----:R-:W-:Y:S03]  /*56230*/  HMMA.1688.F32.TF32 R140, R240.reuse, R74, R220 ;  /* 0x0000004af08c723c */ /* 0x042fe600000810dc */
[----:B------:R-:W-:Y:S04]  /*56240*/  STL.64 [R1+0x9b0], R132 ;  /* 0x0009b08401007387 */ /* 0x000fe80000100a00 */
[----:B------:R1:W-:Y:S01]  /*56250*/  STL.64 [R1+0x9b8], R134 ;  /* 0x0009b88601007387 */ /* 0x0003e20000100a00 */
[C---:B--2---:R-:W-:Y:S08]  /*56260*/  HMMA.1688.F32.TF32 R136, R240.reuse, R70, R236 ;  /* 0x00000046f088723c */ /* 0x044ff000000810ec */
[----:B-1----:R-:W-:Y:S03]  /*56270*/  HMMA.1688.F32.TF32 R132, R240, R66, R224 ;  /* 0x00000042f084723c */ /* 0x002fe600000810e0 */
[----:B------:R-:W-:Y:S04]  /*56280*/  STL.64 [R1+0x9a0], R140 ;  /* 0x0009a08c01007387 */ /* 0x000fe80000100a00 */
[----:B------:R-:W-:Y:S04]  /*56290*/  STL.64 [R1+0x9a8], R142 ;  /* 0x0009a88e01007387 */ /* 0x000fe80000100a00 */
[----:B------:R-:W2:Y:S04]  /*562a0*/  LDL.LU R244, [R1+0xe0] ;  /* 0x0000e00001f47983 */ /* 0x000ea80000300800 */
[----:B------:R-:W-:Y:S04]  /*562b0*/  STL.64 [R1+0x990], R136 ;  /* 0x0009908801007387 */ /* 0x000fe80000100a00 */
[----:B------:R-:W-:Y:S04]  /*562c0*/  STL.64 [R1+0x998], R138 ;  /* 0x0009988a01007387 */ /* 0x000fe80000100a00 */
[----:B------:R-:W-:Y:S04]  /*562d0*/  STL.64 [R1+0x980], R132 ;  /* 0x0009808401007387 */ /* 0x000fe80000100a00 */
[----:B------:R1:W-:Y:S04]  /*562e0*/  STL.64 [R1+0x988], R134 ;  /* 0x0009888601007387 */ /* 0x0003e80000100a00 */
[----:B------:R-:W2:Y:S04]  /*562f0*/  LDL.LU R245, [R1+0xe4] ;  /* 0x0000e40001f57983 */ /* 0x000ea80000300800 */
[----:B------:R-:W2:Y:S04]  /*56300*/  LDL.LU R246, [R1+0xe8] ;  /* 0x0000e80001f67983 */ /* 0x000ea80000300800 */
[----:B------:R-:W2:Y:S01]  /*56310*/  LDL.LU R247, [R1+0xec] ;  /* 0x0000ec0001f77983 */ /* 0x000ea20000300800 */
[----:B-1----:R-:W-:-:S03]  /*56320*/  IMAD.MOV.U32 R134, RZ, RZ, R63 ;  /* 0x000000ffff867224 */ /* 0x002fc600078e003f */
[----:B------:R-:W3:Y:S01]  /*56330*/  LDL.LU R132, [R1+0x110] ;  /* 0x0001100001847983 */ /* 0x000ee20000300800 */
[----:B------:R-:W-:-:S03]  /*56340*/  IMAD.MOV.U32 R135, RZ, RZ, R62 ;  /* 0x000000ffff877224 */ /* 0x000fc600078e003e */
[----:B------:R-:W3:Y:S04]  /*56350*/  LDL.LU R133, [R1+0x114] ;  /* 0x0001140001857983 */ /* 0x000ee80000300800 */
[----:B------:R-:W4:Y:S04]  /*56360*/  LDL.LU R63, [R1+0x379c] ;  /* 0x00379c00013f7983 */ /* 0x000f280000300800 */
[----:B------:R-:W2:Y:S01]  /*56370*/  LDL.LU R62, [R1+0x3798] ;  /* 0x00379800013e7983 */ /* 0x000ea20000300800 */
[----:B------:R-:W-:Y:S03]  /*56380*/  HMMA.1688.F32.TF32 R160, R240, R22, R160 ;  /* 0x00000016f0a0723c */ /* 0x000fe600000810a0 */
        /* <DEDUP_REMOVED lines=16> */
[----:B------:R-:W-:-:S03]  /*56490*/  IMAD.MOV.U32 R29, RZ, RZ, R160 ;  /* 0x000000ffff1d7224 */ /* 0x000fc600078e00a0 */
[----:B------:R-:W3:Y:S01]  /*564a0*/  LDL.LU R152, [R1+0x4b0] ;  /* 0x0004b00001987983 */ /* 0x000ee20000300800 */
[----:B------:R-:W-:-:S03]  /*564b0*/  IMAD.MOV.U32 R28, RZ, RZ, R161 ;  /* 0x000000ffff1c7224 */ /* 0x000fc600078e00a1 */
[----:B------:R-:W3:Y:S01]  /*564c0*/  LDL.LU R153, [R1+0x4b4] ;  /* 0x0004b40001997983 */ /* 0x000ee20000300800 */
[----:B------:R-:W-:-:S03]  /*564d0*/  IMAD.MOV.U32 R25, RZ, RZ, R162 ;  /* 0x000000ffff197224 */ /* 0x000fc600078e00a2 */
[----:B------:R-:W3:Y:S01]  /*564e0*/  LDL.LU R154, [R1+0x4b8] ;  /* 0x0004b800019a7983 */ /* 0x000ee20000300800 */
[----:B------:R-:W-:-:S03]  /*564f0*/  MOV R24, R163 ;  /* 0x000000a300187202 */ /* 0x000fc60000000f00 */
        /* <DEDUP_REMOVED lines=10> */
[----:B----4-:R-:W-:Y:S01]  /*565a0*/  MOV R142, R63 ;  /* 0x0000003f008e7202 */ /* 0x010fe20000000f00 */
[----:B--2---:R-:W-:-:S02]  /*565b0*/  IMAD.MOV.U32 R141, RZ, RZ, R62 ;  /* 0x000000ffff8d7224 */ /* 0x004fc400078e003e */
[----:B------:R-:W3:Y:S04]  /*565c0*/  LDL.LU R62, [R1+0x3794] ;  /* 0x00379400013e7983 */ /* 0x000ee80000300800 */
[----:B------:R-:W3:Y:S01]  /*565d0*/  LDL.LU R63, [R1+0x3790] ;  /* 0x00379000013f7983 */ /* 0x000ee20000300800 */
[----:B------:R-:W-:Y:S03]  /*565e0*/  HMMA.1688.F32.TF32 R164, R240, R18, R164 ;  /* 0x00000012f0a4723c */ /* 0x000fe600000810a4 */
[----:B------:R-:W2:Y:S01]  /*565f0*/  LDL.LU R143, [R1+0x13c] ;  /* 0x00013c00018f7983 */ /* 0x000ea20000300800 */
[----:B------:R-:W-:-:S03]  /*56600*/  IMAD.MOV.U32 R236, RZ, RZ, R34 ;  /* 0x000000ffffec7224 */ /* 0x000fc600078e0022 */
[----:B------:R-:W4:Y:S04]  /*56610*/  LDL.LU R248, [R1+0xd0] ;  /* 0x0000d00001f87983 */ /* 0x000f280000300800 */
[----:B------:R-:W4:Y:S04]  /*56620*/  LDL.LU R249, [R1+0xd4] ;  /* 0x0000d40001f97983 */ /* 0x000f280000300800 */
[----:B------:R-:W4:Y:S04]  /*56630*/  LDL.LU R250, [R1+0xd8] ;  /* 0x0000d80001fa7983 */ /* 0x000f280000300800 */
[----:B------:R-:W-:Y:S01]  /*56640*/  IMAD.MOV.U32 R21, RZ, RZ, R164 ;  /* 0x000000ffff157224 */ /* 0x000fe200078e00a4 */
[----:B------:R-:W-:Y:S01]  /*56650*/  MOV R16, R167 ;  /* 0x000000a700107202 */ /* 0x000fe20000000f00 */
[----:B------:R-:W-:Y:S01]  /*56660*/  IMAD.MOV.U32 R20, RZ, RZ, R165 ;  /* 0x000000ffff147224 */ /* 0x000fe200078e00a5 */
[----:B------:R-:W4:Y:S01]  /*56670*/  LDL.LU R251, [R1+0xdc] ;  /* 0x0000dc0001fb7983 */ /* 0x000f220000300800 */
[----:B------:R-:W-:-:S03]  /*56680*/  IMAD.MOV.U32 R17, RZ, RZ, R166 ;  /* 0x000000ffff117224 */ /* 0x000fc600078e00a6 */
[----:B------:R-:W2:Y:S01]  /*56690*/  LDL.LU R34, [R1+0x378c] ;  /* 0x00378c0001227983 */ /* 0x000ea20000300800 */
[----:B------:R-:W-:Y:S01]  /*566a0*/  IMAD.MOV.U32 R237, RZ, RZ, R35 ;  /* 0x000000ffffed7224 */ /* 0x000fe200078e0023 */
[----:B---3--:R-:W-:-:S15]  /*566b0*/  HMMA.1688.F32.TF32 R164, R240, R62, R224 ;  /* 0x0000003ef0a4723c */ /* 0x008fde00000810e0 */
[----:B------:R-:W-:-:S04]  /*566c0*/  NOP ;  /* 0x0000000000007918 */ /* 0x000fc80000000000 */
[----:B------:R-:W-:Y:S04]  /*566d0*/  STL.64 [R1+0x970], R164 ;  /* 0x000970a401007387 */ /* 0x000fe80000100a00 */
[----:B------:R1:W-:Y:S04]  /*566e0*/  STL.64 [R1+0x978], R166 ;  /* 0x000978a601007387 */ /* 0x0003e80000100a00 */
[----:B------:R-:W3:Y:S01]  /*566f0*/  LDL.LU R35, [R1+0x3788] ;  /* 0x0037880001237983 */ /* 0x000ee20000300800 */
[----:B------:R-:W-:Y:S01]  /*56700*/  IMAD.MOV.U32 R238, RZ, RZ, R26 ;  /* 0x000000ffffee7224 */ /* 0x000fe200078e001a */
[----:B------:R-:W-:Y:S01]  /*56710*/  MOV R239, R27 ;  /* 0x0000001b00ef7202 */ /* 0x000fe20000000f00 */
[----:B------:R-:W-:Y:S01]  /*56720*/  IMAD.MOV.U32 R232, RZ, RZ, R30 ;  /* 0x000000ffffe87224 */ /* 0x000fe200078e001e */
[----:B------:R-:W4:Y:S01]  /*56730*/  LDL.LU R26, [R1+0x3784] ;  /* 0x00378400011a7983 */ /* 0x000f220000300800 */
[----:B------:R-:W-:-:S03]  /*56740*/  IMAD.MOV.U32 R233, RZ, RZ, R31 ;  /* 0x000000ffffe97224 */ /* 0x000fc600078e001f */
[----:B------:R-:W4:Y:S01]  /*56750*/  LDL.LU R27, [R1+0x3780] ;  /* 0x00378000011b7983 */ /* 0x000f220000300800 */
[----:B--2---:R-:W-:-:S03]  /*56760*/  IMAD.MOV.U32 R234, RZ, RZ, R34 ;  /* 0x000000ffffea7224 */ /* 0x004fc600078e0022 */
[----:B------:R-:W2:Y:S01]  /*56770*/  LDL.LU R30, [R1+0x377c] ;  /* 0x00377c00011e7983 */ /* 0x000ea20000300800 */
[----:B------:R-:W-:-:S03]  /*56780*/  IMAD.MOV.U32 R216, RZ, RZ, R38 ;  /* 0x000000ffffd87224 */ /* 0x000fc600078e0026 */
[----:B------:R-:W2:Y:S01]  /*56790*/  LDL.LU R31, [R1+0x3778] ;  /* 0x00377800011f7983 */ /* 0x000ea20000300800 */
[----:B------:R-:W-:-:S03]  /*567a0*/  IMAD.MOV.U32 R217, RZ, RZ, R46 ;  /* 0x000000ffffd97224 */ /* 0x000fc600078e002e */
[----:B------:R-:W2:Y:S01]  /*567b0*/  LDL.LU R34, [R1+0x3774] ;  /* 0x0037740001227983 */ /* 0x000ea20000300800 */
[----:B------:R-:W-:Y:S01]  /*567c0*/  IMAD.MOV.U32 R218, RZ, RZ, R50 ;  /* 0x000000ffffda7224 */ /* 0x000fe200078e0032 */
[----:B------:R-:W-:Y:S01]  /*567d0*/  MOV R219, R54 ;  /* 0x0000003600db7202 */ /* 0x000fe20000000f00 */
        /* <DEDUP_REMOVED lines=8> */
[----:B---3--:R-:W-:-:S02]  /*56860*/  MOV R235, R35 ;  /* 0x0000002300eb7202 */ /* 0x008fc40000000f00 */
[----:B------:R-:W3:Y:S04]  /*56870*/  LDL.LU R35, [R1+0x3770] ;  /* 0x0037700001237983 */ /* 0x000ee80000300800 */
[----:B------:R-:W2:Y:S04]  /*56880*/  LDL.LU R38, [R1+0x376c] ;  /* 0x00376c0001267983 */ /* 0x000ea80000300800 */
[----:B------:R-:W2:Y:S04]  /*56890*/  LDL.LU R46, [R1+0x3768] ;  /* 0x00376800012e7983 */ /* 0x000ea80000300800 */
[----:B------:R-:W2:Y:S04]  /*568a0*/  LDL.LU R50, [R1+0x3764] ;  /* 0x0037640001327983 */ /* 0x000ea80000300800 */
[----:B------:R-:W1:Y:S04]  /*568b0*/  LDL.LU R54, [R1+0x3760] ;  /* 0x0037600001367983 */ /* 0x000e680000300800 */
[----:B------:R-:W1:Y:S04]  /*568c0*/  LDL.LU R55, [R1+0x375c] ;  /* 0x00375c0001377983 */ /* 0x000e680000300800 */
[----:B------:R-:W2:Y:S04]  /*568d0*/  LDL.LU R58, [R1+0x3758] ;  /* 0x00375800013a7983 */ /* 0x000ea80000300800 */
[----:B------:R-:W2:Y:S04]  /*568e0*/  LDL.LU R59, [R1+0x3754] ;  /* 0x00375400013b7983 */ /* 0x000ea80000300800 */
[----:B------:R-:W2:Y:S04]  /*568f0*/  LDL.LU R51, [R1+0x3750] ;  /* 0x0037500001337983 */ /* 0x000ea80000300800 */
[----:B------:R-:W2:Y:S04]  /*56900*/  LDL.LU R47, [R1+0x374c] ;  /* 0x00374c00012f7983 */ /* 0x000ea80000300800 */
[----:B------:R-:W3:Y:S04]  /*56910*/  LDL.LU R42, [R1+0x3748] ;  /* 0x00374800012a7983 */ /* 0x000ee80000300800 */
[----:B------:R-:W3:Y:S04]  /*56920*/  LDL.LU R43, [R1+0x3744] ;  /* 0x00374400012b7983 */ /* 0x000ee80000300800 */
[----:B------:R-:W3:Y:S01]  /*56930*/  LDL.LU R39, [R1+0x3740] ;  /* 0x0037400001277983 */ /* 0x000ee20000300800 */
[----:B------:R-:W-:-:S02]  /*56940*/  LOP3.LUT R230, R252, 0x40, RZ, 0x3c, !PT ;  /* 0x00000040fce67812 */ /* 0x000fc400078e3cff */
[----:B------:R-:W-:-:S03]  /*56950*/  LOP3.LUT R231, R252, 0x60, RZ, 0x3c, !PT ;  /* 0x00000060fce77812 */ /* 0x000fc600078e3cff */
[----:B------:R-:W-:Y:S04]  /*56960*/  LDS R212, [R230+UR7+0x40800] ;  /* 0x04080007e6d47984 */ /* 0x000fe80008000800 */
[----:B------:R-:W-:Y:S04]  /*56970*/  LDS R214, [R230+UR7+0x40c00] ;  /* 0x040c0007e6d67984 */ /* 0x000fe80008000800 */
[----:B------:R-:W-:Y:S04]  /*56980*/  LDS R213, [R231+UR7+0x40800] ;  /* 0x04080007e7d57984 */ /* 0x000fe80008000800 */
[----:B------:R-:W4:Y:S01]  /*56990*/  LDS R215, [R231+UR7+0x40c00] ;  /* 0x040c0007e7d77984 */ /* 0x000f220008000800 */
[----:B------:R-:W-:-:S15]  /*569a0*/  HMMA.1688.F32.TF32 R168, R240, R122, R168 ;  /* 0x0000007af0a8723c */ /* 0x000fde00000810a8 */
[----:B------:R-:W-:-:S04]  /*569b0*/  NOP ;  /* 0x0000000000007918 */ /* 0x000fc80000000000 */
[----:B------:R-:W-:Y:S01]  /*569c0*/  IMAD.MOV.U32 R68, RZ, RZ, R168 ;  /* 0x000000ffff447224 */ /* 0x000fe200078e00a8 */
[----:B------:R-:W-:Y:S01]  /*569d0*/  MOV R129, R171 ;  /* 0x000000ab00817202 */ /* 0x000fe20000000f00 */
[----:B------:R-:W-:Y:S02]  /*569e0*/  IMAD.MOV.U32 R69, RZ, RZ, R169 ;  /* 0x000000ffff457224 */ /* 0x000fe400078e00a9 */
[----:B------:R-:W-:Y:S01]  /*569f0*/  IMAD.MOV.U32 R72, RZ, RZ, R170 ;  /* 0x000000ffff487224 */ /* 0x000fe200078e00aa */
[C---:B-1----:R-:W-:Y:S08]  /*56a00*/  HMMA.1688.F32.TF32 R164, R240.reuse, R54, R156 ;  /* 0x00000036f0a4723c */ /* 0x042ff0000008109c */
[C---:B--2---:R-:W-:Y:S08]  /*56a10*/  HMMA.1688.F32.TF32 R156, R240.reuse, R46, R148 ;  /* 0x0000002ef09c723c */ /* 0x044ff00000081094 */
[C---:B---3--:R-:W-:Y:S08]  /*56a20*/  HMMA.1688.F32.TF32 R148, R240.reuse, R38, R140 ;  /* 0x00000026f094723c */ /* 0x048ff0000008108c */
[----:B------:R-:W-:Y:S08]  /*56a30*/  HMMA.1688.F32.TF32 R140, R240, R30, R132 ;  /* 0x0000001ef08c723c */ /* 0x000ff00000081084 */
[----:B----4-:R-:W-:Y:S08]  /*56a40*/  HMMA.1688.F32.TF32 R132, R212, R6, R248 ;  /* 0x00000006d484723c */ /* 0x010ff000000810f8 */
[----:B------:R-:W-:Y:S11]  /*56a50*/  HMMA.1688.F32.TF32 R168, R240, R58, R160 ;  /* 0x0000003af0a8723c */ /* 0x000ff600000810a0 */
[----:B------:R-:W-:Y:S01]  /*56a60*/  IMAD.MOV.U32 R80, RZ, RZ, R132 ;  /* 0x000000ffff507224 */ /* 0x000fe200078e0084 */
[----:B------:R-:W-:Y:S01]  /*56a70*/  MOV R73, R135 ;  /* 0x0000008700497202 */ /* 0x000fe20000000f00 */
[----:B------:R-:W-:-:S02]  /*56a80*/  IMAD.MOV.U32 R77, RZ, RZ, R133 ;  /* 0x000000ffff4d7224 */ /* 0x000fc400078e0085 */
[----:B------:R-:W-:Y:S02]  /*56a90*/  IMAD.MOV.U32 R76, RZ, RZ, R134 ;  /* 0x000000ffff4c7224 */ /* 0x000fe400078e0086 */
[----:B------:R-:W-:Y:S08]  /*56aa0*/  HMMA.1688.F32.TF32 R132, R212, R10, R232 ;  /* 0x0000000ad484723c */ /* 0x000ff000000810e8 */
[C---:B------:R-:W-:Y:S08]  /*56ab0*/  HMMA.1688.F32.TF32 R160, R240.reuse, R50, R152 ;  /* 0x00000032f0a0723c */ /* 0x040ff00000081098 */
[C---:B------:R-:W-:Y:S01]  /*56ac0*/  HMMA.1688.F32.TF32 R152, R240.reuse, R42, R144 ;  /* 0x0000002af098723c */ /* 0x040fe20000081090 */
[----:B------:R-:W-:Y:S07]  /*56ad0*/  STL.64 [R1+0x960], R168 ;  /* 0x000960a801007387 */ /* 0x000fee0000100a00 */
[----:B------:R-:W-:Y:S01]  /*56ae0*/  HMMA.1688.F32.TF32 R144, R240, R34, R136 ;  /* 0x00000022f090723c */ /* 0x000fe20000081088 */
[----:B------:R-:W-:Y:S01]  /*56af0*/  IMAD.MOV.U32 R96, RZ, RZ, R132 ;  /* 0x000000ffff607224 */ /* 0x000fe200078e0084 */
[----:B------:R-:W-:Y:S01]  /*56b00*/  MOV R89, R135 ;  /* 0x0000008700597202 */ /* 0x000fe20000000f00 */
[----:B------:R-:W-:Y:S01]  /*56b10*/  IMAD.MOV.U32 R93, RZ, RZ, R133 ;  /* 0x000000ffff5d7224 */ /* 0x000fe200078e0085 */
[----:B------:R-:W-:Y:S01]  /*56b20*/  STL.64 [R1+0x968], R170 ;  /* 0x000968aa01007387 */ /* 0x000fe20000100a00 */
[----:B------:R-:W-:-:S03]  /*56b30*/  IMAD.MOV.U32 R92, RZ, RZ, R134 ;  /* 0x000000ffff5c7224 */ /* 0x000fc600078e0086 */
[----:B------:R-:W-:Y:S01]  /*56b40*/  HMMA.1688.F32.TF32 R136, R240, R26, R244 ;  /* 0x0000001af088723c */ /* 0x000fe200000810f4 */
[----:B------:R-:W-:Y:S04]  /*56b50*/  STL.64 [R1+0x950], R164 ;  /* 0x000950a401007387 */ /* 0x000fe80000100a00 */
[----:B------:R-:W-:Y:S03]  /*56b60*/  STL.64 [R1+0x958], R166 ;  /* 0x000958a601007387 */ /* 0x000fe60000100a00 */
[----:B------:R-:W-:Y:S01]  /*56b70*/  HMMA.1688.F32.TF32 R132, R212, R14, R216 ;  /* 0x0000000ed484723c */ /* 0x000fe200000810d8 */
        /* <DEDUP_REMOVED lines=12> */
[----:B------:R-:W-:-:S03]  /*56c40*/  IMAD.MOV.U32 R104, RZ, RZ, R132 ;  /* 0x000000ffff687224 */ /* 0x000fc600078e0084 */
[----:B------:R-:W-:Y:S01]  /*56c50*/  STL.64 [R1+0x8d0], R136 ;  /* 0x0008d08801007387 */ /* 0x000fe20000100a00 */
[----:B------:R-:W-:Y:S01]  /*56c60*/  IMAD.MOV.U32 R105, RZ, RZ, R133 ;  /* 0x000000ffff697224 */ /* 0x000fe200078e0085 */
[----:B------:R-:W-:Y:S02]  /*56c70*/  MOV R109, R135 ;  /* 0x00000087006d7202 */ /* 0x000fe40000000f00 */
[----:B------:R2:W-:Y:S01]  /*56c80*/  STL.64 [R1+0x8d8], R138 ;  /* 0x0008d88a01007387 */ /* 0x0005e20000100a00 */
[C---:B-1----:R-:W-:Y:S01]  /*56c90*/  HMMA.1688.F32.TF32 R140, R212.reuse, R130, R220 ;  /* 0x00000082d48c723c */ /* 0x042fe200000810dc */
[----:B------:R-:W-:Y:S02]  /*56ca0*/  IMAD.MOV.U32 R112, RZ, RZ, R134 ;  /* 0x000000ffff707224 */ /* 0x000fe400078e0086 */
[----:B------:R-:W-:Y:S04]  /*56cb0*/  LDS R241, [R229+UR7+0x40880] ;  /* 0x04088007e5f17984 */ /* 0x000fe80008000800 */
[----:B------:R-:W-:Y:S01]  /*56cc0*/  LDS R243, [R229+UR7+0x40c80] ;  /* 0x040c8007e5f37984 */ /* 0x000fe20008000800 */
[C---:B--2---:R-:W-:Y:S03]  /*56cd0*/  HMMA.1688.F32.TF32 R136, R212.reuse, R126, R236 ;  /* 0x0000007ed488723c */ /* 0x044fe600000810ec */
[----:B------:R-:W-:Y:S04]  /*56ce0*/  LDS R240, [R252+UR7+0x40880] ;  /* 0x04088007fcf07984 */ /* 0x000fe80008000800 */
[----:B------:R-:W1:Y:S01]  /*56cf0*/  LDS R242, [R252+UR7+0x40c80] ;  /* 0x040c8007fcf27984 */ /* 0x000e620008000800 */
[C---:B------:R-:W-:Y:S03]  /*56d00*/  HMMA.1688.F32.TF32 R132, R212.reuse, R122, R224 ;  /* 0x0000007ad484723c */ /* 0x040fe600000810e0 */
[----:B------:R-:W-:Y:S04]  /*56d10*/  STL.64 [R1+0x8c0], R140 ;  /* 0x0008c08c01007387 */ /* 0x000fe80000100a00 */
[----:B------:R-:W-:Y:S04]  /*56d20*/  STL.64 [R1+0x8c8], R142 ;  /* 0x0008c88e01007387 */ /* 0x000fe80000100a00 */
[----:B------:R-:W2:Y:S04]  /*56d30*/  LDL.LU R220, [R1+0x230] ;  /* 0x0002300001dc7983 */ /* 0x000ea80000300800 */
[----:B------:R-:W-:Y:S04]  /*56d40*/  STL.64 [R1+0x8b0], R136 ;  /* 0x0008b08801007387 */ /* 0x000fe80000100a00 */
[----:B------:R-:W-:Y:S04]  /*56d50*/  STL.64 [R1+0x8b8], R138 ;  /* 0x0008b88a01007387 */ /* 0x000fe80000100a00 */
[----:B------:R3:W-:Y:S04]  /*56d60*/  STL.64 [R1+0x8a0], R132 ;  /* 0x0008a08401007387 */ /* 0x0007e80000100a00 */
[----:B------:R4:W-:Y:S04]  /*56d70*/  STL.64 [R1+0x8a8], R134 ;  /* 0x0008a88601007387 */ /* 0x0009e80000100a00 */
        /* <DEDUP_REMOVED lines=15> */
[----:B---3--:R-:W3:Y:S04]  /*56e70*/  LDL.LU R132, [R1+0x2a0] ;  /* 0x0002a00001847983 */ /* 0x008ee80000300800 */
[----:B------:R-:W3:Y:S04]  /*56e80*/  LDL.LU R133, [R1+0x2a4] ;  /* 0x0002a40001857983 */ /* 0x000ee80000300800 */
[----:B----4-:R-:W3:Y:S04]  /*56e90*/  LDL.LU R134, [R1+0x2a8] ;  /* 0x0002a80001867983 */ /* 0x010ee80000300800 */
[----:B------:R-:W3:Y:S04]  /*56ea0*/  LDL.LU R135, [R1+0x2ac] ;  /* 0x0002ac0001877983 */ /* 0x000ee80000300800 */
[----:B------:R-:W4:Y:S04]  /*56eb0*/  LDL.LU R136, [R1+0x2b0] ;  /* 0x0002b00001887983 */ /* 0x000f280000300800 */
[----:B------:R-:W4:Y:S04]  /*56ec0*/  LDL.LU R137, [R1+0x2b4] ;  /* 0x0002b40001897983 */ /* 0x000f280000300800 */
[----:B------:R-:W4:Y:S04]  /*56ed0*/  LDL.LU R138, [R1+0x2b8] ;  /* 0x0002b800018a7983 */ /* 0x000f280000300800 */
[----:B------:R-:W4:Y:S04]  /*56ee0*/  LDL.LU R139, [R1+0x2bc] ;  /* 0x0002bc00018b7983 */ /* 0x000f280000300800 */
        /* <DEDUP_REMOVED lines=48> */
[----:B------:R-:W3:Y:S04]  /*571f0*/  LDL.LU R208, [R1+0x3e0] ;  /* 0x0003e00001d07983 */ /* 0x000ee80000300800 */
[----:B------:R-:W3:Y:S04]  /*57200*/  LDL.LU R209, [R1+0x3e4] ;  /* 0x0003e40001d17983 */ /* 0x000ee80000300800 */
[----:B------:R-:W3:Y:S04]  /*57210*/  LDL.LU R210, [R1+0x3e8] ;  /* 0x0003e80001d27983 */ /* 0x000ee80000300800 */
[----:B------:R-:W3:Y:S04]  /*57220*/  LDL.LU R211, [R1+0x3ec] ;  /* 0x0003ec0001d37983 */ /* 0x000ee80000300800 */
        /* <DEDUP_REMOVED lines=28> */
[----:B------:R-:W1:Y:S04]  /*573f0*/  LDL.LU R236, [R1+0x220] ;  /* 0x0002200001ec7983 */ /* 0x000e680000300800 */
[----:B------:R-:W1:Y:S04]  /*57400*/  LDL.LU R237, [R1+0x224] ;  /* 0x0002240001ed7983 */ /* 0x000e680000300800 */
[----:B------:R-:W1:Y:S04]  /*57410*/  LDL.LU R238, [R1+0x228] ;  /* 0x0002280001ee7983 */ /* 0x000e680000300800 */
[----:B------:R-:W1:Y:S01]  /*57420*/  LDL.LU R239, [R1+0x22c] ;  /* 0x00022c0001ef7983 */ /* 0x000e620000300800 */
[C---:B--2---:R-:W-:Y:S08]  /*57430*/  HMMA.1688.F32.TF32 R204, R212.reuse, R22, R204 ;  /* 0x00000016d4cc723c */ /* 0x044ff000000810cc */
[----:B---3--:R-:W-:-:S15]  /*57440*/  HMMA.1688.F32.TF32 R208, R212, R18, R208 ;  /* 0x00000012d4d0723c */ /* 0x008fde00000810d0 */
[----:B------:R-:W-:-:S04]  /*57450*/  NOP ;  /* 0x0000000000007918 */ /* 0x000fc80000000000 */
[----:B------:R-:W-:Y:S04]  /*57460*/  STL.64 [R1+0x890], R208 ;  /* 0x000890d001007387 */ /* 0x000fe80000100a00 */
[----:B------:R2:W-:Y:S04]  /*57470*/  STL.64 [R1+0x898], R210 ;  /* 0x000898d201007387 */ /* 0x0005e80000100a00 */
[----:B--2---:R-:W2:Y:S04]  /*57480*/  LDL.LU.64 R210, [R1+0x3738] ;  /* 0x0037380001d27983 */ /* 0x004ea80000300a00 */
[----:B------:R-:W2:Y:S04]  /*57490*/  LDL.LU.64 R208, [R1+0x3730] ;  /* 0x0037300001d07983 */ /* 0x000ea80000300a00 */
[----:B------:R-:W-:Y:S04]  /*574a0*/  STL.64 [R1+0x880], R204 ;  /* 0x000880cc01007387 */ /* 0x000fe80000100a00 */
[----:B------:R4:W-:Y:S02]  /*574b0*/  STL.64 [R1+0x888], R206 ;  /* 0x000888ce01007387 */ /* 0x0009e40000100a00 */
[C---:B----4-:R-:W-:Y:S08]  /*574c0*/  HMMA.1688.F32.TF32 R204, R212.reuse, R118, R200 ;  /* 0x00000076d4cc723c */ /* 0x050ff000000810c8 */
[C---:B------:R-:W-:Y:S08]  /*574d0*/  HMMA.1688.F32.TF32 R200, R212.reuse, R114, R196 ;  /* 0x00000072d4c8723c */ /* 0x040ff000000810c4 */
[C---:B------:R-:W-:Y:S03]  /*574e0*/  HMMA.1688.F32.TF32 R196, R212.reuse, R110, R224 ;  /* 0x0000006ed4c4723c */ /* 0x040fe600000810e0 */
[----:B------:R-:W-:Y:S04]  /*574f0*/  STL.64 [R1+0x870], R204 ;  /* 0x000870cc01007387 */ /* 0x000fe80000100a00 */
[----:B------:R-:W-:Y:S04]  /*57500*/  STL.64 [R1+0x878], R206 ;  /* 0x000878ce01007387 */ /* 0x000fe80000100a00 */
[----:B------:R-:W3:Y:S04]  /*57510*/  LDL.LU R224, [R1+0x430] ;  /* 0x0004300001e07983 */ /* 0x000ee80000300800 */
[----:B------:R-:W-:Y:S04]  /*57520*/  STL.64 [R1+0x860], R200 ;  /* 0x000860c801007387 */ /* 0x000fe80000100a00 */
[----:B------:R-:W-:Y:S04]  /*57530*/  STL.64 [R1+0x868], R202 ;  /* 0x000868ca01007387 */ /* 0x000fe80000100a00 */
[----:B------:R-:W-:Y:S04]  /*57540*/  STL.64 [R1+0x850], R196 ;  /* 0x000850c401007387 */ /* 0x000fe80000100a00 */
[----:B------:R-:W-:Y:S04]  /*57550*/  STL.64 [R1+0x858], R198 ;  /* 0x000858c601007387 */ /* 0x000fe80000100a00 */
[----:B------:R-:W3:Y:S04]  /*57560*/  LDL.LU R225, [R1+0x434] ;  /* 0x0004340001e17983 */ /* 0x000ee80000300800 */
[----:B------:R-:W3:Y:S04]  /*57570*/  LDL.LU R226, [R1+0x438] ;  /* 0x0004380001e27983 */ /* 0x000ee80000300800 */
[----:B------:R-:W3:Y:S01]  /*57580*/  LDL.LU R227, [R1+0x43c] ;  /* 0x00043c0001e37983 */ /* 0x000ee20000300800 */
[C---:B------:R-:W-:Y:S08]  /*57590*/  HMMA.1688.F32.TF32 R192, R212.reuse, R106, R192 ;  /* 0x0000006ad4c0723c */ /* 0x040ff000000810c0 */
[C---:B------:R-:W-:Y:S08]  /*575a0*/  HMMA.1688.F32.TF32 R188, R212.reuse, R102, R188 ;  /* 0x00000066d4bc723c */ /* 0x040ff000000810bc */
[C---:B------:R-:W-:Y:S08]  /*575b0*/  HMMA.1688.F32.TF32 R184, R212.reuse, R98, R184 ;  /* 0x00000062d4b8723c */ /* 0x040ff000000810b8 */
[C---:B------:R-:W-:Y:S08]  /*575c0*/  HMMA.1688.F32.TF32 R180, R212.reuse, R94, R180 ;  /* 0x0000005ed4b4723c */ /* 0x040ff000000810b4 */
[C---:B------:R-:W-:Y:S08]  /*575d0*/  HMMA.1688.F32.TF32 R176, R212.reuse, R90, R176 ;  /* 0x0000005ad4b0723c */ /* 0x040ff000000810b0 */
[C---:B------:R-:W-:Y:S01]  /*575e0*/  HMMA.1688.F32.TF32 R172, R212.reuse, R86, R172 ;  /* 0x00000056d4ac723c */ /* 0x040fe200000810ac */
[----:B------:R-:W-:Y:S07]  /*575f0*/  STL.64 [R1+0x840], R192 ;  /* 0x000840c001007387 */ /* 0x000fee0000100a00 */
        /* <DEDUP_REMOVED lines=9> */
[----:B------:R-:W-:Y:S04]  /*57690*/  STL.64 [R1+0x828], R186 ;  /* 0x000828ba01007387 */ /* 0x000fe80000100a00 */
[----:B------:R-:W-:Y:S03]  /*576a0*/  STL.64 [R1+0x810], R180 ;  /* 0x000810b401007387 */ /* 0x000fe60000100a00 */
        /* <DEDUP_REMOVED lines=25> */
[----:B------:R4:W-:Y:S04]  /*57840*/  STL.64 [R1+0x478], R142 ;  /* 0x0004788e01007387 */ /* 0x0009e80000100a00 */
[----:B------:R-:W-:Y:S04]  /*57850*/  STL.64 [R1+0x800], R136 ;  /* 0x0008008801007387 */ /* 0x000fe80000100a00 */
[----:B------:R1:W-:Y:S01]  /*57860*/  STL.64 [R1+0x808], R138 ;  /* 0x0008088a01007387 */ /* 0x0003e20000100a00 */
[C---:B----4-:R-:W-:Y:S08]  /*57870*/  HMMA.1688.F32.TF32 R140, R212.reuse, R42, R244 ;  /* 0x0000002ad48c723c */ /* 0x050ff000000810f4 */
[C---:B-1----:R-:W-:Y:S01]  /*57880*/  HMMA.1688.F32.TF32 R136, R212.reuse, R38, R248 ;  /* 0x00000026d488723c */ /* 0x042fe200000810f8 */
[----:B------:R-:W-:Y:S04]  /*57890*/  STL.64 [R1+0x4b0], R132 ;  /* 0x0004b08401007387 */ /* 0x000fe80000100a00 */
[----:B------:R1:W-:Y:S06]  /*578a0*/  STL.64 [R1+0x4b8], R134 ;  /* 0x0004b88601007387 */ /* 0x0003ec0000100a00 */
[----:B------:R-:W-:Y:S04]  /*578b0*/  STL.64 [R1+0x7f0], R140 ;  /* 0x0007f08c01007387 */ /* 0x000fe80000100a00 */
[----:B------:R4:W-:Y:S01]  /*578c0*/  STL.64 [R1+0x7f8], R142 ;  /* 0x0007f88e01007387 */ /* 0x0009e20000100a00 */
[C---:B-1----:R-:W-:Y:S03]  /*578d0*/  HMMA.1688.F32.TF32 R132, R212.reuse, R34, R232 ;  /* 0x00000022d484723c */ /* 0x042fe600000810e8 */
[----:B------:R-:W-:Y:S04]  /*578e0*/  STL.64 [R1+0x570], R136 ;  /* 0x0005708801007387 */ /* 0x000fe80000100a00 */
[----:B------:R1:W-:Y:S01]  /*578f0*/  STL.64 [R1+0x578], R138 ;  /* 0x0005788a01007387 */ /* 0x0003e20000100a00 */
[C---:B----4-:R-:W-:Y:S08]  /*57900*/  HMMA.1688.F32.TF32 R140, R212.reuse, R30, R216 ;  /* 0x0000001ed48c723c */ /* 0x050ff000000810d8 */
[----:B-1----:R-:W-:Y:S03]  /*57910*/  HMMA.1688.F32.TF32 R136, R212, R26, R220 ;  /* 0x0000001ad488723c */ /* 0x002fe600000810dc */
[----:B------:R-:W-:Y:S04]  /*57920*/  STL.64 [R1+0x590], R132 ;  /* 0x0005908401007387 */ /* 0x000fe80000100a00 */
[----:B------:R-:W-:Y:S04]  /*57930*/  STL.64 [R1+0x598], R134 ;  /* 0x0005988601007387 */ /* 0x000fe80000100a00 */
[----:B------:R-:W-:Y:S04]  /*57940*/  LDS R212, [R230+UR7+0x40880] ;  /* 0x04088007e6d47984 */ /* 0x000fe80008000800 */
[----:B------:R-:W-:Y:S04]  /*57950*/  STL.64 [R1+0x610], R140 ;  /* 0x0006108c01007387 */ /* 0x000fe80000100a00 */
[----:B------:R-:W-:Y:S04]  /*57960*/  STL.64 [R1+0x618], R142 ;  /* 0x0006188e01007387 */ /* 0x000fe80000100a00 */
[----:B------:R-:W-:Y:S04]  /*57970*/  STL.64 [R1+0x7e0], R136 ;  /* 0x0007e08801007387 */ /* 0x000fe80000100a00 */
[----:B------:R-:W-:Y:S04]  /*57980*/  STL.64 [R1+0x7e8], R138 ;  /* 0x0007e88a01007387 */ /* 0x000fe80000100a00 */
[----:B------:R-:W4:Y:S04]  /*57990*/  LDL.LU R228, [R1+0x80] ;  /* 0x0000800001e47983 */ /* 0x000f280000300800 */
[----:B------:R1:W-:Y:S04]  /*579a0*/  LDS R214, [R230+UR7+0x40c80] ;  /* 0x040c8007e6d67984 */ /* 0x0003e80008000800 */
[----:B------:R-:W4:Y:S04]  /*579b0*/  LDL.LU R229, [R1+0x84] ;  /* 0x0000840001e57983 */ /* 0x000f280000300800 */
[----:B------:R-:W-:Y:S04]  /*579c0*/  LDS R213, [R231+UR7+0x40880] ;  /* 0x04088007e7d57984 */ /* 0x000fe80008000800 */
[----:B------:R2:W3:Y:S04]  /*579d0*/  LDS R215, [R231+UR7+0x40c80] ;  /* 0x040c8007e7d77984 */ /* 0x0004e80008000800 */
[----:B-1----:R-:W4:Y:S04]  /*579e0*/  LDL.LU R230, [R1+0x88] ;  /* 0x0000880001e67983 */ /* 0x002f280000300800 */
[----:B--2---:R-:W4:Y:S04]  /*579f0*/  LDL.LU R231, [R1+0x8c] ;  /* 0x00008c0001e77983 */ /* 0x004f280000300800 */
        /* <DEDUP_REMOVED lines=84> */
[----:B------:R-:W-:Y:S03]  /*57f40*/  HMMA.1688.F32.TF32 R132, R240, R6, R236 ;  /* 0x00000006f084723c */ /* 0x000fe600000810ec */
[----:B------:R-:W4:Y:S04]  /*57f50*/  LDL.LU R164, [R1+0x1e0] ;  /* 0x0001e00001a47983 */ /* 0x000f280000300800 */
[----:B------:R-:W4:Y:S04]  /*57f60*/  LDL.LU R165, [R1+0x1e4] ;  /* 0x0001e40001a57983 */ /* 0x000f280000300800 */
[----:B------:R-:W4:Y:S04]  /*57f70*/  LDL.LU R166, [R1+0x1e8] ;  /* 0x0001e80001a67983 */ /* 0x000f280000300800 */
[----:B------:R-:W4:Y:S04]  /*57f80*/  LDL.LU R167, [R1+0x1ec] ;  /* 0x0001ec0001a77983 */ /* 0x000f280000300800 */
[----:B------:R-:W-:Y:S01]  /*57f90*/  IMAD.MOV.U32 R88, RZ, RZ, R132 ;  /* 0x000000ffff587224 */ /* 0x000fe200078e0084 */
[----:B------:R-:W-:Y:S01]  /*57fa0*/  MOV R81, R135 ;  /* 0x0000008700517202 */ /* 0x000fe20000000f00 */
[----:B------:R-:W-:Y:S01]  /*57fb0*/  IMAD.MOV.U32 R85, RZ, RZ, R133 ;  /* 0x000000ffff557224 */ /* 0x000fe200078e0085 */
[----:B------:R-:W4:Y:S01]  /*57fc0*/  LDL.LU R148, [R1+0x1a0] ;  /* 0x0001a00001947983 */ /* 0x000f220000300800 */
[----:B------:R-:W-:-:S02]  /*57fd0*/  IMAD.MOV.U32 R84, RZ, RZ, R134 ;  /* 0x000000ffff547224 */ /* 0x000fc400078e0086 */
[----:B---3--:R-:W-:Y:S01]  /*57fe0*/  HMMA.1688.F32.TF32 R132, R240, R10, R224 ;  /* 0x0000000af084723c */ /* 0x008fe200000810e0 */
[----:B------:R-:W3:Y:S04]  /*57ff0*/  LDL.LU R149, [R1+0x1a4] ;  /* 0x0001a40001957983 */ /* 0x000ee80000300800 */
[----:B------:R-:W3:Y:S04]  /*58000*/  LDL.LU R150, [R1+0x1a8] ;  /* 0x0001a80001967983 */ /* 0x000ee80000300800 */
[----:B------:R-:W3:Y:S10]  /*58010*/  LDL.LU R151, [R1+0x1ac] ;  /* 0x0001ac0001977983 */ /* 0x000ef40000300800 */
[----:B------:R-:W-:-:S02]  /*58020*/  IMAD.MOV.U32 R100, RZ, RZ, R132 ;  /* 0x000000ffff647224 */ /* 0x000fc400078e0084 */
[----:B------:R-:W-:Y:S01]  /*58030*/  IMAD.MOV.U32 R101, RZ, RZ, R133 ;  /* 0x000000ffff657224 */ /* 0x000fe200078e0085 */
[----:B------:R-:W3:Y:S01]  /*58040*/  LDL.LU R132, [R1+0x160] ;  /* 0x0001600001847983 */ /* 0x000ee20000300800 */
[----:B------:R-:W-:Y:S01]  /*58050*/  IMAD.MOV.U32 R108, RZ, RZ, R134 ;  /* 0x000000ffff6c7224 */ /* 0x000fe200078e0086 */
[----:B------:R-:W-:Y:S02]  /*58060*/  MOV R97, R135 ;  /* 0x0000008700617202 */ /* 0x000fe40000000f00 */
        /* <DEDUP_REMOVED lines=11> */
[C---:B--2---:R-:W-:Y:S08]  /*58120*/  HMMA.1688.F32.TF32 R144, R240.reuse, R82, R144 ;  /* 0x00000052f090723c */ /* 0x044ff00000081090 */
[C---:B----4-:R-:W-:Y:S08]  /*58130*/  HMMA.1688.F32.TF32 R152, R240.reuse, R90, R152 ;  /* 0x0000005af098723c */ /* 0x050ff00000081098 */
[C---:B------:R-:W-:Y:S08]  /*58140*/  HMMA.1688.F32.TF32 R156, R240.reuse, R94, R156 ;  /* 0x0000005ef09c723c */ /* 0x040ff0000008109c */
        /* <DEDUP_REMOVED lines=8> */
[C---:B------:R-:W-:Y:S11]  /*581d0*/  HMMA.1688.F32.TF32 R200, R240.reuse, R130, R200 ;  /* 0x00000082f0c8723c */ /* 0x040ff600000810c8 */
[----:B------:R-:W-:Y:S01]  /*581e0*/  IMAD.MOV.U32 R41, RZ, RZ, R206 ;  /* 0x000000ffff297224 */ /* 0x000fe200078e00ce */
[----:B------:R-:W-:Y:S01]  /*581f0*/  MOV R40, R207 ;  /* 0x000000cf00287202 */ /* 0x000fe20000000f00 */
[----:B------:R-:W-:Y:S01]  /*58200*/  HMMA.1688.F32.TF32 R196, R240, R126, R196 ;  /* 0x0000007ef0c4723c */ /* 0x000fe200000810c4 */
[----:B------:R-:W-:Y:S01]  /*58210*/  IMAD.MOV.U32 R45, RZ, RZ, R204 ;  /* 0x000000ffff2d7224 */ /* 0x000fe200078e00cc */
[----:B------:R-:W2:Y:S01]  /*58220*/  LDL.LU.64 R206, [R1+0x3728] ;  /* 0x0037280001ce7983 */ /* 0x000ea20000300a00 */
[----:B------:R-:W-:-:S03]  /*58230*/  IMAD.MOV.U32 R44, RZ, RZ, R205 ;  /* 0x000000ffff2c7224 */ /* 0x000fc600078e00cd */
[----:B------:R-:W2:Y:S04]  /*58240*/  LDL.LU.64 R204, [R1+0x3720] ;  /* 0x0037200001cc7983 */ /* 0x000ea80000300a00 */
[----:B------:R-:W-:Y:S04]  /*58250*/  STL.64 [R1+0x7d0], R200 ;  /* 0x0007d0c801007387 */ /* 0x000fe80000100a00 */
[----:B------:R1:W-:Y:S01]  /*58260*/  STL.64 [R1+0x7d8], R202 ;  /* 0x0007d8ca01007387 */ /* 0x0003e20000100a00 */
[C---:B------:R-:W-:Y:S03]  /*58270*/  HMMA.1688.F32.TF32 R180, R240.reuse, R118, R180 ;  /* 0x00000076f0b4723c */ /* 0x040fe600000810b4 */
[----:B-1----:R-:W4:Y:S04]  /*58280*/  LDL.LU.64 R202, [R1+0x3718] ;  /* 0x0037180001ca7983 */ /* 0x002f280000300a00 */
[----:B------:R-:W4:Y:S04]  /*58290*/  LDL.LU.64 R200, [R1+0x3710] ;  /* 0x0037100001c87983 */ /* 0x000f280000300a00 */
[----:B------:R-:W-:Y:S04]  /*582a0*/  STL.64 [R1+0x7c0], R196 ;  /* 0x0007c0c401007387 */ /* 0x000fe80000100a00 */
[----:B------:R1:W-:Y:S01]  /*582b0*/  STL.64 [R1+0x7c8], R198 ;  /* 0x0007c8c601007387 */ /* 0x0003e20000100a00 */
[C---:B------:R-:W-:Y:S03]  /*582c0*/  HMMA.1688.F32.TF32 R164, R240.reuse, R102, R164 ;  /* 0x00000066f0a4723c */ /* 0x040fe600000810a4 */
        /* <DEDUP_REMOVED lines=15> */
[----:B------:R1:W-:Y:S01]  /*583c0*/  STL.64 [R1+0x788], R182 ;  /* 0x000788b601007387 */ /* 0x0003e20000100a00 */
[C---:B---3--:R-:W-:Y:S03]  /*583d0*/  HMMA.1688.F32.TF32 R148, R240.reuse, R86, R148 ;  /* 0x00000056f094723c */ /* 0x048fe60000081094 */
[----:B-1----:R-:W3:Y:S04]  /*583e0*/  LDL.LU.64 R182, [R1+0x36c8] ;  /* 0x0036c80001b67983 */ /* 0x002ee80000300a00 */
[----:B------:R-:W3:Y:S04]  /*583f0*/  LDL.LU.64 R180, [R1+0x36c0] ;  /* 0x0036c00001b47983 */ /* 0x000ee80000300a00 */
[----:B------:R-:W-:Y:S04]  /*58400*/  STL.64 [R1+0x770], R176 ;  /* 0x000770b001007387 */ /* 0x000fe80000100a00 */
[----:B------:R1:W-:Y:S04]  /*58410*/  STL.64 [R1+0x778], R178 ;  /* 0x000778b201007387 */ /* 0x0003e80000100a00 */
[----:B-1----:R-:W2:Y:S04]  /*58420*/  LDL.LU.64 R178, [R1+0x36b8] ;  /* 0x0036b80001b27983 */ /* 0x002ea80000300a00 */
[----:B------:R-:W2:Y:S04]  /*58430*/  LDL.LU.64 R176, [R1+0x36b0] ;  /* 0x0036b00001b07983 */ /* 0x000ea80000300a00 */
[----:B------:R-:W-:Y:S04]  /*58440*/  STL.64 [R1+0x760], R172 ;  /* 0x000760ac01007387 */ /* 0x000fe80000100a00 */
[----:B------:R1:W-:Y:S01]  /*58450*/  STL.64 [R1+0x768], R174 ;  /* 0x000768ae01007387 */ /* 0x0003e20000100a00 */
[C---:B------:R-:W-:Y:S03]  /*58460*/  HMMA.1688.F32.TF32 R140, R240.reuse, R78, R140 ;  /* 0x0000004ef08c723c */ /* 0x040fe6000008108c */
        /* <DEDUP_REMOVED lines=83> */
[----:B------:R-:W2:Y:S02]  /*589a0*/  LDL.LU.64 R224, [R1+0x3580] ;  /* 0x0035800001e07983 */ /* 0x000ea40000300a00 */
[----:B--2---:R-:W-:-:S15]  /*589b0*/  HMMA.1688.F32.TF32 R224, R240, R34, R224 ;  /* 0x00000022f0e0723c */ /* 0x004fde00000810e0 */
[----:B------:R-:W-:-:S04]  /*589c0*/  NOP ;  /* 0x0000000000007918 */ /* 0x000fc80000000000 */
[----:B------:R1:W-:Y:S04]  /*589d0*/  STL [R1+0x34d4], R224 ;  /* 0x0034d4e001007387 */ /* 0x0003e80000100800 */
[----:B------:R2:W-:Y:S04]  /*589e0*/  STL [R1+0x34d0], R225 ;  /* 0x0034d0e101007387 */ /* 0x0005e80000100800 */
[----:B------:R3:W-:Y:S01]  /*589f0*/  STL [R1+0x34cc], R226 ;  /* 0x0034cce201007387 */ /* 0x0007e20000100800 */
[----:B-1----:R-:W-:-:S03]  /*58a00*/  IMAD.MOV.U32 R224, RZ, RZ, R232 ;  /* 0x000000ffffe07224 */ /* 0x002fc600078e00e8 */
[----:B------:R1:W-:Y:S01]  /*58a10*/  STL [R1+0x34c8], R227 ;  /* 0x0034c8e301007387 */ /* 0x0003e20000100800 */
[----:B--2---:R-:W-:-:S03]  /*58a20*/  IMAD.MOV.U32 R225, RZ, RZ, R233 ;  /* 0x000000ffffe17224 */ /* 0x004fc600078e00e9 */
[----:B------:R-:W2:Y:S01]  /*58a30*/  LDL.LU R232, [R1+0x357c] ;  /* 0x00357c0001e87983 */ /* 0x000ea20000300800 */
[----:B---3--:R-:W-:-:S03]  /*58a40*/  IMAD.MOV.U32 R226, RZ, RZ, R234 ;  /* 0x000000ffffe27224 */ /* 0x008fc600078e00ea */
[----:B------:R-:W2:Y:S01]  /*58a50*/  LDL.LU R233, [R1+0x3578] ;  /* 0x0035780001e97983 */ /* 0x000ea20000300800 */
[----:B-1----:R-:W-:-:S03]  /*58a60*/  MOV R227, R235 ;  /* 0x000000eb00e37202 */ /* 0x002fc60000000f00 */
[----:B------:R-:W2:Y:S04]  /*58a70*/  LDL.LU R234, [R1+0x3574] ;  /* 0x0035740001ea7983 */ /* 0x000ea80000300800 */
[----:B------:R-:W2:Y:S01]  /*58a80*/  LDL.LU R235, [R1+0x3570] ;  /* 0x0035700001eb7983 */ /* 0x000ea20000300800 */
[----:B------:R-:W-:-:S15]  /*58a90*/  HMMA.1688.F32.TF32 R228, R240, R30, R228 ;  /* 0x0000001ef0e4723c */ /* 0x000fde00000810e4 */
[----:B------:R-:W-:-:S04]  /*58aa0*/  NOP ;  /* 0x0000000000007918 */ /* 0x000fc80000000000 */
[----:B------:R1:W-:Y:S04]  /*58ab0*/  STL [R1+0x34e4], R228 ;  /* 0x0034e4e401007387 */ /* 0x0003e80000100800 */
[----:B------:R3:W-:Y:S04]  /*58ac0*/  STL [R1+0x34e0], R229 ;  /* 0x0034e0e501007387 */ /* 0x0007e80000100800 */
[----:B------:R4:W-:Y:S01]  /*58ad0*/  STL [R1+0x34dc], R230 ;  /* 0x0034dce601007387 */ /* 0x0009e20000100800 */
[----:B-1----:R-:W-:-:S03]  /*58ae0*/  IMAD.MOV.U32 R228, RZ, RZ, R217 ;  /* 0x000000ffffe47224 */ /* 0x002fc600078e00d9 */
[----:B------:R1:W-:Y:S01]  /*58af0*/  STL [R1+0x34d8], R231 ;  /* 0x0034d8e701007387 */ /* 0x0003e20000100800 */
[----:B---3--:R-:W-:-:S03]  /*58b00*/  IMAD.MOV.U32 R229, RZ, RZ, R220 ;  /* 0x000000ffffe57224 */ /* 0x008fc600078e00dc */
[----:B------:R-:W3:Y:S01]  /*58b10*/  LDL.LU R217, [R1+0x356c] ;  /* 0x00356c0001d97983 */ /* 0x000ee20000300800 */
[----:B----4-:R-:W-:-:S03]  /*58b20*/  IMAD.MOV.U32 R230, RZ, RZ, R236 ;  /* 0x000000ffffe67224 */ /* 0x010fc600078e00ec */
[----:B------:R-:W4:Y:S01]  /*58b30*/  LDL.LU R220, [R1+0x3568] ;  /* 0x0035680001dc7983 */ /* 0x000f220000300800 */
[----:B-1----:R-:W-:-:S03]  /*58b40*/  MOV R231, R237 ;  /* 0x000000ed00e77202 */ /* 0x002fc60000000f00 */
[----:B------:R-:W3:Y:S04]  /*58b50*/  LDL.LU R236, [R1+0x3564] ;  /* 0x0035640001ec7983 */ /* 0x000ee80000300800 */
[----:B------:R-:W3:Y:S01]  /*58b60*/  LDL.LU R237, [R1+0x3560] ;  /* 0x0035600001ed7983 */ /* 0x000ee20000300800 */
[----:B--2---:R-:W-:Y:S01]  /*58b70*/  HMMA.1688.F32.TF32 R232, R240, R26, R232 ;  /* 0x0000001af0e8723c */ /* 0x004fe200000810e8 */
[----:B------:R-:W-:Y:S02]  /*58b80*/  IMAD.MOV.U32 R240, RZ, RZ, R238 ;  /* 0x000000fffff07224 */ /* 0x000fe400078e00ee */
[----:B------:R-:W3:Y:S01]  /*58b90*/  LDL.LU R238, [R1+0x355c] ;  /* 0x00355c0001ee7983 */ /* 0x000ee20000300800 */
[----:B------:R-:W-:-:S15]  /*58ba0*/  IMAD.MOV.U32 R241, RZ, RZ, R239 ;  /* 0x000000fffff17224 */ /* 0x000fde00078e00ef */
[----:B------:R1:W-:Y:S04]  /*58bb0*/  STL.64 [R1+0x630], R232 ;  /* 0x000630e801007387 */ /* 0x0003e80000100a00 */
[----:B------:R2:W-:Y:S04]  /*58bc0*/  STL.64 [R1+0x638], R234 ;  /* 0x000638ea01007387 */ /* 0x0005e80000100a00 */
[----:B------:R-:W3:Y:S01]  /*58bd0*/  LDL.LU R239, [R1+0x3558] ;  /* 0x0035580001ef7983 */ /* 0x000ee20000300800 */
[----:B------:R-:W-:Y:S01]  /*58be0*/  IMAD.MOV.U32 R242, RZ, RZ, R221 ;  /* 0x000000fffff27224 */ /* 0x000fe200078e00dd */
[----:B------:R-:W-:-:S02]  /*58bf0*/  MOV R243, R222 ;  /* 0x000000de00f37202 */ /* 0x000fc40000000f00 */
[----:B------:R-:W4:Y:S01]  /*58c00*/  LDL.LU R221, [R1+0x3554] ;  /* 0x0035540001dd7983 */ /* 0x000f220000300800 */
[----:B-1----:R-:W-:Y:S02]  /*58c10*/  IMAD.MOV.U32 R232, RZ, RZ, R223 ;  /* 0x000000ffffe87224 */ /* 0x002fe400078e00df */
[----:B------:R-:W-:Y:S01]  /*58c20*/  IMAD.MOV.U32 R233, RZ, RZ, R218 ;  /* 0x000000ffffe97224 */ /* 0x000fe200078e00da */
[----:B------:R-:W4:Y:S01]  /*58c30*/  LDL.LU R222, [R1+0x3550] ;  /* 0x0035500001de7983 */ /* 0x000f220000300800 */
[----:B--2---:R-:W-:Y:S01]  /*58c40*/  IMAD.MOV.U32 R234, RZ, RZ, R5 ;  /* 0x000000ffffea7224 */ /* 0x004fe200078e0005 */
[----:B------:R-:W-:Y:S02]  /*58c50*/  MOV R235, R4 ;  /* 0x0000000400eb7202 */ /* 0x000fe40000000f00 */
[----:B------:R-:W4:Y:S04]  /*58c60*/  LDL.LU R223, [R1+0x354c] ;  /* 0x00354c0001df7983 */ /* 0x000f280000300800 */
[----:B------:R-:W2:Y:S01]  /*58c70*/  LDL.LU R218, [R1+0x3548] ;  /* 0x0035480001da7983 */ /* 0x000ea20000300800 */
[----:B---3--:R-:W-:Y:S01]  /*58c80*/  HMMA.1688.F32.TF32 R4, R212, R6, R236 ;  /* 0x00000006d404723c */ /* 0x008fe200000810ec */
[----:B------:R-:W-:-:S02]  /*58c90*/  IMAD.MOV.U32 R236, RZ, RZ, R219 ;  /* 0x000000ffffec7224 */ /* 0x000fc400078e00db */
[----:B------:R-:W2:Y:S01]  /*58ca0*/  LDL.LU R219, [R1+0x3544] ;  /* 0x0035440001db7983 */ /* 0x000ea20000300800 */
[----:B------:R-:W-:-:S03]  /*58cb0*/  IMAD.MOV.U32 R237, RZ, RZ, R2 ;  /* 0x000000ffffed7224 */ /* 0x000fc600078e0002 */
[----:B------:R-:W3:Y:S01]  /*58cc0*/  LDL.LU R2, [R1+0x3540] ;  /* 0x0035400001027983 */ /* 0x000ee20000300800 */
[----:B------:R-:W-:Y:S01]  /*58cd0*/  IMAD.MOV.U32 R238, RZ, RZ, R9 ;  /* 0x000000ffffee7224 */ /* 0x000fe200078e0009 */
[----:B------:R-:W-:Y:S02]  /*58ce0*/  MOV R239, R8 ;  /* 0x0000000800ef7202 */ /* 0x000fe40000000f00 */
[C---:B----4-:R-:W-:Y:S01]  /*58cf0*/  HMMA.1688.F32.TF32 R8, R212.reuse, R10, R220 ;  /* 0x0000000ad408723c */ /* 0x050fe200000810dc */
[----:B------:R-:W4:Y:S01]  /*58d00*/  LDL.LU R220, [R1+0x50] ;  /* 0x0000500001dc7983 */ /* 0x000f220000300800 */
[----:B------:R-:W-:Y:S02]  /*58d10*/  IMAD.MOV.U32 R222, RZ, RZ, R13 ;  /* 0x000000ffffde7224 */ /* 0x000fe400078e000d */
[----:B------:R-:W-:Y:S01]  /*58d20*/  IMAD.MOV.U32 R223, RZ, RZ, R12 ;  /* 0x000000ffffdf7224 */ /* 0x000fe200078e000c */
[----:B------:R-:W4:Y:S03]  /*58d30*/  LDL.LU R221, [R1+0x54] ;  /* 0x0000540001dd7983 */ /* 0x000f260000300800 */
[----:B--2---:R-:W-:Y:S01]  /*58d40*/  HMMA.1688.F32.TF32 R12, R212, R14, R216 ;  /* 0x0000000ed40c723c */ /* 0x004fe200000810d8 */
[----:B------:R-:W2:Y:S01]  /*58d50*/  LDL.LU R216, [R1+0x60] ;  /* 0x0000600001d87983 */ /* 0x000ea20000300800 */
[----:B------:R-:W-:Y:S01]  /*58d60*/  MOV R218, R3 ;  /* 0x0000000300da7202 */ /* 0x000fe20000000f00 */
[----:B------:R-:W-:-:S02]  /*58d70*/  IMAD.MOV.U32 R219, RZ, RZ, R0 ;  /* 0x000000ffffdb7224 */ /* 0x000fc400078e0000 */
[----:B---3--:R-:W-:Y:S02]  /*58d80*/  IMAD.MOV.U32 R217, RZ, RZ, R2 ;  /* 0x000000ffffd97224 */ /* 0x008fe400078e0002 */
[----:B------:R-:W3:Y:S01]  /*58d90*/  LDL.LU R2, [R1+0x353c] ;  /* 0x00353c0001027983 */ /* 0x000ee20000300800 */
[C---:B------:R-:W-:Y:S08]  /*58da0*/  HMMA.1688.F32.TF32 R240, R212.reuse, R122, R240 ;  /* 0x0000007ad4f0723c */ /* 0x040ff000000810f0 */
[C---:B------:R-:W-:Y:S08]  /*58db0*/  HMMA.1688.F32.TF32 R232, R212.reuse, R22, R232 ;  /* 0x00000016d4e8723c */ /* 0x040ff000000810e8 */
[C---:B------:R-:W-:Y:S08]  /*58dc0*/  HMMA.1688.F32.TF32 R132, R212.reuse, R102, R132 ;  /* 0x00000066d484723c */ /* 0x040ff00000081084 */
[C---:B------:R-:W-:Y:S08]  /*58dd0*/  HMMA.1688.F32.TF32 R136, R212.reuse, R98, R136 ;  /* 0x00000062d488723c */ /* 0x040ff00000081088 */
[----:B--2---:R-:W-:-:S15]  /*58de0*/  HMMA.1688.F32.TF32 R216, R212, R130, R216 ;  /* 0x00000082d4d8723c */ /* 0x004fde00000810d8 */
[----:B------:R-:W-:-:S04]  /*58df0*/  NOP ;  /* 0x0000000000007918 */ /* 0x000fc80000000000 */
[----:B------:R-:W-:Y:S04]  /*58e00*/  STL.64 [R1+0x5f0], R216 ;  /* 0x0005f0d801007387 */ /* 0x000fe80000100a00 */
[----:B------:R4:W-:Y:S02]  /*58e10*/  STL.64 [R1+0x5f8], R218 ;  /* 0x0005f8da01007387 */ /* 0x0009e40000100a00 */
[----:B----4-:R-:W-:Y:S02]  /*58e20*/  HMMA.1688.F32.TF32 R216, R212, R126, R220 ;  /* 0x0000007ed4d8723c */ /* 0x010fe400000810dc */
[----:B------:R-:W-:-:S15]  /*58e30*/  STL [R1+0x34c4], R240 ;  /* 0x0034c4f001007387 */ /* 0x000fde0000100800 */
[----:B------:R-:W-:Y:S02]  /*58e40*/  NOP ;  /* 0x0000000000007918 */ /* 0x000fe40000000000 */
[----:B------:R-:W-:Y:S04]  /*58e50*/  STL.64 [R1+0x5e0], R216 ;  /* 0x0005e0d801007387 */ /* 0x000fe80000100a00 */
[----:B------:R1:W-:Y:S02]  /*58e60*/  STL.64 [R1+0x5e8], R218 ;  /* 0x0005e8da01007387 */ /* 0x0003e40000100a00 */
[C---:B-1----:R-:W-:Y:S02]  /*58e70*/  HMMA.1688.F32.TF32 R216, R212.reuse, R18, R236 ;  /* 0x00000012d4d8723c */ /* 0x042fe400000810ec */
[----:B------:R-:W-:Y:S04]  /*58e80*/  STL [R1+0x34c0], R241 ;  /* 0x0034c0f101007387 */ /* 0x000fe80000100800 */
[----:B------:R-:W-:Y:S04]  /*58e90*/  STL [R1+0x34bc], R242 ;  /* 0x0034bcf201007387 */ /* 0x000fe80000100800 */
[----:B------:R-:W-:Y:S01]  /*58ea0*/  STL [R1+0x34b8], R243 ;  /* 0x0034b8f301007387 */ /* 0x000fe20000100800 */
[C---:B------:R-:W-:Y:S08]  /*58eb0*/  HMMA.1688.F32.TF32 R220, R212.reuse, R118, R228 ;  /* 0x00000076d4dc723c */ /* 0x040ff000000810e4 */
[----:B------:R-:W-:Y:S04]  /*58ec0*/  STL.64 [R1+0x5c0], R216 ;  /* 0x0005c0d801007387 */ /* 0x000fe80000100a00 */
[----:B------:R1:W-:Y:S02]  /*58ed0*/  STL.64 [R1+0x5c8], R218 ;  /* 0x0005c8da01007387 */ /* 0x0003e40000100a00 */
[----:B-1----:R-:W-:Y:S02]  /*58ee0*/  HMMA.1688.F32.TF32 R216, R212, R114, R224 ;  /* 0x00000072d4d8723c */ /* 0x002fe400000810e0 */
[----:B------:R-:W-:Y:S04]  /*58ef0*/  STL.64 [R1+0x5b0], R232 ;  /* 0x0005b0e801007387 */ /* 0x000fe80000100a00 */
[----:B------:R-:W-:Y:S01]  /*58f00*/  STL.64 [R1+0x5b8], R234 ;  /* 0x0005b8ea01007387 */ /* 0x000fe20000100a00 */
[----:B------:R-:W-:-:S02]  /*58f10*/  IMAD.MOV.U32 R224, RZ, RZ, R139 ;  /* 0x000000ffffe07224 */ /* 0x000fc400078e008b */
[----:B------:R-:W-:Y:S01]  /*58f20*/  IMAD.MOV.U32 R231, RZ, RZ, R138 ;  /* 0x000000ffffe77224 */ /* 0x000fe200078e008a */
[----:B------:R-:W-:Y:S01]  /*58f30*/  MOV R229, R136 ;  /* 0x0000008800e57202 */ /* 0x000fe20000000f00 */
[----:B------:R-:W-:Y:S01]  /*58f40*/  IMAD.MOV.U32 R230, RZ, RZ, R137 ;  /* 0x000000ffffe67224 */ /* 0x000fe200078e0089 */
[----:B---3--:R-:W-:Y:S01]  /*58f50*/  LOP3.LUT R60, R2, 0x40, RZ, 0x3c, !PT ;  /* 0x00000040023c7812 */ /* 0x008fe200078e3cff */
[----:B------:R-:W-:Y:S01]  /*58f60*/  IMAD.MOV.U32 R236, RZ, RZ, R68 ;  /* 0x000000ffffec7224 */ /* 0x000fe200078e0044 */
[C---:B------:R-:W-:Y:S01]  /*58f70*/  LOP3.LUT R238, R252.reuse, 0x40, RZ, 0x3c, !PT ;  /* 0x00000040fcee7812 */ /* 0x040fe200078e3cff */
[----:B------:R-:W-:Y:S01]  /*58f80*/  IMAD.MOV.U32 R237, RZ, RZ, R69 ;  /* 0x000000ffffed7224 */ /* 0x000fe200078e0045 */
[----:B------:R-:W-:Y:S01]  /*58f90*/  LOP3.LUT R239, R252, 0x60, RZ, 0x3c, !PT ;  /* 0x00000060fcef7812 */ /* 0x000fe200078e3cff */
[----:B------:R-:W-:Y:S04]  /*58fa0*/  LDS R232, [R252+UR7+0x41080] ;  /* 0x04108007fce87984 */ /* 0x000fe80008000800 */
[----:B------:R-:W-:Y:S01]  /*58fb0*/  STL.64 [R1+0x580], R216 ;  /* 0x000580d801007387 */ /* 0x000fe20000100a00 */
[----:B------:R-:W-:-:S03]  /*58fc0*/  IMAD.MOV.U32 R228, RZ, RZ, R219 ;  /* 0x000000ffffe47224 */ /* 0x000fc600078e00db */
[----:B------:R-:W-:Y:S04]  /*58fd0*/  STL.64 [R1+0x5a0], R220 ;  /* 0x0005a0dc01007387 */ /* 0x000fe80000100a00 */
[----:B------:R1:W-:Y:S04]  /*58fe0*/  STL.64 [R1+0x5a8], R222 ;  /* 0x0005a8de01007387 */ /* 0x0003e80000100a00 */
[----:B------:R2:W-:Y:S01]  /*58ff0*/  STL [R1+0x588], R218 ;  /* 0x000588da01007387 */ /* 0x0005e20000100800 */
[----:B------:R-:W-:-:S03]  /*59000*/  MOV R102, R108 ;  /* 0x0000006c00667202 */ /* 0x000fc60000000f00 */
[----:B------:R-:W-:Y:S01]  /*59010*/  LDS R234, [R252+UR7+0x41480] ;  /* 0x04148007fcea7984 */ /* 0x000fe20008000800 */
[C---:B-1----:R-:W-:Y:S08]  /*59020*/  HMMA.1688.F32.TF32 R220, R212.reuse, R110, R248 ;  /* 0x0000006ed4dc723c */ /* 0x042ff000000810f8 */
[C---:B--2---:R-:W-:Y:S01]  /*59030*/  HMMA.1688.F32.TF32 R216, R212.reuse, R106, R244 ;  /* 0x0000006ad4d8723c */ /* 0x044fe200000810f4 */
[----:B------:R1:W-:Y:S04]  /*59040*/  STL [R1+0x34e8], R228 ;  /* 0x0034e8e401007387 */ /* 0x0003e80000100800 */
[----:B------:R-:W-:Y:S03]  /*59050*/  LDS R244, [R238+UR7+0x41080] ;  /* 0x04108007eef47984 */ /* 0x000fe60008000800 */
[----:B------:R-:W-:Y:S01]  /*59060*/  HMMA.1688.F32.TF32 R136, R212, R78, R156 ;  /* 0x0000004ed488723c */ /* 0x000fe2000008109c */
[----:B------:R-:W-:Y:S01]  /*59070*/  LDS R246, [R238+UR7+0x41480] ;  /* 0x04148007eef67984 */ /* 0x000fe20008000800 */
[----:B------:R-:W-:-:S03]  /*59080*/  LOP3.LUT R235, R252, 0x20, RZ, 0x3c, !PT ;  /* 0x00000020fceb7812 */ /* 0x000fc600078e3cff */
[----:B------:R-:W-:Y:S04]  /*59090*/  LDS R245, [R239+UR7+0x41080] ;  /* 0x04108007eff57984 */ /* 0x000fe80008000800 */
[----:B------:R-:W-:Y:S02]  /*590a0*/  LDS R247, [R239+UR7+0x41480] ;  /* 0x04148007eff77984 */ /* 0x000fe40008000800 */
[----:B-1----:R-:W-:Y:S02]  /*590b0*/  IMAD.MOV.U32 R228, RZ, RZ, R219 ;  /* 0x000000ffffe47224 */ /* 0x002fe400078e00db */
[----:B------:R-:W-:Y:S04]  /*590c0*/  STL.64 [R1+0x550], R216 ;  /* 0x000550d801007387 */ /* 0x000fe80000100a00 */
[----:B------:R-:W-:Y:S04]  /*590d0*/  STL.64 [R1+0x560], R220 ;  /* 0x000560dc01007387 */ /* 0x000fe80000100a00 */
[----:B------:R-:W-:Y:S04]  /*590e0*/  STL.64 [R1+0x568], R222 ;  /* 0x000568de01007387 */ /* 0x000fe80000100a00 */
[----:B------:R-:W-:Y:S04]  /*590f0*/  STL [R1+0x558], R218 ;  /* 0x000558da01007387 */ /* 0x000fe80000100800 */
[----:B------:R-:W-:Y:S04]  /*59100*/  STL [R1+0x34ec], R228 ;  /* 0x0034ece401007387 */ /* 0x000fe80000100800 */
[----:B------:R-:W-:Y:S04]  /*59110*/  STL.64 [R1+0x530], R132 ;  /* 0x0005308401007387 */ /* 0x000fe80000100a00 */
[----:B------:R1:W-:Y:S01]  /*59120*/  STL.64 [R1+0x538], R134 ;  /* 0x0005388601007387 */ /* 0x0003e20000100a00 */
[----:B------:R-:W-:-:S02]  /*59130*/  IMAD.MOV.U32 R106, RZ, RZ, R112 ;  /* 0x000000ffff6a7224 */ /* 0x000fc400078e0070 */
[----:B------:R-:W-:Y:S01]  /*59140*/  IMAD.MOV.U32 R107, RZ, RZ, R109 ;  /* 0x000000ffff6b7224 */ /* 0x000fe200078e006d */
[----:B------:R-:W-:Y:S01]  /*59150*/  LDS R233, [R235+UR7+0x41080] ;  /* 0x04108007ebe97984 */ /* 0x000fe20008000800 */
[C---:B-1----:R-:W-:Y:S03]  /*59160*/  HMMA.1688.F32.TF32 R132, R212.reuse, R94, R140 ;  /* 0x0000005ed484723c */ /* 0x042fe6000008108c */
[----:B------:R-:W-:Y:S04]  /*59170*/  STL [R1+0x34fc], R224 ;  /* 0x0034fce001007387 */ /* 0x000fe80000100800 */
[----:B------:R-:W-:Y:S04]  /*59180*/  STL [R1+0x34f8], R231 ;  /* 0x0034f8e701007387 */ /* 0x000fe80000100800 */
[----:B------:R-:W-:Y:S04]  /*59190*/  STL [R1+0x34f4], R230 ;  /* 0x0034f4e601007387 */ /* 0x000fe80000100800 */
[----:B------:R-:W-:Y:S01]  /*591a0*/  STL [R1+0x34f0], R229 ;  /* 0x0034f0e501007387 */ /* 0x000fe20000100800 */
[----:B------:R-:W-:Y:S01]  /*591b0*/  IMAD.MOV.U32 R220, RZ, RZ, R128 ;  /* 0x000000ffffdc7224 */ /* 0x000fe200078e0080 */
[----:B------:R-:W-:Y:S01]  /*591c0*/  MOV R222, R124 ;  /* 0x0000007c00de7202 */ /* 0x000fe20000000f00 */
[----:B------:R-:W-:Y:S01]  /*591d0*/  IMAD.MOV.U32 R221, RZ, RZ, R125 ;  /* 0x000000ffffdd7224 */ /* 0x000fe200078e007d */
[----:B------:R-:W-:Y:S01]  /*591e0*/  HMMA.1688.F32.TF32 R140, R212, R70, R164 ;  /* 0x00000046d48c723c */ /* 0x000fe200000810a4 */
[----:B------:R-:W-:Y:S01]  /*591f0*/  LDSM.16.M88.4 R124, [R60+UR10+0x1000] ;  /* 0x0010000a3c7c783b */ /* 0x000fe20008000200 */
[----:B------:R-:W-:-:S03]  /*59200*/  MOV R228, R135 ;  /* 0x0000008700e47202 */ /* 0x000fc60000000f00 */
[----:B------:R-:W-:Y:S04]  /*59210*/  STL.64 [R1+0x510], R132 ;  /* 0x0005108401007387 */ /* 0x000fe80000100a00 */
[----:B------:R1:W-:Y:S01]  /*59220*/  STL [R1+0x518], R134 ;  /* 0x0005188601007387 */ /* 0x0003e20000100800 */
[----:B------:R-:W-:Y:S02]  /*59230*/  IMAD.MOV.U32 R223, RZ, RZ, R121 ;  /* 0x000000ffffdf7224 */ /* 0x000fe400078e0079 */
[----:B------:R-:W-:Y:S01]  /*59240*/  IMAD.MOV.U32 R216, RZ, RZ, R120 ;  /* 0x000000ffffd87224 */ /* 0x000fe200078e0078 */
[----:B------:R-:W-:Y:S01]  /*59250*/  MOV R218, R116 ;  /* 0x0000007400da7202 */ /* 0x000fe20000000f00 */
[----:B------:R-:W-:Y:S01]  /*59260*/  LDSM.16.M88.4 R120, [R60+UR10+0x2000] ;  /* 0x0020000a3c78783b */ /* 0x000fe20008000200 */
[----:B------:R-:W-:-:S02]  /*59270*/  IMAD.MOV.U32 R217, RZ, RZ, R117 ;  /* 0x000000ffffd97224 */ /* 0x000fc400078e0075 */
[----:B------:R-:W-:Y:S01]  /*59280*/  IMAD.MOV.U32 R219, RZ, RZ, R113 ;  /* 0x000000ffffdb7224 */ /* 0x000fe200078e0071 */
[----:B------:R-:W-:Y:S01]  /*59290*/  LDSM.16.M88.4 R116, [R60+UR10+0x3000] ;  /* 0x0030000a3c74783b */ /* 0x000fe20008000200 */
[----:B-1----:R-:W-:Y:S03]  /*592a0*/  HMMA.1688.F32.TF32 R132, R212, R90, R144 ;  /* 0x0000005ad484723c */ /* 0x002fe60000081090 */
[----:B------:R-:W-:Y:S04]  /*592b0*/  LDSM.16.M88.4 R112, [R60+UR10+0x4000] ;  /* 0x0040000a3c70783b */ /* 0x000fe80008000200 */
[----:B------:R-:W-:-:S12]  /*592c0*/  LDSM.16.M88.4 R108, [R60+UR10+0x5000] ;  /* 0x0050000a3c6c783b */ /* 0x000fd80008000200 */
        /* <DEDUP_REMOVED lines=10> */
[----:B------:R-:W-:Y:S03]  /*59370*/  HMMA.1688.F32.TF32 R132, R212, R82, R152 ;  /* 0x00000052d484723c */ /* 0x000fe60000081098 */
[----:B------:R-:W-:Y:S04]  /*59380*/  STL.64 [R1+0x3518], R230 ;  /* 0x003518e601007387 */ /* 0x000fe80000100a00 */
[----:B------:R-:W-:Y:S04]  /*59390*/  STL.64 [R1+0x3510], R228 ;  /* 0x003510e401007387 */ /* 0x000fe80000100a00 */
[----:B------:R-:W-:Y:S04]  /*593a0*/  STL.64 [R1+0x3508], R226 ;  /* 0x003508e201007387 */ /* 0x000fe80000100a00 */
[----:B------:R-:W-:Y:S04]  /*593b0*/  STL.64 [R1+0x3500], R224 ;  /* 0x003500e001007387 */ /* 0x000fe80000100a00 */
[----:B------:R-:W-:Y:S01]  /*593c0*/  IMAD.MOV.U32 R241, RZ, RZ, R132 ;  /* 0x000000fffff17224 */ /* 0x000fe200078e0084 */
[----:B------:R1:W-:Y:S01]  /*593d0*/  STL [R1+0x4ec], R135 ;  /* 0x0004ec8701007387 */ /* 0x0003e20000100800 */
[----:B------:R-:W-:-:S02]  /*593e0*/  IMAD.MOV.U32 R242, RZ, RZ, R133 ;  /* 0x000000fffff27224 */ /* 0x000fc400078e0085 */
[----:B------:R-:W-:Y:S02]  /*593f0*/  IMAD.MOV.U32 R243, RZ, RZ, R134 ;  /* 0x000000fffff37224 */ /* 0x000fe400078e0086 */
[C---:B-1----:R-:W-:Y:S03]  /*59400*/  HMMA.1688.F32.TF32 R132, R212.reuse, R74, R160 ;  /* 0x0000004ad484723c */ /* 0x042fe600000810a0 */
[----:B------:R-:W-:Y:S04]  /*59410*/  STL.64 [R1+0x3528], R242 ;  /* 0x003528f201007387 */ /* 0x000fe80000100a00 */
[----:B------:R-:W-:Y:S04]  /*59420*/  STL.64 [R1+0x3520], R240 ;  /* 0x003520f001007387 */ /* 0x000fe80000100a00 */
[----:B------:R-:W-:Y:S04]  /*59430*/  STL.64 [R1+0x4d0], R136 ;  /* 0x0004d08801007387 */ /* 0x000fe80000100a00 */
[----:B------:R1:W-:Y:S04]  /*59440*/  STL.64 [R1+0x4d8], R138 ;  /* 0x0004d88a01007387 */ /* 0x0003e80000100a00 */
[----:B------:R-:W-:Y:S01]  /*59450*/  MOV R3, R134 ;  /* 0x0000008600037202 */ /* 0x000fe20000000f00 */
[----:B------:R2:W-:Y:S01]  /*59460*/  STL.64 [R1+0x4a0], R132 ;  /* 0x0004a08401007387 */ /* 0x0005e20000100a00 */
[----:B------:R-:W-:Y:S01]  /*59470*/  IMAD.MOV.U32 R0, RZ, RZ, R135 ;  /* 0x000000ffff007224 */ /* 0x000fe200078e0087 */
[C---:B-1----:R-:W-:Y:S08]  /*59480*/  HMMA.1688.F32.TF32 R136, R212.reuse, R66, R168 ;  /* 0x00000042d488723c */ /* 0x042ff000000810a8 */
[C---:B--2---:R-:W-:Y:S01]  /*59490*/  HMMA.1688.F32.TF32 R132, R212.reuse, R62, R172 ;  /* 0x0000003ed484723c */ /* 0x044fe200000810ac */
[----:B------:R-:W-:Y:S04]  /*594a0*/  STL.64 [R1+0x480], R140 ;  /* 0x0004808c01007387 */ /* 0x000fe80000100a00 */
[----:B------:R1:W-:Y:S04]  /*594b0*/  STL.64 [R1+0x488], R142 ;  /* 0x0004888e01007387 */ /* 0x0003e80000100a00 */
[----:B------:R-:W-:Y:S04]  /*594c0*/  LDS R172, [R252+UR7+0x41000] ;  /* 0x04100007fcac7984 */ /* 0x000fe80008000800 */
[----:B------:R-:W-:Y:S01]  /*594d0*/  STL.64 [R1+0x460], R136 ;  /* 0x0004608801007387 */ /* 0x000fe20000100a00 */
[C---:B-1----:R-:W-:Y:S03]  /*594e0*/  HMMA.1688.F32.TF32 R140, R212.reuse, R58, R176 ;  /* 0x0000003ad48c723c */ /* 0x042fe600000810b0 */
[----:B------:R1:W-:Y:S04]  /*594f0*/  STL.64 [R1+0x468], R138 ;  /* 0x0004688a01007387 */ /* 0x0003e80000100a00 */
[----:B------:R-:W-:Y:S04]  /*59500*/  STL.64 [R1+0x450], R132 ;  /* 0x0004508401007387 */ /* 0x000fe80000100a00 */
[----:B------:R2:W-:Y:S01]  /*59510*/  STL.64 [R1+0x458], R134 ;  /* 0x0004588601007387 */ /* 0x0005e20000100a00 */
[C---:B-1----:R-:W-:Y:S03]  /*59520*/  HMMA.1688.F32.TF32 R136, R212.reuse, R54, R180 ;  /* 0x00000036d488723c */ /* 0x042fe600000810b4 */
[----:B------:R-:W-:Y:S04]  /*59530*/  LDS R176, [R238+UR7+0x41000] ;  /* 0x04100007eeb07984 */ /* 0x000fe80008000800 */
[----:B------:R-:W-:Y:S01]  /*59540*/  LDS R178, [R238+UR7+0x41400] ;  /* 0x04140007eeb27984 */ /* 0x000fe20008000800 */
[C---:B--2---:R-:W-:Y:S03]  /*59550*/  HMMA.1688.F32.TF32 R132, R212.reuse, R50, R184 ;  /* 0x00000032d484723c */ /* 0x044fe600000810b8 */
        /* <DEDUP_REMOVED lines=20> */
[----:B-1----:R-:W-:Y:S03]  /*596a0*/  HMMA.1688.F32.TF32 R136, R212, R30, R204 ;  /* 0x0000001ed488723c */ /* 0x002fe600000810cc */
[----:B------:R-:W-:Y:S01]  /*596b0*/  LDS R175, [R235+UR7+0x41400] ;  /* 0x04140007ebaf7984 */ /* 0x000fe20008000800 */
[----:B------:R-:W-:Y:S01]  /*596c0*/  MOV R238, R72 ;  /* 0x0000004800ee7202 */ /* 0x000fe20000000f00 */
[----:B------:R-:W-:-:S02]  /*596d0*/  IMAD.MOV.U32 R239, RZ, RZ, R129 ;  /* 0x000000ffffef7224 */ /* 0x000fc400078e0081 */
[----:B------:R-:W1:Y:S01]  /*596e0*/  LDSM.16.M88.4 R128, [R60+UR10] ;  /* 0x0000000a3c80783b */ /* 0x000e620008000200 */
[----:B--2---:R-:W-:Y:S03]  /*596f0*/  HMMA.1688.F32.TF32 R132, R212, R26, R208 ;  /* 0x0000001ad484723c */ /* 0x004fe600000810d0 */
[----:B------:R-:W-:Y:S04]  /*59700*/  STL.64 [R1+0x340], R140 ;  /* 0x0003408c01007387 */ /* 0x000fe80000100a00 */
[----:B------:R-:W-:Y:S04]  /*59710*/  STL.64 [R1+0x348], R142 ;  /* 0x0003488e01007387 */ /* 0x000fe80000100a00 */
[----:B------:R-:W2:Y:S04]  /*59720*/  LDS R235, [R235+UR7+0x41480] ;  /* 0x04148007ebeb7984 */ /* 0x000ea80008000800 */
[----:B------:R-:W-:Y:S04]  /*59730*/  STL.64 [R1+0x310], R136 ;  /* 0x0003108801007387 */ /* 0x000fe80000100a00 */
[----:B------:R3:W-:Y:S04]  /*59740*/  STL.64 [R1+0x318], R138 ;  /* 0x0003188a01007387 */ /* 0x0007e80000100a00 */
[----:B------:R-:W-:Y:S04]  /*59750*/  STL [R1+0x3198], R2 ;  /* 0x0031980201007387 */ /* 0x000fe80000100800 */
[----:B------:R-:W-:Y:S04]  /*59760*/  STL.64 [R1+0x2d0], R132 ;  /* 0x0002d08401007387 */ /* 0x000fe80000100a00 */
[----:B------:R4:W-:Y:S04]  /*59770*/  STL.64 [R1+0x2d8], R134 ;  /* 0x0002d88601007387 */ /* 0x0009e80000100a00 */
[----:B------:R-:W-:Y:S04]  /*59780*/  STL [R1+0xd7c], R60 ;  /* 0x000d7c3c01007387 */ /* 0x000fe80000100800 */
[----:B------:R-:W2:Y:S04]  /*59790*/  LDL.LU R68, [R1+0x3538] ;  /* 0x0035380001447983 */ /* 0x000ea80000300800 */
[----:B------:R-:W2:Y:S04]  /*597a0*/  LDL.LU R69, [R1+0x3534] ;  /* 0x0035340001457983 */ /* 0x000ea80000300800 */
[----:B------:R-:W2:Y:S01]  /*597b0*/  LDL.LU R72, [R1+0x3530] ;  /* 0x0035300001487983 */ /* 0x000ea20000300800 */
[----:B------:R-:W-:Y:S01]  /*597c0*/  IMAD.MOV.U32 R147, RZ, RZ, R65 ;  /* 0x000000ffff937224 */ /* 0x000fe200078e0041 */
[----:B---3--:R-:W-:Y:S01]  /*597d0*/  MOV R138, R92 ;  /* 0x0000005c008a7202 */ /* 0x008fe20000000f00 */
        /* <DEDUP_REMOVED lines=9> */
[----:B-1----:R-:W-:Y:S01]  /*59870*/  STL [R1+0x3494], R130 ;  /* 0x0034948201007387 */ /* 0x002fe20000100800 */
[----:B------:R-:W-:Y:S03]  /*59880*/  HMMA.1688.F32.TF32 R44, R176, R128, R92 ;  /* 0x00000080b02c723c */ /* 0x000fe6000008105c */
[----:B------:R-:W-:Y:S01]  /*59890*/  STL [R1+0x3490], R131 ;  /* 0x0034908301007387 */ /* 0x000fe20000100800 */
[----:B------:R-:W-:-:S03]  /*598a0*/  IMAD.MOV.U32 R140, RZ, RZ, R88 ;  /* 0x000000ffff8c7224 */ /* 0x000fc600078e0058 */
[----:B------:R-:W-:Y:S01]  /*598b0*/  STL [R1+0x349c], R126 ;  /* 0x00349c7e01007387 */ /* 0x000fe20000100800 */
[----:B------:R-:W-:Y:S01]  /*598c0*/  IMAD.MOV.U32 R141, RZ, RZ, R85 ;  /* 0x000000ffff8d7224 */ /* 0x000fe200078e0055 */
[----:B------:R-:W-:Y:S02]  /*598d0*/  MOV R142, R84 ;  /* 0x00000054008e7202 */ /* 0x000fe40000000f00 */
[----:B------:R-:W-:Y:S01]  /*598e0*/  STL [R1+0x3498], R127 ;  /* 0x0034987f01007387 */ /* 0x000fe20000100800 */
[----:B------:R-:W-:-:S03]  /*598f0*/  IMAD.MOV.U32 R143, RZ, RZ, R81 ;  /* 0x000000ffff8f7224 */ /* 0x000fc600078e0051 */
[----:B------:R-:W-:Y:S01]  /*59900*/  STL [R1+0x34a4], R122 ;  /* 0x0034a47a01007387 */ /* 0x000fe20000100800 */
[----:B------:R-:W-:-:S03]  /*59910*/  IMAD.MOV.U32 R103, RZ, RZ, R97 ;  /* 0x000000ffff677224 */ /* 0x000fc600078e0061 */
[----:B------:R-:W-:Y:S01]  /*59920*/  STL [R1+0x34a0], R123 ;  /* 0x0034a07b01007387 */ /* 0x000fe20000100800 */
[----:B------:R-:W-:-:S03]  /*59930*/  IMAD.MOV.U32 R136, RZ, RZ, R96 ;  /* 0x000000ffff887224 */ /* 0x000fc600078e0060 */
[----:B------:R-:W-:Y:S01]  /*59940*/  STL [R1+0x34ac], R118 ;  /* 0x0034ac7601007387 */ /* 0x000fe20000100800 */
[----:B------:R-:W-:Y:S01]  /*59950*/  IMAD.MOV.U32 R96, RZ, RZ, R64 ;  /* 0x000000ffff607224 */ /* 0x000fe200078e0040 */
[----:B------:R-:W-:Y:S02]  /*59960*/  MOV R98, R57 ;  /* 0x0000003900627202 */ /* 0x000fe40000000f00 */
[----:B------:R-:W-:Y:S01]  /*59970*/  STL [R1+0x34a8], R119 ;  /* 0x0034a87701007387 */ /* 0x000fe20000100800 */
[----:B------:R-:W-:Y:S02]  /*59980*/  IMAD.MOV.U32 R97, RZ, RZ, R61 ;  /* 0x000000ffff617224 */ /* 0x000fe400078e003d */
[----:B------:R-:W-:Y:S01]  /*59990*/  IMAD.MOV.U32 R99, RZ, RZ, R56 ;  /* 0x000000ffff637224 */ /* 0x000fe200078e0038 */
[----:B------:R-:W-:Y:S01]  /*599a0*/  STL [R1+0x34b4], R114 ;  /* 0x0034b47201007387 */ /* 0x000fe20000100800 */
[----:B------:R-:W-:Y:S01]  /*599b0*/  IMAD.MOV.U32 R139, RZ, RZ, R89 ;  /* 0x000000ffff8b7224 */ /* 0x000fe200078e0059 */
[----:B----4-:R-:W-:-:S02]  /*599c0*/  MOV R134, R49 ;  /* 0x0000003100867202 */ /* 0x010fc40000000f00 */
[----:B------:R-:W-:Y:S01]  /*599d0*/  STL [R1+0x34b0], R115 ;  /* 0x0034b07301007387 */ /* 0x000fe20000100800 */
[----:B------:R-:W-:-:S03]  /*599e0*/  IMAD.MOV.U32 R135, RZ, RZ, R48 ;  /* 0x000000ffff877224 */ /* 0x000fc600078e0030 */
[----:B------:R-:W-:Y:S01]  /*599f0*/  STL [R1+0x33d8], R110 ;  /* 0x0033d86e01007387 */ /* 0x000fe20000100800 */
[----:B--2---:R-:W-:Y:S03]  /*59a00*/  HMMA.1688.F32.TF32 R48, R232, R128, R140 ;  /* 0x00000080e830723c */ /* 0x004fe6000008108c */
[----:B------:R-:W-:Y:S01]  /*59a10*/  STL [R1+0x33d4], R111 ;  /* 0x0033d46f01007387 */ /* 0x000fe20000100800 */
[----:B------:R-:W-:Y:S02]  /*59a20*/  IMAD.MOV.U32 R132, RZ, RZ, R53 ;  /* 0x000000ffff847224 */ /* 0x000fe400078e0035 */
[----:B------:R-:W-:Y:S01]  /*59a30*/  IMAD.MOV.U32 R133, RZ, RZ, R52 ;  /* 0x000000ffff857224 */ /* 0x000fe200078e0034 */
[----:B------:R-:W-:Y:S01]  /*59a40*/  LDSM.16.M88.4 R92, [R60+UR10+0x9000] ;  /* 0x0090000a3c5c783b */ /* 0x000fe20008000200 */
[----:B------:R-:W-:Y:S03]  /*59a50*/  HMMA.1688.F32.TF32 R8, R244, R124, R8 ;  /* 0x0000007cf408723c */ /* 0x000fe60000081008 */
[----:B------:R-:W-:Y:S04]  /*59a60*/  LDSM.16.M88.4 R88, [R60+UR10+0xa000] ;  /* 0x00a0000a3c58783b */ /* 0x000fe80008000200 */
[----:B------:R-:W-:Y:S04]  /*59a70*/  LDSM.16.M88.4 R84, [R60+UR10+0xb000] ;  /* 0x00b0000a3c54783b */ /* 0x000fe80008000200 */
[----:B------:R-:W-:Y:S04]  /*59a80*/  LDSM.16.M88.4 R80, [R60+UR10+0xc000] ;  /* 0x00c0000a3c50783b */ /* 0x000fe80008000200 */
[----:B------:R-:W-:Y:S04]  /*59a90*/  LDSM.16.M88.4 R76, [R60+UR10+0xd000] ;  /* 0x00d0000a3c4c783b */ /* 0x000fe80008000200 */
[----:B------:R-:W-:Y:S04]  /*59aa0*/  LDSM.16.M88.4 R64, [R60+UR10+0x10000] ;  /* 0x0100000a3c40783b */ /* 0x000fe80008000200 */
[----:B------:R-:W-:Y:S01]  /*59ab0*/  LDSM.16.M88.4 R56, [R60+UR10+0x16000] ;  /* 0x0160000a3c38783b */ /* 0x000fe20008000200 */
[----:B------:R-:W-:Y:S01]  /*59ac0*/  MOV R140, R29 ;  /* 0x0000001d008c7202 */ /* 0x000fe20000000f00 */
[----:B------:R-:W-:-:S02]  /*59ad0*/  IMAD.MOV.U32 R141, RZ, RZ, R28 ;  /* 0x000000ffff8d7224 */ /* 0x000fc400078e001c */
[----:B------:R-:W-:Y:S01]  /*59ae0*/  LDSM.16.M88.4 R52, [R60+UR10+0x1b000] ;  /* 0x01b0000a3c34783b */ /* 0x000fe20008000200 */
[----:B------:R-:W-:-:S03]  /*59af0*/  IMAD.MOV.U32 R142, RZ, RZ, R25 ;  /* 0x000000ffff8e7224 */ /* 0x000fc600078e0019 */
[----:B------:R-:W-:Y:S01]  /*59b00*/  LDSM.16.M88.4 R28, [R60+UR10+0x1c000] ;  /* 0x01c0000a3c1c783b */ /* 0x000fe20008000200 */
[----:B------:R-:W-:-:S03]  /*59b10*/  IMAD.MOV.U32 R143, RZ, RZ, R24 ;  /* 0x000000ffff8f7224 */ /* 0x000fc600078e0018 */
[----:B------:R-:W-:Y:S01]  /*59b20*/  LDSM.16.M88.4 R24, [R60+UR10+0x1e000] ;  /* 0x01e0000a3c18783b */ /* 0x000fe20008000200 */
[----:B------:R-:W-:Y:S01]  /*59b30*/  MOV R146, R68 ;  /* 0x0000004400927202 */ /* 0x000fe20000000f00 */
[----:B------:R-:W-:Y:S02]  /*59b40*/  IMAD.MOV.U32 R145, RZ, RZ, R69 ;  /* 0x000000ffff917224 */ /* 0x000fe400078e0045 */
[----:B------:R-:W-:Y:S01]  /*59b50*/  LDSM.16.M88.4 R68, [R60+UR10+0xf000] ;  /* 0x00f0000a3c44783b */ /* 0x000fe20008000200 */
[----:B------:R-:W-:-:S03]  /*59b60*/  IMAD.MOV.U32 R144, RZ, RZ, R72 ;  /* 0x000000ffff907224 */ /* 0x000fc600078e0048 */
[----:B------:R-:W-:Y:S04]  /*59b70*/  LDSM.16.M88.4 R72, [R60+UR10+0xe000] ;  /* 0x00e0000a3c48783b */ /* 0x000fe80008000200 */
[----:B------:R-:W-:-:S15]  /*59b80*/  HMMA.1688.F32.TF32 R40, R172, R128, R144 ;  /* 0x00000080ac28723c */ /* 0x000fde0000081090 */
[----:B------:R-:W-:-:S04]  /*59b90*/  NOP ;  /* 0x0000000000007918 */ /* 0x000fc80000000000 */
[----:B------:R-:W-:Y:S04]  /*59ba0*/  STL.64 [R1+0x2a0], R40 ;  /* 0x0002a02801007387 */ /* 0x000fe80000100a00 */
[----:B------:R1:W-:Y:S04]  /*59bb0*/  STL.64 [R1+0x2a8], R42 ;  /* 0x0002a82a01007387 */ /* 0x0003e80000100a00 */
[----:B------:R-:W-:Y:S04]  /*59bc0*/  STL.64 [R1+0x2c0], R44 ;  /* 0x0002c02c01007387 */ /* 0x000fe80000100a00 */
[----:B------:R2:W-:Y:S01]  /*59bd0*/  STL.64 [R1+0x2c8], R46 ;  /* 0x0002c82e01007387 */ /* 0x0005e20000100a00 */
[----:B-1----:R-:W-:Y:S08]  /*59be0*/  HMMA.1688.F32.TF32 R40, R244, R128, R4 ;  /* 0x00000080f428723c */ /* 0x002ff00000081004 */
[-C--:B--2---:R-:W-:Y:S01]  /*59bf0*/  HMMA.1688.F32.TF32 R44, R172, R124.reuse, R96 ;  /* 0x0000007cac2c723c */ /* 0x084fe20000081060 */
[----:B------:R-:W-:Y:S07]  /*59c00*/  STL.64 [R1+0x260], R48 ;  /* 0x0002603001007387 */ /* 0x000fee0000100a00 */
[-C--:B------:R-:W-:Y:S01]  /*59c10*/  HMMA.1688.F32.TF32 R4, R176, R124.reuse, R136 ;  /* 0x0000007cb004723c */ /* 0x080fe20000081088 */
[----:B------:R-:W-:Y:S04]  /*59c20*/  STL.64 [R1+0x268], R50 ;  /* 0x0002683201007387 */ /* 0x000fe80000100a00 */
[----:B------:R-:W-:Y:S04]  /*59c30*/  STL.64 [R1+0xaa0], R40 ;  /* 0x000aa02801007387 */ /* 0x000fe80000100a00 */
[----:B------:R1:W-:Y:S04]  /*59c40*/  STL.64 [R1+0xaa8], R42 ;  /* 0x000aa82a01007387 */ /* 0x0003e80000100a00 */
[----:B------:R-:W-:Y:S04]  /*59c50*/  STL.64 [R1+0x250], R44 ;  /* 0x0002502c01007387 */ /* 0x000fe80000100a00 */
[----:B------:R-:W-:Y:S01]  /*59c60*/  STL.64 [R1+0x258], R46 ;  /* 0x0002582e01007387 */ /* 0x000fe20000100a00 */
[----:B-1----:R-:W-:Y:S03]  /*59c70*/  HMMA.1688.F32.TF32 R40, R232, R124, R100 ;  /* 0x0000007ce828723c */ /* 0x002fe60000081064 */
[----:B------:R-:W-:Y:S04]  /*59c80*/  STL.64 [R1+0x290], R4 ;  /* 0x0002900401007387 */ /* 0x000fe80000100a00 */
[----:B------:R1:W-:Y:S04]  /*59c90*/  STL.64 [R1+0x298], R6 ;  /* 0x0002980601007387 */ /* 0x0003e80000100a00 */
[----:B------:R-:W-:Y:S04]  /*59ca0*/  LDSM.16.M88.4 R100, [R60+UR10+0x7000] ;  /* 0x0070000a3c64783b */ /* 0x000fe80008000200 */
[----:B------:R-:W-:Y:S01]  /*59cb0*/  LDSM.16.M88.4 R96, [R60+UR10+0x8000] ;  /* 0x0080000a3c60783b */ /* 0x000fe20008000200 */
[----:B-1----:R-:W-:Y:S03]  /*59cc0*/  HMMA.1688.F32.TF32 R4, R172, R120, R132 ;  /* 0x00000078ac04723c */ /* 0x002fe60000081084 */
[----:B------:R-:W-:Y:S04]  /*59cd0*/  LDSM.16.M88.4 R44, [R60+UR10+0x12000] ;  /* 0x0120000a3c2c783b */ /* 0x000fe80008000200 */
[----:B------:R-:W-:Y:S04]  /*59ce0*/  STL.64 [R1+0x210], R40 ;  /* 0x0002102801007387 */ /* 0x000fe80000100a00 */
[----:B------:R-:W-:Y:S04]  /*59cf0*/  STL.64 [R1+0x218], R42 ;  /* 0x0002182a01007387 */ /* 0x000fe80000100a00 */
[----:B------:R-:W-:Y:S04]  /*59d00*/  STL.64 [R1+0xa90], R8 ;  /* 0x000a900801007387 */ /* 0x000fe80000100a00 */
[----:B------:R-:W-:Y:S01]  /*59d10*/  STL.64 [R1+0xa98], R10 ;  /* 0x000a980a01007387 */ /* 0x000fe20000100a00 */
[----:B------:R-:W-:-:S03]  /*59d20*/  IMAD.MOV.U32 R114, RZ, RZ, R6 ;  /* 0x000000ffff727224 */ /* 0x000fc600078e0006 */
[----:B------:R1:W-:Y:S01]  /*59d30*/  STL.64 [R1+0x1f0], R4 ;  /* 0x0001f00401007387 */ /* 0x0003e20000100a00 */
[----:B------:R-:W-:-:S03]  /*59d40*/  IMAD.MOV.U32 R115, RZ, RZ, R7 ;  /* 0x000000ffff737224 */ /* 0x000fc600078e0007 */
[----:B------:R-:W-:Y:S01]  /*59d50*/  LDSM.16.M88.4 R48, [R60+UR10+0x14000] ;  /* 0x0140000a3c30783b */ /* 0x000fe20008000200 */
[----:B-1----:R-:W-:Y:S03]  /*59d60*/  HMMA.1688.F32.TF32 R4, R176, R120, R104 ;  /* 0x00000078b004723c */ /* 0x002fe60000081068 */
[----:B------:R-:W1:-:S15]  /*59d70*/  LDSM.16.M88.4 R104, [R60+UR10+0x6000] ;  /* 0x0060000a3c68783b */ /* 0x000e5e0008000200 */
[----:B------:R-:W-:Y:S01]  /*59d80*/  NOP ;  /* 0x0000000000007918 */ /* 0x000fe20000000000 */
[----:B------:R-:W-:Y:S04]  /*59d90*/  STL.64 [R1+0x240], R4 ;  /* 0x0002400401007387 */ /* 0x000fe80000100a00 */
[----:B------:R2:W-:Y:S02]  /*59da0*/  STL.64 [R1+0x248], R6 ;  /* 0x0002480601007387 */ /* 0x0005e40000100a00 */
[----:B--2---:R-:W-:-:S15]  /*59db0*/  HMMA.1688.F32.TF32 R4, R172, R116, R216 ;  /* 0x00000074ac04723c */ /* 0x004fde00000810d8 */
[----:B------:R-:W-:-:S04]  /*59dc0*/  NOP ;  /* 0x0000000000007918 */ /* 0x000fc80000000000 */
[----:B------:R-:W-:Y:S01]  /*59dd0*/  MOV R118, R4 ;  /* 0x0000000400767202 */ /* 0x000fe20000000f00 */
[----:B------:R-:W-:Y:S02]  /*59de0*/  IMAD.MOV.U32 R119, RZ, RZ, R5 ;  /* 0x000000ffff777224 */ /* 0x000fe400078e0005 */
[----:B------:R-:W-:Y:S02]  /*59df0*/  IMAD.MOV.U32 R122, RZ, RZ, R6 ;  /* 0x000000ffff7a7224 */ /* 0x000fe400078e0006 */
[----:B------:R-:W-:Y:S02]  /*59e00*/  IMAD.MOV.U32 R123, RZ, RZ, R7 ;  /* 0x000000ffff7b7224 */ /* 0x000fe400078e0007 */
[----:B------:R-:W-:Y:S08]  /*59e10*/  HMMA.1688.F32.TF32 R4, R172, R112, R220 ;  /* 0x00000070ac04723c */ /* 0x000ff000000810dc */
[-C--:B------:R-:W-:Y:S08]  /*59e20*/  HMMA.1688.F32.TF32 R40, R232, R120.reuse, R248 ;  /* 0x00000078e828723c */ /* 0x080ff000000810f8 */
[----:B------:R-:W-:Y:S01]  /*59e30*/  HMMA.1688.F32.TF32 R8, R244, R120, R12 ;  /* 0x00000078f408723c */ /* 0x000fe2000008100c */
[----:B------:R-:W-:Y:S02]  /*59e40*/  LDSM.16.M88.4 R12, [R60+UR10+0x15000] ;  /* 0x0150000a3c0c783b */ /* 0x000fe40008000200 */
[----:B------:R-:W-:Y:S01]  /*59e50*/  MOV R126, R4 ;  /* 0x00000004007e7202 */ /* 0x000fe20000000f00 */
[----:B------:R-:W-:-:S02]  /*59e60*/  IMAD.MOV.U32 R127, RZ, RZ, R5 ;  /* 0x000000ffff7f7224 */ /* 0x000fc400078e0005 */
[----:B------:R-:W-:Y:S02]  /*59e70*/  IMAD.MOV.U32 R130, RZ, RZ, R6 ;  /* 0x000000ffff827224 */ /* 0x000fe400078e0006 */
[----:B------:R-:W-:Y:S02]  /*59e80*/  IMAD.MOV.U32 R131, RZ, RZ, R7 ;  /* 0x000000ffff837224 */ /* 0x000fe400078e0007 */
[----:B------:R-:W-:Y:S01]  /*59e90*/  HMMA.1688.F32.TF32 R4, R172, R108, R236 ;  /* 0x0000006cac04723c */ /* 0x000fe200000810ec */
[----:B------:R-:W-:Y:S04]  /*59ea0*/  STL.64 [R1+0x1e0], R40 ;  /* 0x0001e02801007387 */ /* 0x000fe80000100a00 */
[----:B------:R-:W-:Y:S04]  /*59eb0*/  STL.64 [R1+0x1e8], R42 ;  /* 0x0001e82a01007387 */ /* 0x000fe80000100a00 */
[----:B------:R-:W-:Y:S04]  /*59ec0*/  STL.64 [R1+0xa80], R8 ;  /* 0x000a800801007387 */ /* 0x000fe80000100a00 */
[----:B------:R-:W-:Y:S04]  /*59ed0*/  STL.64 [R1+0xa88], R10 ;  /* 0x000a880a01007387 */ /* 0x000fe80000100a00 */
[----:B------:R-:W-:Y:S04]  /*59ee0*/  LDSM.16.M88.4 R40, [R60+UR10+0x13000] ;  /* 0x0130000a3c28783b */ /* 0x000fe80008000200 */
[----:B------:R-:W-:Y:S04]  /*59ef0*/  STL.64 [R1+0x1b0], R4 ;  /* 0x0001b00401007387 */ /* 0x000fe80000100a00 */
[----:B------:R-:W-:Y:S04]  /*59f00*/  STL.64 [R1+0x1b8], R6 ;  /* 0x0001b80601007387 */ /* 0x000fe80000100a00 */
[----:B------:R-:W2:Y:S01]  /*59f10*/  LDSM.16.M88.4 R4, [R60+UR10+0x11000] ;  /* 0x0110000a3c04783b */ /* 0x000ea20008000200 */
[----:B------:R-:W-:-:S02]  /*59f20*/  IMAD.MOV.U32 R238, RZ, RZ, R33 ;  /* 0x000000ffffee7224 */ /* 0x000fc400078e0021 */
[----:B------:R-:W-:Y:S01]  /*59f30*/  IMAD.MOV.U32 R239, RZ, RZ, R32 ;  /* 0x000000ffffef7224 */ /* 0x000fe200078e0020 */
[----:B------:R-:W-:Y:S01]  /*59f40*/  MOV R236, R37 ;  /* 0x0000002500ec7202 */ /* 0x000fe20000000f00 */
[----:B------:R-:W3:Y:S01]  /*59f50*/  LDSM.16.M88.4 R32, [R60+UR10+0x17000] ;  /* 0x0170000a3c20783b */ /* 0x000ee20008000200 */
[----:B------:R-:W-:-:S03]  /*59f60*/  IMAD.MOV.U32 R237, RZ, RZ, R36 ;  /* 0x000000ffffed7224 */ /* 0x000fc600078e0024 */
[----:B------:R-:W4:Y:S01]  /*59f70*/  LDSM.16.M88.4 R36, [R60+UR10+0x18000] ;  /* 0x0180000a3c24783b */ /* 0x000f220008000200 */
[----:B------:R-:W-:Y:S02]  /*59f80*/  IMAD.MOV.U32 R222, RZ, RZ, R17 ;  /* 0x000000ffffde7224 */ /* 0x000fe400078e0011 */
[----:B------:R-:W-:Y:S01]  /*59f90*/  IMAD.MOV.U32 R223, RZ, RZ, R16 ;  /* 0x000000ffffdf7224 */ /* 0x000fe200078e0010 */
[----:B------:R-:W2:Y:S04]  /*59fa0*/  LDSM.16.M88.4 R8, [R60+UR10+0x19000] ;  /* 0x0190000a3c08783b */ /* 0x000ea80008000200 */
[----:B-1----:R-:W-:Y:S04]  /*59fb0*/  STL [R1+0x33cc], R106 ;  /* 0x0033cc6a01007387 */ /* 0x002fe80000100800 */
[----:B------:R-:W1:Y:S04]  /*59fc0*/  LDSM.16.M88.4 R16, [R60+UR10+0x1a000] ;  /* 0x01a0000a3c10783b */ /* 0x000e680008000200 */
[----:B------:R-:W-:Y:S01]  /*59fd0*/  STL [R1+0x33c8], R107 ;  /* 0x0033c86b01007387 */ /* 0x000fe20000100800 */
[----:B------:R-:W-:-:S03]  /*59fe0*/  MOV R220, R21 ;  /* 0x0000001500dc7202 */ /* 0x000fc60000000f00 */
[----:B------:R-:W-:Y:S01]  /*59ff0*/  STL [R1+0x33c4], R102 ;  /* 0x0033c46601007387 */ /* 0x000fe20000100800 */
[----:B------:R-:W-:-:S03]  /*5a000*/  IMAD.MOV.U32 R221, RZ, RZ, R20 ;  /* 0x000000ffffdd7224 */ /* 0x000fc600078e0014 */
[----:B------:R-:W-:Y:S04]  /*5a010*/  STL [R1+0x33c0], R103 ;  /* 0x0033c06701007387 */ /* 0x000fe80000100800 */
[----:B------:R-:W-:Y:S04]  /*5a020*/  STL [R1+0x33dc], R98 ;  /* 0x0033dc6201007387 */ /* 0x000fe80000100800 */
[----:B------:R-:W-:Y:S04]  /*5a030*/  STL [R1+0x33d0], R99 ;  /* 0x0033d06301007387 */ /* 0x000fe80000100800 */
[----:B------:R-:W-:Y:S04]  /*5a040*/  STL [R1+0x33e4], R94 ;  /* 0x0033e45e01007387 */ /* 0x000fe80000100800 */
[----:B------:R-:W1:Y:S04]  /*5a050*/  LDSM.16.M88.4 R20, [R60+UR10+0x1d000] ;  /* 0x01d0000a3c14783b */ /* 0x000e680008000200 */
        /* <DEDUP_REMOVED lines=16> */
[----:B--2---:R-:W-:Y:S04]  /*5a160*/  STL [R1+0x3424], R6 ;  /* 0x0034240601007387 */ /* 0x004fe80000100800 */
        /* <DEDUP_REMOVED lines=8> */
[C---:B------:R-:W-:Y:S03]  /*5a1f0*/  HMMA.1688.F32.TF32 R132, R172.reuse, R104, R220 ;  /* 0x00000068ac84723c */ /* 0x040fe600000810dc */
[----:B------:R-:W-:Y:S04]  /*5a200*/  STL [R1+0x3440], R15 ;  /* 0x0034400f01007387 */ /* 0x000fe80000100800 */
[----:B------:R-:W-:Y:S04]  /*5a210*/  STL [R1+0x344c], R58 ;  /* 0x00344c3a01007387 */ /* 0x000fe80000100800 */
[----:B------:R-:W-:Y:S04]  /*5a220*/  STL [R1+0x3448], R59 ;  /* 0x0034483b01007387 */ /* 0x000fe80000100800 */
[----:B---3--:R-:W-:Y:S04]  /*5a230*/  STL [R1+0x3454], R34 ;  /* 0x0034542201007387 */ /* 0x008fe80000100800 */
[----:B------:R-:W-:Y:S04]  /*5a240*/  STL [R1+0x3450], R35 ;  /* 0x0034502301007387 */ /* 0x000fe80000100800 */
[----:B----4-:R-:W-:Y:S04]  /*5a250*/  STL [R1+0x345c], R38 ;  /* 0x00345c2601007387 */ /* 0x010fe80000100800 */
[----:B------:R-:W-:Y:S04]  /*5a260*/  STL [R1+0x3458], R39 ;  /* 0x0034582701007387 */ /* 0x000fe80000100800 */
[----:B------:R-:W-:Y:S04]  /*5a270*/  STL [R1+0x3464], R10 ;  /* 0x0034640a01007387 */ /* 0x000fe80000100800 */
[----:B------:R-:W-:Y:S04]  /*5a280*/  STL [R1+0x3460], R11 ;  /* 0x0034600b01007387 */ /* 0x000fe80000100800 */
        /* <DEDUP_REMOVED lines=12> */
[----:B------:R-:W2:Y:S04]  /*5a350*/  LDL.LU R136, [R1+0xa40] ;  /* 0x000a400001887983 */ /* 0x000ea80000300800 */
[----:B------:R1:W-:Y:S04]  /*5a360*/  STL.64 [R1+0x1a0], R132 ;  /* 0x0001a08401007387 */ /* 0x0003e80000100a00 */
[----:B------:R3:W-:Y:S04]  /*5a370*/  STL.64 [R1+0x1a8], R134 ;  /* 0x0001a88601007387 */ /* 0x0007e80000100a00 */
[----:B------:R-:W2:Y:S04]  /*5a380*/  LDL.LU R137, [R1+0xa44] ;  /* 0x000a440001897983 */ /* 0x000ea80000300800 */
[----:B------:R-:W2:Y:S04]  /*5a390*/  LDL.LU R138, [R1+0xa48] ;  /* 0x000a4800018a7983 */ /* 0x000ea80000300800 */
[----:B------:R-:W2:Y:S04]  /*5a3a0*/  LDL.LU R139, [R1+0xa4c] ;  /* 0x000a4c00018b7983 */ /* 0x000ea80000300800 */
[----:B-1----:R-:W4:Y:S04]  /*5a3b0*/  LDL.LU R132, [R1+0xa30] ;  /* 0x000a300001847983 */ /* 0x002f280000300800 */
[----:B------:R-:W4:Y:S04]  /*5a3c0*/  LDL.LU R133, [R1+0xa34] ;  /* 0x000a340001857983 */ /* 0x000f280000300800 */
[----:B---3--:R-:W4:Y:S04]  /*5a3d0*/  LDL.LU R134, [R1+0xa38] ;  /* 0x000a380001867983 */ /* 0x008f280000300800 */
[----:B------:R-:W4:Y:S04]  /*5a3e0*/  LDL.LU R135, [R1+0xa3c] ;  /* 0x000a3c0001877983 */ /* 0x000f280000300800 */
[----:B------:R-:W3:Y:S04]  /*5a3f0*/  LDL.LU R248, [R1+0xa20] ;  /* 0x000a200001f87983 */ /* 0x000ee80000300800 */
[----:B------:R-:W3:Y:S04]  /*5a400*/  LDL.LU R249, [R1+0xa24] ;  /* 0x000a240001f97983 */ /* 0x000ee80000300800 */
[----:B------:R-:W3:Y:S04]  /*5a410*/  LDL.LU R250, [R1+0xa28] ;  /* 0x000a280001fa7983 */ /* 0x000ee80000300800 */
[----:B------:R-:W3:Y:S04]  /*5a420*/  LDL.LU R251, [R1+0xa2c] ;  /* 0x000a2c0001fb7983 */ /* 0x000ee80000300800 */
[----:B------:R-:W2:Y:S04]  /*5a430*/  LDL.LU R216, [R1+0xa10] ;  /* 0x000a100001d87983 */ /* 0x000ea80000300800 */
[----:B------:R-:W2:Y:S04]  /*5a440*/  LDL.LU R217, [R1+0xa14] ;  /* 0x000a140001d97983 */ /* 0x000ea80000300800 */
[----:B------:R-:W2:Y:S04]  /*5a450*/  LDL.LU R218, [R1+0xa18] ;  /* 0x000a180001da7983 */ /* 0x000ea80000300800 */
[----:B------:R-:W2:Y:S01]  /*5a460*/  LDL.LU R219, [R1+0xa1c] ;  /* 0x000a1c0001db7983 */ /* 0x000ea20000300800 */
[----:B------:R-:W-:Y:S03]  /*5a470*/  HMMA.1688.F32.TF32 R140, R172, R100, R140 ;  /* 0x00000064ac8c723c */ /* 0x000fe6000008108c */
[----:B------:R-:W2:Y:S04]  /*5a480*/  LDL.LU R220, [R1+0xa00] ;  /* 0x000a000001dc7983 */ /* 0x000ea80000300800 */
[----:B------:R-:W2:Y:S04]  /*5a490*/  LDL.LU R221, [R1+0xa04] ;  /* 0x000a040001dd7983 */ /* 0x000ea80000300800 */
[----:B------:R-:W2:Y:S04]  /*5a4a0*/  LDL.LU R222, [R1+0xa08] ;  /* 0x000a080001de7983 */ /* 0x000ea80000300800 */
[----:B------:R-:W2:Y:S04]  /*5a4b0*/  LDL.LU R223, [R1+0xa0c] ;  /* 0x000a0c0001df7983 */ /* 0x000ea80000300800 */
[----:B------:R-:W-:Y:S01]  /*5a4c0*/  MOV R66, R140 ;  /* 0x0000008c00427202 */ /* 0x000fe20000000f00 */
[----:B------:R-:W-:-:S02]  /*5a4d0*/  IMAD.MOV.U32 R67, RZ, RZ, R141 ;  /* 0x000000ffff437224 */ /* 0x000fc400078e008d */
[----:B------:R-:W-:Y:S02]  /*5a4e0*/  IMAD.MOV.U32 R70, RZ, RZ, R142 ;  /* 0x000000ffff467224 */ /* 0x000fe400078e008e */
[----:B------:R-:W-:Y:S02]  /*5a4f0*/  IMAD.MOV.U32 R71, RZ, RZ, R143 ;  /* 0x000000ffff477224 */ /* 0x000fe400078e008f */
[----:B------:R-:W-:Y:S01]  /*5a500*/  HMMA.1688.F32.TF32 R140, R172, R96, R236 ;  /* 0x00000060ac8c723c */ /* 0x000fe200000810ec */
[----:B------:R-:W2:Y:S04]  /*5a510*/  LDL.LU R236, [R1+0x9f0] ;  /* 0x0009f00001ec7983 */ /* 0x000ea80000300800 */
[----:B------:R-:W2:Y:S04]  /*5a520*/  LDL.LU R237, [R1+0x9f4] ;  /* 0x0009f40001ed7983 */ /* 0x000ea80000300800 */
[----:B------:R-:W2:Y:S04]  /*5a530*/  LDL.LU R238, [R1+0x9f8] ;  /* 0x0009f80001ee7983 */ /* 0x000ea80000300800 */
[----:B------:R-:W2:Y:S04]  /*5a540*/  LDL.LU R239, [R1+0x9fc] ;  /* 0x0009fc0001ef7983 */ /* 0x000ea80000300800 */
[----:B------:R-:W2:Y:S02]  /*5a550*/  LDL.LU R144, [R1+0x9e0] ;  /* 0x0009e00001907983 */ /* 0x000ea40000300800 */
[----:B------:R-:W-:-:S02]  /*5a560*/  MOV R74, R140 ;  /* 0x0000008c004a7202 */ /* 0x000fc40000000f00 */
[----:B------:R-:W2:Y:S01]  /*5a570*/  LDL.LU R145, [R1+0x9e4] ;  /* 0x0009e40001917983 */ /* 0x000ea20000300800 */
[----:B------:R-:W-:-:S03]  /*5a580*/  IMAD.MOV.U32 R75, RZ, RZ, R141 ;  /* 0x000000ffff4b7224 */ /* 0x000fc600078e008d */
[----:B------:R-:W2:Y:S01]  /*5a590*/  LDL.LU R146, [R1+0x9e8] ;  /* 0x0009e80001927983 */ /* 0x000ea20000300800 */
[----:B------:R-:W-:-:S03]  /*5a5a0*/  IMAD.MOV.U32 R78, RZ, RZ, R142 ;  /* 0x000000ffff4e7224 */ /* 0x000fc600078e008e */
[----:B------:R-:W2:Y:S01]  /*5a5b0*/  LDL.LU R147, [R1+0x9ec] ;  /* 0x0009ec0001937983 */ /* 0x000ea20000300800 */
[----:B------:R-:W-:-:S03]  /*5a5c0*/  IMAD.MOV.U32 R79, RZ, RZ, R143 ;  /* 0x000000ffff4f7224 */ /* 0x000fc600078e008f */
[----:B------:R-:W2:Y:S04]  /*5a5d0*/  LDL.LU R140, [R1+0x9d0] ;  /* 0x0009d000018c7983 */ /* 0x000ea80000300800 */
[----:B------:R-:W2:Y:S04]  /*5a5e0*/  LDL.LU R141, [R1+0x9d4] ;  /* 0x0009d400018d7983 */ /* 0x000ea80000300800 */
[----:B------:R-:W2:Y:S04]  /*5a5f0*/  LDL.LU R142, [R1+0x9d8] ;  /* 0x0009d800018e7983 */ /* 0x000ea80000300800 */
[----:B------:R-:W2:Y:S01]  /*5a600*/  LDL.LU R143, [R1+0x9dc] ;  /* 0x0009dc00018f7983 */ /* 0x000ea20000300800 */
[----:B----4-:R-:W-:-:S15]  /*5a610*/  HMMA.1688.F32.TF32 R132, R172, R88, R132 ;  /* 0x00000058ac84723c */ /* 0x010fde0000081084 */
[----:B------:R-:W-:-:S04]  /*5a620*/  NOP ;  /* 0x0000000000007918 */ /* 0x000fc80000000000 */
[----:B------:R-:W-:Y:S01]  /*5a630*/  MOV R46, R132 ;  /* 0x00000084002e7202 */ /* 0x000fe20000000f00 */
[----:B------:R-:W-:Y:S02]  /*5a640*/  IMAD.MOV.U32 R47, RZ, RZ, R133 ;  /* 0x000000ffff2f7224 */ /* 0x000fe400078e0085 */
[----:B------:R-:W-:Y:S02]  /*5a650*/  IMAD.MOV.U32 R6, RZ, RZ, R134 ;  /* 0x000000ffff067224 */ /* 0x000fe400078e0086 */
[----:B------:R-:W-:Y:S02]  /*5a660*/  IMAD.MOV.U32 R7, RZ, RZ, R135 ;  /* 0x000000ffff077224 */ /* 0x000fe400078e0087 */
[----:B---3--:R-:W-:-:S15]  /*5a670*/  HMMA.1688.F32.TF32 R132, R172, R84, R248 ;  /* 0x00000054ac84723c */ /* 0x008fde00000810f8 */
[----:B------:R-:W-:-:S04]  /*5a680*/  NOP ;  /* 0x0000000000007918 */ /* 0x000fc80000000000 */
[----:B------:R-:W-:Y:S01]  /*5a690*/  MOV R90, R132 ;  /* 0x00000084005a7202 */ /* 0x000fe20000000f00 */
[----:B------:R-:W-:Y:S02]  /*5a6a0*/  IMAD.MOV.U32 R91, RZ, RZ, R133 ;  /* 0x000000ffff5b7224 */ /* 0x000fe400078e0085 */
[----:B------:R-:W-:Y:S02]  /*5a6b0*/  IMAD.MOV.U32 R94, RZ, RZ, R134 ;  /* 0x000000ffff5e7224 */ /* 0x000fe400078e0086 */
[----:B------:R-:W-:Y:S02]  /*5a6c0*/  IMAD.MOV.U32 R95, RZ, RZ, R135 ;  /* 0x000000ffff5f7224 */ /* 0x000fe400078e0087 */
[----:B--2---:R-:W-:-:S15]  /*5a6d0*/  HMMA.1688.F32.TF32 R132, R172, R80, R216 ;  /* 0x00000050ac84723c */ /* 0x004fde00000810d8 */
[----:B------:R-:W-:-:S04]  /*5a6e0*/  NOP ;  /* 0x0000000000007918 */ /* 0x000fc80000000000 */
[----:B------:R-:W-:Y:S01]  /*5a6f0*/  MOV R50, R132 ;  /* 0x0000008400327202 */ /* 0x000fe20000000f00 */
[----:B------:R-:W-:Y:S02]  /*5a700*/  IMAD.MOV.U32 R51, RZ, RZ, R133 ;  /* 0x000000ffff337224 */ /* 0x000fe400078e0085 */
[----:B------:R-:W-:Y:S02]  /*5a710*/  IMAD.MOV.U32 R42, RZ, RZ, R134 ;  /* 0x000000ffff2a7224 */ /* 0x000fe400078e0086 */
[----:B------:R-:W-:Y:S02]  /*5a720*/  IMAD.MOV.U32 R43, RZ, RZ, R135 ;  /* 0x000000ffff2b7224 */ /* 0x000fe400078e0087 */
[C---:B------:R-:W-:Y:S08]  /*5a730*/  HMMA.1688.F32.TF32 R132, R172.reuse, R76, R220 ;  /* 0x0000004cac84723c */ /* 0x040ff000000810dc */
[----:B------:R-:W-:Y:S11]  /*5a740*/  HMMA.1688.F32.TF32 R136, R172, R92, R136 ;  /* 0x0000005cac88723c */ /* 0x000ff60000081088 */
[----:B------:R-:W-:Y:S01]  /*5a750*/  MOV R58, R132 ;  /* 0x00000084003a7202 */ /* 0x000fe20000000f00 */
[----:B------:R-:W-:-:S02]  /*5a760*/  IMAD.MOV.U32 R59, RZ, RZ, R133 ;  /* 0x000000ffff3b7224 */ /* 0x000fc400078e0085 */
[----:B------:R-:W-:Y:S02]  /*5a770*/  IMAD.MOV.U32 R14, RZ, RZ, R134 ;  /* 0x000000ffff0e7224 */ /* 0x000fe400078e0086 */
[----:B------:R-:W-:Y:S02]  /*5a780*/  IMAD.MOV.U32 R15, RZ, RZ, R135 ;  /* 0x000000ffff0f7224 */ /* 0x000fe400078e0087 */
[----:B------:R-:W-:Y:S01]  /*5a790*/  HMMA.1688.F32.TF32 R132, R172, R72, R236 ;  /* 0x00000048ac84723c */ /* 0x000fe200000810ec */
[----:B------:R-:W-:Y:S01]  /*5a7a0*/  MOV R82, R136 ;  /* 0x0000008800527202 */ /* 0x000fe20000000f00 */
[----:B------:R-:W-:Y:S01]  /*5a7b0*/  IMAD.MOV.U32 R83, RZ, RZ, R137 ;  /* 0x000000ffff537224 */ /* 0x000fe200078e0089 */
[----:B------:R-:W2:Y:S01]  /*5a7c0*/  LDL.LU R136, [R1+0x9c0] ;  /* 0x0009c00001887983 */ /* 0x000ea20000300800 */
[----:B------:R-:W-:Y:S02]  /*5a7d0*/  IMAD.MOV.U32 R86, RZ, RZ, R138 ;  /* 0x000000ffff567224 */ /* 0x000fe400078e008a */
[----:B------:R-:W-:Y:S01]  /*5a7e0*/  IMAD.MOV.U32 R87, RZ, RZ, R139 ;  /* 0x000000ffff577224 */ /* 0x000fe200078e008b */
[----:B------:R-:W2:Y:S04]  /*5a7f0*/  LDL.LU R137, [R1+0x9c4] ;  /* 0x0009c40001897983 */ /* 0x000ea80000300800 */
[----:B------:R-:W2:Y:S04]  /*5a800*/  LDL.LU R138, [R1+0x9c8] ;  /* 0x0009c800018a7983 */ /* 0x000ea80000300800 */
[----:B------:R-:W2:Y:S04]  /*5a810*/  LDL.LU R139, [R1+0x9cc] ;  /* 0x0009cc00018b7983 */ /* 0x000ea80000300800 */
[----:B------:R-:W-:Y:S01]  /*5a820*/  MOV R38, R132 ;  /* 0x0000008400267202 */ /* 0x000fe20000000f00 */
[----:B------:R-:W-:Y:S01]  /*5a830*/  IMAD.MOV.U32 R39, RZ, RZ, R133 ;  /* 0x000000ffff277224 */ /* 0x000fe200078e0085 */
[----:B------:R-:W3:Y:S01]  /*5a840*/  LDL.LU R132, [R1+0x9b0] ;  /* 0x0009b00001847983 */ /* 0x000ee20000300800 */
[----:B------:R-:W-:-:S02]  /*5a850*/  IMAD.MOV.U32 R34, RZ, RZ, R134 ;  /* 0x000000ffff227224 */ /* 0x000fc400078e0086 */
[----:B------:R-:W-:Y:S01]  /*5a860*/  IMAD.MOV.U32 R35, RZ, RZ, R135 ;  /* 0x000000ffff237224 */ /* 0x000fe200078e0087 */
[----:B------:R-:W3:Y:S04]  /*5a870*/  LDL.LU R133, [R1+0x9b4] ;  /* 0x0009b40001857983 */ /* 0x000ee80000300800 */
[----:B------:R-:W3:Y:S04]  /*5a880*/  LDL.LU R134, [R1+0x9b8] ;  /* 0x0009b80001867983 */ /* 0x000ee80000300800 */
        /* <DEDUP_REMOVED lines=17> */
[C---:B------:R-:W-:Y:S08]  /*5a9a0*/  HMMA.1688.F32.TF32 R144, R172.reuse, R68, R144 ;  /* 0x00000044ac90723c */ /* 0x040ff00000081090 */
[----:B------:R-:W-:Y:S11]  /*5a9b0*/  HMMA.1688.F32.TF32 R140, R172, R64, R140 ;  /* 0x00000040ac8c723c */ /* 0x000ff6000008108c */
[----:B------:R-:W-:Y:S01]  /*5a9c0*/  MOV R98, R144 ;  /* 0x0000009000627202 */ /* 0x000fe20000000f00 */
[----:B------:R-:W-:-:S02]  /*5a9d0*/  IMAD.MOV.U32 R110, RZ, RZ, R145 ;  /* 0x000000ffff6e7224 */ /* 0x000fc400078e0091 */
[----:B------:R-:W-:Y:S02]  /*5a9e0*/  IMAD.MOV.U32 R111, RZ, RZ, R146 ;  /* 0x000000ffff6f7224 */ /* 0x000fe400078e0092 */
[----:B------:R-:W-:-:S03]  /*5a9f0*/  IMAD.MOV.U32 R99, RZ, RZ, R147 ;  /* 0x000000ffff637224 */ /* 0x000fc600078e0093 */
[----:B------:R-:W-:Y:S01]  /*5aa00*/  MOV R18, R140 ;  /* 0x0000008c00127202 */ /* 0x000fe20000000f00 */
[----:B------:R-:W-:Y:S02]  /*5aa10*/  IMAD.MOV.U32 R19, RZ, RZ, R141 ;  /* 0x000000ffff137224 */ /* 0x000fe400078e008d */
[----:B------:R-:W-:Y:S02]  /*5aa20*/  IMAD.MOV.U32 R10, RZ, RZ, R142 ;  /* 0x000000ffff0a7224 */ /* 0x000fe400078e008e */
[----:B------:R-:W-:Y:S01]  /*5aa30*/  IMAD.MOV.U32 R11, RZ, RZ, R143 ;  /* 0x000000ffff0b7224 */ /* 0x000fe200078e008f */
[----:B---3--:R-:W-:-:S15]  /*5aa40*/  HMMA.1688.F32.TF32 R132, R172, R44, R132 ;  /* 0x0000002cac84723c */ /* 0x008fde0000081084 */
[----:B------:R-:W-:-:S04]  /*5aa50*/  NOP ;  /* 0x0000000000007918 */ /* 0x000fc80000000000 */
[----:B------:R-:W-:Y:S01]  /*5aa60*/  MOV R26, R132 ;  /* 0x00000084001a7202 */ /* 0x000fe20000000f00 */
[----:B------:R-:W-:Y:S02]  /*5aa70*/  IMAD.MOV.U32 R27, RZ, RZ, R133 ;  /* 0x000000ffff1b7224 */ /* 0x000fe400078e0085 */
[----:B------:R-:W-:Y:S02]  /*5aa80*/  IMAD.MOV.U32 R22, RZ, RZ, R134 ;  /* 0x000000ffff167224 */ /* 0x000fe400078e0086 */
[----:B------:R-:W-:Y:S02]  /*5aa90*/  IMAD.MOV.U32 R23, RZ, RZ, R135 ;  /* 0x000000ffff177224 */ /* 0x000fe400078e0087 */
[C---:B----4-:R-:W-:Y:S08]  /*5aaa0*/  HMMA.1688.F32.TF32 R132, R172.reuse, R40, R248 ;  /* 0x00000028ac84723c */ /* 0x050ff000000810f8 */
[C---:B--2---:R-:W-:Y:S08]  /*5aab0*/  HMMA.1688.F32.TF32 R248, R172.reuse, R48, R216 ;  /* 0x00000030acf8723c */ /* 0x044ff000000810d8 */
[----:B------:R-:W-:Y:S03]  /*5aac0*/  HMMA.1688.F32.TF32 R136, R172, R4, R136 ;  /* 0x00000004ac88723c */ /* 0x000fe60000081088 */
[----:B------:R-:W-:Y:S01]  /*5aad0*/  MOV R106, R132 ;  /* 0x00000084006a7202 */ /* 0x000fe20000000f00 */
[----:B------:R-:W-:-:S02]  /*5aae0*/  IMAD.MOV.U32 R107, RZ, RZ, R133 ;  /* 0x000000ffff6b7224 */ /* 0x000fc400078e0085 */
[----:B------:R-:W-:Y:S02]  /*5aaf0*/  IMAD.MOV.U32 R102, RZ, RZ, R134 ;  /* 0x000000ffff667224 */ /* 0x000fe400078e0086 */
[----:B------:R-:W-:Y:S02]  /*5ab00*/  IMAD.MOV.U32 R103, RZ, RZ, R135 ;  /* 0x000000ffff677224 */ /* 0x000fe400078e0087 */
[----:B------:R-:W-:Y:S01]  /*5ab10*/  HMMA.1688.F32.TF32 R132, R172, R12, R220 ;  /* 0x0000000cac84723c */ /* 0x000fe200000810dc */
[----:B------:R-:W-:Y:S04]  /*5ab20*/  STL.64 [R1+0x3308], R250 ;  /* 0x003308fa01007387 */ /* 0x000fe80000100a00 */
[----:B------:R-:W-:Y:S04]  /*5ab30*/  STL.64 [R1+0x3300], R248 ;  /* 0x003300f801007387 */ /* 0x000fe80000100a00 */
[----:B------:R-:W-:Y:S01]  /*5ab40*/  MOV R30, R136 ;  /* 0x00000088001e7202 */ /* 0x000fe20000000f00 */
[----:B------:R-:W-:-:S02]  /*5ab50*/  IMAD.MOV.U32 R31, RZ, RZ, R137 ;  /* 0x000000ffff1f7224 */ /* 0x000fc400078e0089 */
[----:B------:R-:W-:Y:S02]  /*5ab60*/  IMAD.MOV.U32 R54, RZ, RZ, R138 ;  /* 0x000000ffff367224 */ /* 0x000fe400078e008a */
[----:B------:R-:W-:Y:S02]  /*5ab70*/  IMAD.MOV.U32 R55, RZ, RZ, R139 ;  /* 0x000000ffff377224 */ /* 0x000fe400078e008b */
[----:B------:R-:W-:Y:S03]  /*5ab80*/  HMMA.1688.F32.TF32 R136, R172, R56, R236 ;  /* 0x00000038ac88723c */ /* 0x000fe600000810ec */
[----:B------:R-:W-:Y:S04]  /*5ab90*/  STL.64 [R1+0x3318], R134 ;  /* 0x0033188601007387 */ /* 0x000fe80000100a00 */
[----:B------:R1:W-:Y:S04]  /*5aba0*/  STL.64 [R1+0x3310], R132 ;  /* 0x0033108401007387 */ /* 0x0003e80000100a00 */
[----:B------:R-:W1:Y:S04]  /*5abb0*/  LDL.LU R236, [R1+0x8b0] ;  /* 0x0008b00001ec7983 */ /* 0x000e680000300800 */
[----:B------:R-:W1:Y:S04]  /*5abc0*/  LDL.LU R237, [R1+0x8b4] ;  /* 0x0008b40001ed7983 */ /* 0x000e680000300800 */
        /* <DEDUP_REMOVED lines=42> */
[----:B------:R-:W-:Y:S04]  /*5ae70*/  STL.64 [R1+0x3328], R138 ;  /* 0x0033288a01007387 */ /* 0x000fe80000100a00 */
[----:B------:R1:W-:Y:S02]  /*5ae80*/  STL.64 [R1+0x3320], R136 ;  /* 0x0033208801007387 */ /* 0x0003e40000100a00 */
[----:B-1----:R-:W-:Y:S08]  /*5ae90*/  HMMA.1688.F32.TF32 R132, R176, R112, R236 ;  /* 0x00000070b084723c */ /* 0x002ff000000810ec */
[C---:B--2---:R-:W-:Y:S08]  /*5aea0*/  HMMA.1688.F32.TF32 R160, R172.reuse, R28, R240 ;  /* 0x0000001caca0723c */ /* 0x044ff000000810f0 */
[C---:B---3--:R-:W-:Y:S08]  /*5aeb0*/  HMMA.1688.F32.TF32 R144, R172.reuse, R36, R144 ;  /* 0x00000024ac90723c */ /* 0x048ff00000081090 */
[C---:B----4-:R-:W-:Y:S08]  /*5aec0*/  HMMA.1688.F32.TF32 R140, R172.reuse, R32, R140 ;  /* 0x00000020ac8c723c */ /* 0x050ff0000008108c */
[C---:B------:R-:W-:Y:S11]  /*5aed0*/  HMMA.1688.F32.TF32 R148, R172.reuse, R8, R148 ;  /* 0x00000008ac94723c */ /* 0x040ff60000081094 */
[----:B------:R-:W-:Y:S01]  /*5aee0*/  STL.64 [R1+0x3338], R142 ;  /* 0x0033388e01007387 */ /* 0x000fe20000100a00 */
[C---:B------:R-:W-:Y:S03]  /*5aef0*/  HMMA.1688.F32.TF32 R152, R172.reuse, R16, R152 ;  /* 0x00000010ac98723c */ /* 0x040fe60000081098 */
[----:B------:R-:W-:Y:S05]  /*5af00*/  STL.64 [R1+0x3330], R140 ;  /* 0x0033308c01007387 */ /* 0x000fea0000100a00 */
        /* <DEDUP_REMOVED lines=9> */
[----:B------:R-:W-:Y:S01]  /*5afa0*/  HMMA.1688.F32.TF32 R172, R172, R60, R216 ;  /* 0x0000003cacac723c */ /* 0x000fe200000810d8 */
        /* <DEDUP_REMOVED lines=9> */
[----:B------:R-:W-:Y:S04]  /*5b040*/  STL [R1+0x32bc], R172 ;  /* 0x0032bcac01007387 */ /* 0x000fe80000100800 */
[----:B------:R-:W-:Y:S04]  /*5b050*/  STL [R1+0x32b8], R173 ;  /* 0x0032b8ad01007387 */ /* 0x000fe80000100800 */
[----:B------:R-:W-:Y:S04]  /*5b060*/  STL [R1+0x32b4], R174 ;  /* 0x0032b4ae01007387 */ /* 0x000fe80000100800 */
[----:B------:R-:W-:Y:S04]  /*5b070*/  STL [R1+0x32b0], R175 ;  /* 0x0032b0af01007387 */ /* 0x000fe80000100800 */
[----:B------:R-:W2:Y:S04]  /*5b080*/  LDL.LU R216, [R1+0x610] ;  /* 0x0006100001d87983 */ /* 0x000ea80000300800 */
[----:B------:R1:W-:Y:S04]  /*5b090*/  STL.64 [R1+0x200], R136 ;  /* 0x0002008801007387 */ /* 0x0003e80000100a00 */
[----:B------:R3:W-:Y:S04]  /*5b0a0*/  STL.64 [R1+0x208], R138 ;  /* 0x0002088a01007387 */ /* 0x0007e80000100a00 */
        /* <DEDUP_REMOVED lines=37> */
[----:B-1----:R-:W2:Y:S04]  /*5b300*/  LDL.LU R136, [R1+0x3b0] ;  /* 0x0003b00001887983 */ /* 0x002ea80000300800 */
[----:B------:R-:W2:Y:S04]  /*5b310*/  LDL.LU R137, [R1+0x3b4] ;  /* 0x0003b40001897983 */ /* 0x000ea80000300800 */
[----:B---3--:R-:W2:Y:S04]  /*5b320*/  LDL.LU R138, [R1+0x3b8] ;  /* 0x0003b800018a7983 */ /* 0x008ea80000300800 */
[----:B------:R-:W2:Y:S04]  /*5b330*/  LDL.LU R139, [R1+0x3bc] ;  /* 0x0003bc00018b7983 */ /* 0x000ea80000300800 */
[----:B------:R-:W3:Y:S04]  /*5b340*/  LDL.LU R140, [R1+0x390] ;  /* 0x00039000018c7983 */ /* 0x000ee80000300800 */
[----:B------:R-:W3:Y:S04]  /*5b350*/  LDL.LU R141, [R1+0x394] ;  /* 0x00039400018d7983 */ /* 0x000ee80000300800 */
        /* <DEDUP_REMOVED lines=66> */
[C---:B--2---:R-:W-:Y:S08]  /*5b780*/  HMMA.1688.F32.TF32 R172, R176.reuse, R96, R172 ;  /* 0x00000060b0ac723c */ /* 0x044ff000000810ac */
[C---:B---3--:R-:W-:Y:S08]  /*5b790*/  HMMA.1688.F32.TF32 R228, R176.reuse, R104, R228 ;  /* 0x00000068b0e4723c */ /* 0x048ff000000810e4 */
[C---:B------:R-:W-:Y:S08]  /*5b7a0*/  HMMA.1688.F32.TF32 R240, R176.reuse, R108, R240 ;  /* 0x0000006cb0f0723c */ /* 0x040ff000000810f0 */
[C---:B------:R-:W-:Y:S11]  /*5b7b0*/  HMMA.1688.F32.TF32 R224, R176.reuse, R100, R224 ;  /* 0x00000064b0e0723c */ /* 0x040ff600000810e0 */
[----:B------:R-:W-:Y:S04]  /*5b7c0*/  STL.64 [R1+0x230], R240 ;  /* 0x000230f001007387 */ /* 0x000fe80000100a00 */
[----:B------:R1:W-:Y:S04]  /*5b7d0*/  STL.64 [R1+0x238], R242 ;  /* 0x000238f201007387 */ /* 0x0003e80000100a00 */
[----:B-1----:R-:W2:Y:S04]  /*5b7e0*/  LDL.LU.64 R242, [R1+0x3528] ;  /* 0x0035280001f27983 */ /* 0x002ea80000300a00 */
[----:B------:R-:W3:Y:S04]  /*5b7f0*/  LDL.LU.64 R240, [R1+0x3520] ;  /* 0x0035200001f07983 */ /* 0x000ee80000300a00 */
        /* <DEDUP_REMOVED lines=13> */
[C---:B------:R-:W-:Y:S08]  /*5b8d0*/  HMMA.1688.F32.TF32 R160, R176.reuse, R80, R156 ;  /* 0x00000050b0a0723c */ /* 0x040ff0000008109c */
[C---:B------:R-:W-:Y:S01]  /*5b8e0*/  HMMA.1688.F32.TF32 R156, R176.reuse, R76, R236 ;  /* 0x0000004cb09c723c */ /* 0x040fe200000810ec */
[----:B------:R-:W-:Y:S04]  /*5b8f0*/  STL.64 [R1+0x2e0], R172 ;  /* 0x0002e0ac01007387 */ /* 0x000fe80000100a00 */
[----:B------:R-:W-:Y:S04]  /*5b900*/  STL.64 [R1+0x2e8], R174 ;  /* 0x0002e8ae01007387 */ /* 0x000fe80000100a00 */
[----:B------:R-:W-:Y:S04]  /*5b910*/  STL.64 [R1+0x2f0], R168 ;  /* 0x0002f0a801007387 */ /* 0x000fe80000100a00 */
[----:B------:R-:W-:Y:S04]  /*5b920*/  STL.64 [R1+0x2f8], R170 ;  /* 0x0002f8aa01007387 */ /* 0x000fe80000100a00 */
[----:B------:R-:W-:Y:S04]  /*5b930*/  STL.64 [R1+0x300], R164 ;  /* 0x000300a401007387 */ /* 0x000fe80000100a00 */
[----:B------:R-:W-:Y:S04]  /*5b940*/  STL.64 [R1+0x308], R166 ;  /* 0x000308a601007387 */ /* 0x000fe80000100a00 */
[----:B------:R-:W2:Y:S04]  /*5b950*/  LDL.LU R236, [R1+0x7d0] ;  /* 0x0007d00001ec7983 */ /* 0x000ea80000300800 */
[----:B------:R-:W-:Y:S04]  /*5b960*/  STL.64 [R1+0x320], R160 ;  /* 0x000320a001007387 */ /* 0x000fe80000100a00 */
[----:B------:R-:W-:Y:S04]  /*5b970*/  STL.64 [R1+0x328], R162 ;  /* 0x000328a201007387 */ /* 0x000fe80000100a00 */
[----:B------:R-:W-:Y:S04]  /*5b980*/  STL.64 [R1+0x330], R156 ;  /* 0x0003309c01007387 */ /* 0x000fe80000100a00 */
[----:B------:R-:W-:Y:S04]  /*5b990*/  STL.64 [R1+0x338], R158 ;  /* 0x0003389e01007387 */ /* 0x000fe80000100a00 */
[----:B------:R-:W2:Y:S04]  /*5b9a0*/  LDL.LU R237, [R1+0x7d4] ;  /* 0x0007d40001ed7983 */ /* 0x000ea80000300800 */
[----:B------:R-:W2:Y:S04]  /*5b9b0*/  LDL.LU R238, [R1+0x7d8] ;  /* 0x0007d80001ee7983 */ /* 0x000ea80000300800 */
[----:B------:R-:W2:Y:S01]  /*5b9c0*/  LDL.LU R239, [R1+0x7dc] ;  /* 0x0007dc0001ef7983 */ /* 0x000ea20000300800 */
[C---:B------:R-:W-:Y:S08]  /*5b9d0*/  HMMA.1688.F32.TF32 R152, R176.reuse, R72, R152 ;  /* 0x00000048b098723c */ /* 0x040ff00000081098 */
[C---:B------:R-:W-:Y:S08]  /*5b9e0*/  HMMA.1688.F32.TF32 R148, R176.reuse, R68, R148 ;  /* 0x00000044b094723c */ /* 0x040ff00000081094 */
[C---:B------:R-:W-:Y:S08]  /*5b9f0*/  HMMA.1688.F32.TF32 R144, R176.reuse, R64, R144 ;  /* 0x00000040b090723c */ /* 0x040ff00000081090 */
[C---:B------:R-:W-:Y:S08]  /*5ba00*/  HMMA.1688.F32.TF32 R140, R176.reuse, R4, R140 ;  /* 0x00000004b08c723c */ /* 0x040ff0000008108c */
[C---:B------:R-:W-:Y:S08]  /*5ba10*/  HMMA.1688.F32.TF32 R136, R176.reuse, R44, R136 ;  /* 0x0000002cb088723c */ /* 0x040ff00000081088 */
[C---:B----4-:R-:W-:Y:S01]  /*5ba20*/  HMMA.1688.F32.TF32 R132, R176.reuse, R40, R132 ;  /* 0x00000028b084723c */ /* 0x050fe20000081084 */
        /* <DEDUP_REMOVED lines=44> */
[----:B------:R-:W4:Y:S04]  /*5bcf0*/  LDL.LU R192, [R1+0x7a0] ;  /* 0x0007a00001c07983 */ /* 0x000f280000300800 */
[----:B------:R-:W-:Y:S04]  /*5bd00*/  STL.64 [R1+0x610], R136 ;  /* 0x0006108801007387 */ /* 0x000fe80000100a00 */
[----:B------:R-:W-:Y:S04]  /*5bd10*/  STL.64 [R1+0x618], R138 ;  /* 0x0006188a01007387 */ /* 0x000fe80000100a00 */
[----:B------:R-:W-:Y:S04]  /*5bd20*/  STL.64 [R1+0x600], R132 ;  /* 0x0006008401007387 */ /* 0x000fe80000100a00 */
[----:B------:R2:W-:Y:S04]  /*5bd30*/  STL.64 [R1+0x608], R134 ;  /* 0x0006088601007387 */ /* 0x0005e80000100a00 */
[----:B------:R-:W4:Y:S04]  /*5bd40*/  LDL.LU R193, [R1+0x7a4] ;  /* 0x0007a40001c17983 */ /* 0x000f280000300800 */
[----:B------:R-:W4:Y:S04]  /*5bd50*/  LDL.LU R194, [R1+0x7a8] ;  /* 0x0007a80001c27983 */ /* 0x000f280000300800 */
[----:B------:R-:W4:Y:S04]  /*5bd60*/  LDL.LU R195, [R1+0x7ac] ;  /* 0x0007ac0001c37983 */ /* 0x000f280000300800 */
        /* <DEDUP_REMOVED lines=8> */
[----:B--2---:R-:W-:-:S15]  /*5bdf0*/  HMMA.1688.F32.TF32 R132, R232, R116, R236 ;  /* 0x00000074e884723c */ /* 0x004fde00000810ec */
[----:B------:R-:W-:-:S04]  /*5be00*/  NOP ;  /* 0x0000000000007918 */ /* 0x000fc80000000000 */
[----:B------:R4:W-:Y:S04]  /*5be10*/  STL [R1+0x160], R132 ;  /* 0x0001608401007387 */ /* 0x0009e80000100800 */
        /* <DEDUP_REMOVED lines=24> */
[----:B------:R-:W-:Y:S01]  /*5bfa0*/  MOV R172, R133 ;  /* 0x0000008500ac7202 */ /* 0x000fe20000000f00 */
[----:B------:R-:W-:-:S02]  /*5bfb0*/  IMAD.MOV.U32 R173, RZ, RZ, R134 ;  /* 0x000000ffffad7224 */ /* 0x000fc400078e0086 */
[----:B------:R-:W-:-:S05]  /*5bfc0*/  IMAD.MOV.U32 R174, RZ, RZ, R135 ;  /* 0x000000ffffae7224 */ /* 0x000fca00078e0087 */
[----:B------:R-:W-:Y:S04]  /*5bfd0*/  STL [R1+0x32c8], R174 ;  /* 0x0032c8ae01007387 */ /* 0x000fe80000100800 */
[----:B------:R-:W-:Y:S04]  /*5bfe0*/  STL [R1+0x32c4], R173 ;  /* 0x0032c4ad01007387 */ /* 0x000fe80000100800 */
[----:B------:R-:W-:Y:S01]  /*5bff0*/  STL [R1+0x32c0], R172 ;  /* 0x0032c0ac01007387 */ /* 0x000fe20000100800 */
[C---:B----4-:R-:W-:Y:S08]  /*5c000*/  HMMA.1688.F32.TF32 R132, R232.reuse, R104, R192 ;  /* 0x00000068e884723c */ /* 0x050ff000000810c0 */
[C---:B---3--:R-:W-:Y:S08]  /*5c010*/  HMMA.1688.F32.TF32 R136, R232.reuse, R108, R196 ;  /* 0x0000006ce888723c */ /* 0x048ff000000810c4 */
[----:B------:R-:W-:Y:S03]  /*5c020*/  HMMA.1688.F32.TF32 R140, R232, R112, R200 ;  /* 0x00000070e88c723c */ /* 0x000fe600000810c8 */
[----:B------:R-:W-:Y:S01]  /*5c030*/  IMAD.MOV.U32 R129, RZ, RZ, R134 ;  /* 0x000000ffff817224 */ /* 0x000fe200078e0086 */
[----:B------:R-:W-:-:S15]  /*5c040*/  MOV R128, R135 ;  /* 0x0000008700807202 */ /* 0x000fde0000000f00 */
[----:B------:R-:W-:Y:S04]  /*5c050*/  STL.64 [R1+0x150], R140 ;  /* 0x0001508c01007387 */ /* 0x000fe80000100a00 */
[----:B------:R-:W-:Y:S04]  /*5c060*/  STL.64 [R1+0x158], R142 ;  /* 0x0001588e01007387 */ /* 0x000fe80000100a00 */
[----:B------:R-:W-:Y:S04]  /*5c070*/  STL.64 [R1+0x140], R136 ;  /* 0x0001408801007387 */ /* 0x000fe80000100a00 */
[----:B------:R-:W-:Y:S04]  /*5c080*/  STL.64 [R1+0x148], R138 ;  /* 0x0001488a01007387 */ /* 0x000fe80000100a00 */
[----:B------:R2:W-:Y:S04]  /*5c090*/  STL.64 [R1+0x130], R132 ;  /* 0x0001308401007387 */ /* 0x0005e80000100a00 */
[----:B------:R-:W-:Y:S04]  /*5c0a0*/  STL [R1+0x32a4], R128 ;  /* 0x0032a48001007387 */ /* 0x000fe80000100800 */
[----:B------:R-:W-:Y:S01]  /*5c0b0*/  STL [R1+0x32a0], R129 ;  /* 0x0032a08101007387 */ /* 0x000fe20000100800 */
[C---:B--2---:R-:W-:Y:S08]  /*5c0c0*/  HMMA.1688.F32.TF32 R132, R232.reuse, R100, R188 ;  /* 0x00000064e884723c */ /* 0x044ff000000810bc */
[----:B------:R-:W-:Y:S11]  /*5c0d0*/  HMMA.1688.F32.TF32 R136, R232, R96, R184 ;  /* 0x00000060e888723c */ /* 0x000ff600000810b8 */
[----:B------:R-:W-:Y:S01]  /*5c0e0*/  IMAD.MOV.U32 R174, RZ, RZ, R133 ;  /* 0x000000ffffae7224 */ /* 0x000fe200078e0085 */
[----:B------:R1:W-:Y:S01]  /*5c0f0*/  STL [R1+0x120], R132 ;  /* 0x0001208401007387 */ /* 0x0003e20000100800 */
[----:B------:R-:W-:-:S02]  /*5c100*/  IMAD.MOV.U32 R173, RZ, RZ, R134 ;  /* 0x000000ffffad7224 */ /* 0x000fc400078e0086 */
[----:B------:R-:W-:Y:S02]  /*5c110*/  IMAD.MOV.U32 R172, RZ, RZ, R135 ;  /* 0x000000ffffac7224 */ /* 0x000fe400078e0087 */
[----:B-1----:R-:W-:Y:S03]  /*5c120*/  HMMA.1688.F32.TF32 R132, R232, R92, R180 ;  /* 0x0000005ce884723c */ /* 0x002fe600000810b4 */
[----:B------:R1:W-:Y:S04]  /*5c130*/  STL [R1+0x32d4], R172 ;  /* 0x0032d4ac01007387 */ /* 0x0003e80000100800 */
[----:B------:R2:W-:Y:S04]  /*5c140*/  STL [R1+0x32d0], R173 ;  /* 0x0032d0ad01007387 */ /* 0x0005e80000100800 */
[----:B------:R3:W-:Y:S04]  /*5c150*/  STL [R1+0x32cc], R174 ;  /* 0x0032ccae01007387 */ /* 0x0007e80000100800 */
[----:B------:R-:W-:Y:S04]  /*5c160*/  STL.64 [R1+0x110], R136 ;  /* 0x0001108801007387 */ /* 0x000fe80000100a00 */
[----:B------:R4:W-:Y:S01]  /*5c170*/  STL.64 [R1+0x118], R138 ;  /* 0x0001188a01007387 */ /* 0x0009e20000100a00 */
[----:B-1----:R-:W-:Y:S01]  /*5c180*/  MOV R172, R133 ;  /* 0x0000008500ac7202 */ /* 0x002fe20000000f00 */
[----:B--2---:R-:W-:-:S02]  /*5c190*/  IMAD.MOV.U32 R173, RZ, RZ, R134 ;  /* 0x000000ffffad7224 */ /* 0x004fc400078e0086 */
[----:B------:R1:W-:Y:S01]  /*5c1a0*/  STL [R1+0x100], R132 ;  /* 0x0001008401007387 */ /* 0x0003e20000100800 */
[----:B---3--:R-:W-:Y:S01]  /*5c1b0*/  IMAD.MOV.U32 R174, RZ, RZ, R135 ;  /* 0x000000ffffae7224 */ /* 0x008fe200078e0087 */
[C---:B----4-:R-:W-:Y:S08]  /*5c1c0*/  HMMA.1688.F32.TF32 R136, R232.reuse, R88, R216 ;  /* 0x00000058e888723c */ /* 0x050ff000000810d8 */
[----:B-1----:R-:W-:Y:S01]  /*5c1d0*/  HMMA.1688.F32.TF32 R132, R232, R84, R220 ;  /* 0x00000054e884723c */ /* 0x002fe200000810dc */
[----:B------:R-:W-:Y:S04]  /*5c1e0*/  STL [R1+0x32e0], R174 ;  /* 0x0032e0ae01007387 */ /* 0x000fe80000100800 */
[----:B------:R-:W-:Y:S04]  /*5c1f0*/  STL [R1+0x32dc], R173 ;  /* 0x0032dcad01007387 */ /* 0x000fe80000100800 */
[----:B------:R-:W-:Y:S04]  /*5c200*/  STL [R1+0x32d8], R172 ;  /* 0x0032d8ac01007387 */ /* 0x000fe80000100800 */
[----:B------:R-:W-:Y:S04]  /*5c210*/  STL.64 [R1+0xf0], R136 ;  /* 0x0000f08801007387 */ /* 0x000fe80000100a00 */
[----:B------:R-:W-:Y:S02]  /*5c220*/  STL.64 [R1+0xf8], R138 ;  /* 0x0000f88a01007387 */ /* 0x000fe40000100a00 */
[----:B------:R-:W-:Y:S01]  /*5c230*/  IMAD.MOV.U32 R175, RZ, RZ, R132 ;  /* 0x000000ffffaf7224 */ /* 0x000fe200078e0084 */
[----:B------:R-:W-:Y:S01]  /*5c240*/  MOV R62, R133 ;  /* 0x00000085003e7202 */ /* 0x000fe20000000f00 */
[----:B------:R1:W-:Y:S01]  /*5c250*/  STL [R1+0xec], R135 ;  /* 0x0000ec8701007387 */ /* 0x0003e20000100800 */
[----:B------:R-:W-:-:S02]  /*5c260*/  IMAD.MOV.U32 R63, RZ, RZ, R134 ;  /* 0x000000ffff3f7224 */ /* 0x000fc400078e0086 */
[----:B-1----:R-:W-:Y:S03]  /*5c270*/  HMMA.1688.F32.TF32 R132, R232, R80, R236 ;  /* 0x00000050e884723c */ /* 0x002fe600000810ec */
[----:B------:R-:W-:Y:S04]  /*5c280*/  STL [R1+0x32ec], R63 ;  /* 0x0032ec3f01007387 */ /* 0x000fe80000100800 */
[----:B------:R-:W-:Y:S04]  /*5c290*/  STL [R1+0x32e8], R62 ;  /* 0x0032e83e01007387 */ /* 0x000fe80000100800 */
[----:B------:R-:W-:Y:S08]  /*5c2a0*/  STL [R1+0x32e4], R175 ;  /* 0x0032e4af01007387 */ /* 0x000ff00000100800 */
[----:B------:R1:W-:Y:S04]  /*5c2b0*/  STL [R1+0xd0], R132 ;  /* 0x0000d08401007387 */ /* 0x0003e80000100800 */
        /* <DEDUP_REMOVED lines=36> */
[----:B------:R-:W3:Y:S01]  /*5c500*/  LDL.LU R136, [R1+0x720] ;  /* 0x0007200001887983 */ /* 0x000ee20000300800 */
[----:B------:R-:W-:-:S03]  /*5c510*/  IMAD.MOV.U32 R174, RZ, RZ, R133 ;  /* 0x000000ffffae7224 */ /* 0x000fc600078e0085 */
[----:B------:R-:W3:Y:S01]  /*5c520*/  LDL.LU R137, [R1+0x724] ;  /* 0x0007240001897983 */ /* 0x000ee20000300800 */
[----:B------:R-:W-:-:S03]  /*5c530*/  IMAD.MOV.U32 R173, RZ, RZ, R134 ;  /* 0x000000ffffad7224 */ /* 0x000fc600078e0086 */
[----:B------:R-:W3:Y:S01]  /*5c540*/  LDL.LU R138, [R1+0x728] ;  /* 0x00072800018a7983 */ /* 0x000ee20000300800 */
[----:B------:R-:W-:-:S03]  /*5c550*/  MOV R172, R135 ;  /* 0x0000008700ac7202 */ /* 0x000fc60000000f00 */
[----:B------:R-:W3:Y:S04]  /*5c560*/  LDL.LU R139, [R1+0x72c] ;  /* 0x00072c00018b7983 */ /* 0x000ee80000300800 */
        /* <DEDUP_REMOVED lines=24> */
[----:B------:R-:W-:Y:S04]  /*5c6f0*/  STL [R1+0x32f8], R172 ;  /* 0x0032f8ac01007387 */ /* 0x000fe80000100800 */
[----:B------:R-:W-:Y:S04]  /*5c700*/  STL [R1+0x32f4], R173 ;  /* 0x0032f4ad01007387 */ /* 0x000fe80000100800 */
[----:B------:R1:W-:Y:S01]  /*5c710*/  STL [R1+0x32f0], R174 ;  /* 0x0032f0ae01007387 */ /* 0x0003e20000100800 */
[C---:B--2---:R-:W-:Y:S08]  /*5c720*/  HMMA.1688.F32.TF32 R140, R232.reuse, R76, R140 ;  /* 0x0000004ce88c723c */ /* 0x044ff0000008108c */
[C---:B---3--:R-:W-:Y:S11]  /*5c730*/  HMMA.1688.F32.TF32 R136, R232.reuse, R72, R136 ;  /* 0x00000048e888723c */ /* 0x048ff60000081088 */
[----:B------:R-:W-:Y:S01]  /*5c740*/  IMAD.MOV.U32 R175, RZ, RZ, R143 ;  /* 0x000000ffffaf7224 */ /* 0x000fe200078e008f */
[C---:B----4-:R-:W-:Y:S07]  /*5c750*/  HMMA.1688.F32.TF32 R132, R232.reuse, R68, R132 ;  /* 0x00000044e884723c */ /* 0x050fee0000081084 */
[----:B-1----:R-:W-:Y:S01]  /*5c760*/  IMAD.MOV.U32 R174, RZ, RZ, R139 ;  /* 0x000000ffffae7224 */ /* 0x002fe200078e008b */
[----:B------:R-:W-:Y:S01]  /*5c770*/  MOV R172, R137 ;  /* 0x0000008900ac7202 */ /* 0x000fe20000000f00 */
[C---:B------:R-:W-:Y:S01]  /*5c780*/  HMMA.1688.F32.TF32 R176, R232.reuse, R64, R248 ;  /* 0x00000040e8b0723c */ /* 0x040fe200000810f8 */
[----:B------:R-:W-:Y:S01]  /*5c790*/  IMAD.MOV.U32 R173, RZ, RZ, R138 ;  /* 0x000000ffffad7224 */ /* 0x000fe200078e008a */
[----:B------:R1:W-:Y:S06]  /*5c7a0*/  STL [R1+0xc0], R140 ;  /* 0x0000c08c01007387 */ /* 0x0003ec0000100800 */
[C---:B------:R-:W-:Y:S01]  /*5c7b0*/  HMMA.1688.F32.TF32 R180, R232.reuse, R4, R180 ;  /* 0x00000004e8b4723c */ /* 0x040fe200000810b4 */
[----:B------:R-:W-:Y:S07]  /*5c7c0*/  STL [R1+0xb0], R136 ;  /* 0x0000b08801007387 */ /* 0x000fee0000100800 */
[----:B------:R-:W-:Y:S01]  /*5c7d0*/  HMMA.1688.F32.TF32 R184, R232, R44, R184 ;  /* 0x0000002ce8b8723c */ /* 0x000fe200000810b8 */
[----:B------:R-:W-:Y:S04]  /*5c7e0*/  STL.64 [R1+0x33b8], R174 ;  /* 0x0033b8ae01007387 */ /* 0x000fe80000100a00 */
[----:B------:R-:W-:Y:S04]  /*5c7f0*/  STL.64 [R1+0x33b0], R172 ;  /* 0x0033b0ac01007387 */ /* 0x000fe80000100a00 */
[----:B------:R2:W-:Y:S04]  /*5c800*/  STL.64 [R1+0xa0], R132 ;  /* 0x0000a08401007387 */ /* 0x0005e80000100a00 */
[----:B------:R-:W-:Y:S04]  /*5c810*/  STL.64 [R1+0x3278], R178 ;  /* 0x003278b201007387 */ /* 0x000fe80000100a00 */
[----:B------:R-:W-:Y:S01]  /*5c820*/  STL.64 [R1+0x3270], R176 ;  /* 0x003270b001007387 */ /* 0x000fe20000100a00 */
[----:B------:R-:W-:-:S03]  /*5c830*/  IMAD.MOV.U32 R63, RZ, RZ, R141 ;  /* 0x000000ffff3f7224 */ /* 0x000fc600078e008d */
[----:B------:R-:W-:Y:S01]  /*5c840*/  STL.64 [R1+0x3288], R182 ;  /* 0x003288b601007387 */ /* 0x000fe20000100a00 */
[----:B-1----:R-:W-:-:S03]  /*5c850*/  IMAD.MOV.U32 R140, RZ, RZ, R224 ;  /* 0x000000ffff8c7224 */ /* 0x002fc600078e00e0 */
[----:B------:R-:W-:Y:S01]  /*5c860*/  STL.64 [R1+0x3280], R180 ;  /* 0x003280b401007387 */ /* 0x000fe20000100a00 */
[----:B------:R-:W-:-:S03]  /*5c870*/  IMAD.MOV.U32 R62, RZ, RZ, R142 ;  /* 0x000000ffff3e7224 */ /* 0x000fc600078e008e */
[----:B------:R-:W-:Y:S01]  /*5c880*/  STL.64 [R1+0x3298], R186 ;  /* 0x003298ba01007387 */ /* 0x000fe20000100a00 */
[----:B------:R-:W-:-:S03]  /*5c890*/  IMAD.MOV.U32 R141, RZ, RZ, R231 ;  /* 0x000000ffff8d7224 */ /* 0x000fc600078e00e7 */
[----:B------:R1:W-:Y:S01]  /*5c8a0*/  STL.64 [R1+0x3290], R184 ;  /* 0x003290b801007387 */ /* 0x0003e20000100a00 */
[----:B------:R-:W-:Y:S01]  /*5c8b0*/  IMAD.MOV.U32 R142, RZ, RZ, R230 ;  /* 0x000000ffff8e7224 */ /* 0x000fe200078e00e6 */
[----:B------:R-:W-:Y:S02]  /*5c8c0*/  MOV R143, R229 ;  /* 0x000000e5008f7202 */ /* 0x000fe40000000f00 */
[----:B------:R-:W3:Y:S04]  /*5c8d0*/  LDL.LU R224, [R1+0x34fc] ;  /* 0x0034fc0001e07983 */ /* 0x000ee80000300800 */
[----:B------:R-:W4:Y:S04]  /*5c8e0*/  LDL.LU R231, [R1+0x34f8] ;  /* 0x0034f80001e77983 */ /* 0x000f280000300800 */
[----:B------:R-:W2:Y:S01]  /*5c8f0*/  LDL.LU R230, [R1+0x34f4] ;  /* 0x0034f40001e67983 */ /* 0x000ea20000300800 */
[----:B------:R-:W-:-:S03]  /*5c900*/  IMAD.MOV.U32 R251, RZ, RZ, R228 ;  /* 0x000000fffffb7224 */ /* 0x000fc600078e00e4 */
        /* <DEDUP_REMOVED lines=11> */
[----:B------:R-:W3:Y:S01]  /*5c9c0*/  LDL.LU R162, [R1+0x558] ;  /* 0x0005580001a27983 */ /* 0x000ee20000300800 */
[----:B--2---:R-:W-:-:S03]  /*5c9d0*/  IMAD.MOV.U32 R163, RZ, RZ, R228 ;  /* 0x000000ffffa37224 */ /* 0x004fc600078e00e4 */
[----:B------:R-:W2:Y:S04]  /*5c9e0*/  LDL.LU R228, [R1+0x34e8] ;  /* 0x0034e80001e47983 */ /* 0x000ea80000300800 */
[----:B------:R-:W2:Y:S04]  /*5c9f0*/  LDL.LU R164, [R1+0x560] ;  /* 0x0005600001a47983 */ /* 0x000ea80000300800 */
[----:B------:R-:W2:Y:S01]  /*5ca00*/  LDL.LU R165, [R1+0x564] ;  /* 0x0005640001a57983 */ /* 0x000ea20000300800 */
[----:B------:R-:W-:-:S03]  /*5ca10*/  IMAD.MOV.U32 R128, RZ, RZ, R134 ;  /* 0x000000ffff807224 */ /* 0x000fc600078e0086 */
[----:B------:R-:W2:Y:S01]  /*5ca20*/  LDL.LU R166, [R1+0x568] ;  /* 0x0005680001a67983 */ /* 0x000ea20000300800 */
[----:B------:R-:W-:-:S03]  /*5ca30*/  MOV R129, R135 ;  /* 0x0000008700817202 */ /* 0x000fc60000000f00 */
        /* <DEDUP_REMOVED lines=25> */
[----:B------:R-:W-:-:S03]  /*5cbd0*/  MOV R152, R229 ;  /* 0x000000e500987202 */ /* 0x000fc60000000f00 */
[----:B------:R-:W2:Y:S01]  /*5cbe0*/  LDL.LU R168, [R1+0x580] ;  /* 0x0005800001a87983 */ /* 0x000ea20000300800 */
[----:B------:R-:W-:-:S03]  /*5cbf0*/  IMAD.MOV.U32 R153, RZ, RZ, R230 ;  /* 0x000000ffff997224 */ /* 0x000fc600078e00e6 */
[----:B------:R-:W2:Y:S01]  /*5cc00*/  LDL.LU R169, [R1+0x584] ;  /* 0x0005840001a97983 */ /* 0x000ea20000300800 */
[----:B----4-:R-:W-:-:S03]  /*5cc10*/  IMAD.MOV.U32 R154, RZ, RZ, R231 ;  /* 0x000000ffff9a7224 */ /* 0x010fc600078e00e7 */
[----:B------:R-:W4:Y:S01]  /*5cc20*/  LDL.LU R170, [R1+0x588] ;  /* 0x0005880001aa7983 */ /* 0x000f220000300800 */
[----:B---3--:R-:W-:Y:S01]  /*5cc30*/  IMAD.MOV.U32 R155, RZ, RZ, R224 ;  /* 0x000000ffff9b7224 */ /* 0x008fe200078e00e0 */
[----:B------:R-:W-:Y:S01]  /*5cc40*/  MOV R148, R225 ;  /* 0x000000e100947202 */ /* 0x000fe20000000f00 */
[----:B------:R-:W-:Y:S02]  /*5cc50*/  IMAD.MOV.U32 R149, RZ, RZ, R226 ;  /* 0x000000ffff957224 */ /* 0x000fe400078e00e2 */
[----:B------:R-:W-:Y:S01]  /*5cc60*/  IMAD.MOV.U32 R150, RZ, RZ, R227 ;  /* 0x000000ffff967224 */ /* 0x000fe200078e00e3 */
[----:B------:R-:W-:Y:S01]  /*5cc70*/  MOV R136, R241 ;  /* 0x000000f100887202 */ /* 0x000fe20000000f00 */
[----:B------:R-:W-:Y:S02]  /*5cc80*/  IMAD.MOV.U32 R151, RZ, RZ, R240 ;  /* 0x000000ffff977224 */ /* 0x000fe400078e00f0 */
[----:B------:R-:W-:Y:S02]  /*5cc90*/  IMAD.MOV.U32 R137, RZ, RZ, R242 ;  /* 0x000000ffff897224 */ /* 0x000fe400078e00f2 */
[----:B------:R-:W-:-:S02]  /*5cca0*/  IMAD.MOV.U32 R138, RZ, RZ, R243 ;  /* 0x000000ffff8a7224 */ /* 0x000fc400078e00f3 */
[----:B--2---:R-:W-:Y:S02]  /*5ccb0*/  IMAD.MOV.U32 R171, RZ, RZ, R228 ;  /* 0x000000ffffab7224 */ /* 0x004fe400078e00e4 */
        /* <DEDUP_REMOVED lines=11> */
[----:B------:R-:W4:Y:S01]  /*5cd70*/  LDL.LU R243, [R1+0x34b8] ;  /* 0x0034b80001f37983 */ /* 0x000f220000300800 */
[C---:B------:R-:W-:Y:S03]  /*5cd80*/  HMMA.1688.F32.TF32 R188, R232.reuse, R40, R188 ;  /* 0x00000028e8bc723c */ /* 0x040fe600000810bc */
[----:B------:R-:W4:Y:S05]  /*5cd90*/  LDL.LU R139, [R1+0x4ec] ;  /* 0x0004ec00018b7983 */ /* 0x000f2a0000300800 */
        /* <DEDUP_REMOVED lines=8> */
[----:B------:R-:W-:Y:S08]  /*5ce20*/  HMMA.1688.F32.TF32 R220, R232, R28, R220 ;  /* 0x0000001ce8dc723c */ /* 0x000ff000000810dc */
[----:B------:R-:W-:Y:S08]  /*5ce30*/  HMMA.1688.F32.TF32 R132, R244, R112, R132 ;  /* 0x00000070f484723c */ /* 0x000ff00000081084 */
[C---:B--2---:R-:W-:Y:S08]  /*5ce40*/  HMMA.1688.F32.TF32 R228, R232.reuse, R24, R228 ;  /* 0x00000018e8e4723c */ /* 0x044ff000000810e4 */
[C---:B---3--:R-:W-:Y:S08]  /*5ce50*/  HMMA.1688.F32.TF32 R224, R232.reuse, R20, R224 ;  /* 0x00000014e8e0723c */ /* 0x048ff000000810e0 */
[----:B------:R-:W-:Y:S08]  /*5ce60*/  HMMA.1688.F32.TF32 R232, R232, R60, R184 ;  /* 0x0000003ce8e8723c */ /* 0x000ff000000810b8 */
[----:B------:R-:W-:-:S15]  /*5ce70*/  HMMA.1688.F32.TF32 R184, R244, R116, R144 ;  /* 0x00000074f4b8723c */ /* 0x000fde0000081090 */
[----:B------:R-:W-:-:S04]  /*5ce80*/  NOP ;  /* 0x0000000000007918 */ /* 0x000fc80000000000 */
[----:B------:R-:W-:Y:S04]  /*5ce90*/  STL.64 [R1+0x5f0], R184 ;  /* 0x0005f0b801007387 */ /* 0x000fe80000100a00 */
[----:B------:R4:W-:Y:S02]  /*5cea0*/  STL.64 [R1+0x5f8], R186 ;  /* 0x0005f8ba01007387 */ /* 0x0009e40000100a00 */
[C---:B----4-:R-:W-:Y:S02]  /*5ceb0*/  HMMA.1688.F32.TF32 R184, R244.reuse, R108, R240 ;  /* 0x0000006cf4b8723c */ /* 0x050fe400000810f0 */
[----:B------:R1:W-:Y:S04]  /*5cec0*/  STL.64 [R1+0x5e0], R132 ;  /* 0x0005e08401007387 */ /* 0x0003e80000100a00 */
[----:B------:R2:W-:Y:S02]  /*5ced0*/  STL.64 [R1+0x5e8], R134 ;  /* 0x0005e88601007387 */ /* 0x0005e40000100a00 */
[C---:B------:R-:W-:Y:S08]  /*5cee0*/  HMMA.1688.F32.TF32 R148, R244.reuse, R68, R148 ;  /* 0x00000044f494723c */ /* 0x040ff00000081094 */
[C---:B------:R-:W-:Y:S01]  /*5cef0*/  HMMA.1688.F32.TF32 R140, R244.reuse, R64, R140 ;  /* 0x00000040f48c723c */ /* 0x040fe2000008108c */
[----:B-1----:R-:W3:Y:S04]  /*5cf00*/  LDL.LU R132, [R1+0x4d0] ;  /* 0x0004d00001847983 */ /* 0x002ee80000300800 */
[----:B------:R-:W-:Y:S04]  /*5cf10*/  STL.64 [R1+0x5d0], R184 ;  /* 0x0005d0b801007387 */ /* 0x000fe80000100a00 */
[----:B------:R1:W-:Y:S04]  /*5cf20*/  STL.64 [R1+0x5d8], R186 ;  /* 0x0005d8ba01007387 */ /* 0x0003e80000100a00 */
[----:B------:R-:W3:Y:S04]  /*5cf30*/  LDL.LU R133, [R1+0x4d4] ;  /* 0x0004d40001857983 */ /* 0x000ee80000300800 */
[----:B--2---:R-:W3:Y:S04]  /*5cf40*/  LDL.LU R134, [R1+0x4d8] ;  /* 0x0004d80001867983 */ /* 0x004ee80000300800 */
[----:B------:R-:W3:Y:S01]  /*5cf50*/  LDL.LU R135, [R1+0x4dc] ;  /* 0x0004dc0001877983 */ /* 0x000ee20000300800 */
[C---:B-1----:R-:W-:Y:S08]  /*5cf60*/  HMMA.1688.F32.TF32 R184, R244.reuse, R104, R180 ;  /* 0x00000068f4b8723c */ /* 0x042ff000000810b4 */
[C---:B------:R-:W-:Y:S01]  /*5cf70*/  HMMA.1688.F32.TF32 R136, R244.reuse, R4, R136 ;  /* 0x00000004f488723c */ /* 0x040fe20000081088 */
[----:B------:R-:W-:Y:S01]  /*5cf80*/  LOP3.LUT R147, R252, 0x20, RZ, 0x3c, !PT ;  /* 0x00000020fc937812 */ /* 0x000fe200078e3cff */
[----:B------:R-:W-:Y:S04]  /*5cf90*/  LDS R240, [R252+UR7+0x41800] ;  /* 0x04180007fcf07984 */ /* 0x000fe80008000800 */
[----:B------:R-:W-:Y:S02]  /*5cfa0*/  LDS R242, [R252+UR7+0x41c00] ;  /* 0x041c0007fcf27984 */ /* 0x000fe40008000800 */
[C---:B------:R-:W-:Y:S02]  /*5cfb0*/  HMMA.1688.F32.TF32 R180, R244.reuse, R100, R176 ;  /* 0x00000064f4b4723c */ /* 0x040fe400000810b0 */
[----:B------:R-:W-:Y:S04]  /*5cfc0*/  LDS R241, [R147+UR7+0x41800] ;  /* 0x0418000793f17984 */ /* 0x000fe80008000800 */
[----:B------:R-:W-:Y:S02]  /*5cfd0*/  STL.64 [R1+0x5c0], R184 ;  /* 0x0005c0b801007387 */ /* 0x000fe40000100a00 */
[C---:B------:R-:W-:Y:S02]  /*5cfe0*/  HMMA.1688.F32.TF32 R176, R244.reuse, R96, R172 ;  /* 0x00000060f4b0723c */ /* 0x040fe400000810ac */
[----:B------:R-:W1:Y:S06]  /*5cff0*/  LDS R243, [R147+UR7+0x41c00] ;  /* 0x041c000793f37984 */ /* 0x000e6c0008000800 */
[C---:B------:R-:W-:Y:S08]  /*5d000*/  HMMA.1688.F32.TF32 R172, R244.reuse, R92, R168 ;  /* 0x0000005cf4ac723c */ /* 0x040ff000000810a8 */
[C---:B------:R-:W-:Y:S08]  /*5d010*/  HMMA.1688.F32.TF32 R168, R244.reuse, R88, R164 ;  /* 0x00000058f4a8723c */ /* 0x040ff000000810a4 */
[C---:B------:R-:W-:Y:S08]  /*5d020*/  HMMA.1688.F32.TF32 R164, R244.reuse, R84, R160 ;  /* 0x00000054f4a4723c */ /* 0x040ff000000810a0 */
[C---:B------:R-:W-:Y:S01]  /*5d030*/  HMMA.1688.F32.TF32 R160, R244.reuse, R80, R156 ;  /* 0x00000050f4a0723c */ /* 0x040fe2000008109c */
[----:B------:R-:W-:Y:S07]  /*5d040*/  STL.64 [R1+0x5c8], R186 ;  /* 0x0005c8ba01007387 */ /* 0x000fee0000100a00 */
[C---:B------:R-:W-:Y:S01]  /*5d050*/  HMMA.1688.F32.TF32 R156, R244.reuse, R76, R152 ;  /* 0x0000004cf49c723c */ /* 0x040fe20000081098 */
[----:B------:R-:W-:Y:S07]  /*5d060*/  STL.64 [R1+0x5b0], R180 ;  /* 0x0005b0b401007387 */ /* 0x000fee0000100a00 */
        /* <DEDUP_REMOVED lines=17> */
[----:B------:R-:W2:Y:S01]  /*5d180*/  LDL.LU R249, [R1+0x4a4] ;  /* 0x0004a40001f97983 */ /* 0x000ea20000300800 */
[----:B------:R-:W-:-:S03]  /*5d190*/  IMAD.MOV.U32 R81, RZ, RZ, R136 ;  /* 0x000000ffff517224 */ /* 0x000fc600078e0088 */
[----:B------:R-:W-:Y:S01]  /*5d1a0*/  STL.64 [R1+0x500], R148 ;  /* 0x0005009401007387 */ /* 0x000fe20000100a00 */
[----:B------:R-:W-:-:S03]  /*5d1b0*/  MOV R80, R137 ;  /* 0x0000008900507202 */ /* 0x000fc60000000f00 */
[----:B------:R-:W-:Y:S01]  /*5d1c0*/  STL.64 [R1+0x508], R150 ;  /* 0x0005089601007387 */ /* 0x000fe20000100a00 */
[----:B------:R-:W-:-:S03]  /*5d1d0*/  IMAD.MOV.U32 R77, RZ, RZ, R138 ;  /* 0x000000ffff4d7224 */ /* 0x000fc600078e008a */
[----:B------:R2:W-:Y:S01]  /*5d1e0*/  STL.64 [R1+0x4f0], R140 ;  /* 0x0004f08c01007387 */ /* 0x0005e20000100a00 */
[----:B------:R-:W-:-:S03]  /*5d1f0*/  IMAD.MOV.U32 R76, RZ, RZ, R139 ;  /* 0x000000ffff4c7224 */ /* 0x000fc600078e008b */
[----:B------:R-:W4:Y:S04]  /*5d200*/  LDL.LU R136, [R1+0x480] ;  /* 0x0004800001887983 */ /* 0x000f280000300800 */
[----:B------:R-:W4:Y:S04]  /*5d210*/  LDL.LU R137, [R1+0x484] ;  /* 0x0004840001897983 */ /* 0x000f280000300800 */
[----:B------:R-:W4:Y:S04]  /*5d220*/  LDL.LU R138, [R1+0x488] ;  /* 0x00048800018a7983 */ /* 0x000f280000300800 */
[----:B------:R-:W4:Y:S04]  /*5d230*/  LDL.LU R139, [R1+0x48c] ;  /* 0x00048c00018b7983 */ /* 0x000f280000300800 */
[----:B------:R-:W-:Y:S04]  /*5d240*/  STL [R1+0x31a8], R76 ;  /* 0x0031a84c01007387 */ /* 0x000fe80000100800 */
[----:B------:R-:W-:Y:S04]  /*5d250*/  STL [R1+0x31a4], R77 ;  /* 0x0031a44d01007387 */ /* 0x000fe80000100800 */
[----:B------:R-:W-:Y:S04]  /*5d260*/  STL [R1+0x31a0], R80 ;  /* 0x0031a05001007387 */ /* 0x000fe80000100800 */
[----:B------:R1:W-:Y:S01]  /*5d270*/  STL [R1+0x319c], R81 ;  /* 0x00319c5101007387 */ /* 0x0003e20000100800 */
[----:B------:R-:W-:Y:S01]  /*5d280*/  IMAD.MOV.U32 R250, RZ, RZ, R3 ;  /* 0x000000fffffa7224 */ /* 0x000fe200078e0003 */
[----:B------:R-:W-:Y:S01]  /*5d290*/  MOV R251, R0 ;  /* 0x0000000000fb7202 */ /* 0x000fe20000000f00 */
[----:B------:R-:W-:-:S02]  /*5d2a0*/  IMAD.MOV.U32 R3, RZ, RZ, R142 ;  /* 0x000000ffff037224 */ /* 0x000fc400078e008e */
[----:B------:R-:W-:Y:S01]  /*5d2b0*/  IMAD.MOV.U32 R0, RZ, RZ, R143 ;  /* 0x000000ffff007224 */ /* 0x000fe200078e008f */
[----:B---3--:R-:W-:-:S15]  /*5d2c0*/  HMMA.1688.F32.TF32 R132, R244, R44, R132 ;  /* 0x0000002cf484723c */ /* 0x008fde0000081084 */
[----:B------:R-:W-:-:S04]  /*5d2d0*/  NOP ;  /* 0x0000000000007918 */ /* 0x000fc80000000000 */
[----:B------:R-:W-:Y:S01]  /*5d2e0*/  IMAD.MOV.U32 R89, RZ, RZ, R132 ;  /* 0x000000ffff597224 */ /* 0x000fe200078e0084 */
[----:B------:R-:W-:Y:S01]  /*5d2f0*/  MOV R88, R133 ;  /* 0x0000008500587202 */ /* 0x000fe20000000f00 */
[----:B------:R-:W3:Y:S01]  /*5d300*/  LDL.LU R132, [R1+0x460] ;  /* 0x0004600001847983 */ /* 0x000ee20000300800 */
[----:B------:R-:W-:Y:S02]  /*5d310*/  IMAD.MOV.U32 R85, RZ, RZ, R134 ;  /* 0x000000ffff557224 */ /* 0x000fe400078e0086 */
[----:B------:R-:W-:Y:S01]  /*5d320*/  IMAD.MOV.U32 R84, RZ, RZ, R135 ;  /* 0x000000ffff547224 */ /* 0x000fe200078e0087 */
[----:B------:R-:W3:Y:S04]  /*5d330*/  LDL.LU R133, [R1+0x464] ;  /* 0x0004640001857983 */ /* 0x000ee80000300800 */
[----:B------:R-:W3:Y:S04]  /*5d340*/  LDL.LU R134, [R1+0x468] ;  /* 0x0004680001867983 */ /* 0x000ee80000300800 */
[----:B------:R-:W3:Y:S04]  /*5d350*/  LDL.LU R135, [R1+0x46c] ;  /* 0x00046c0001877983 */ /* 0x000ee80000300800 */
[----:B------:R-:W-:Y:S04]  /*5d360*/  STL [R1+0x31b8], R84 ;  /* 0x0031b85401007387 */ /* 0x000fe80000100800 */
[----:B------:R-:W-:Y:S04]  /*5d370*/  STL [R1+0x31b4], R85 ;  /* 0x0031b45501007387 */ /* 0x000fe80000100800 */
[----:B------:R-:W-:Y:S04]  /*5d380*/  STL [R1+0x31b0], R88 ;  /* 0x0031b05801007387 */ /* 0x000fe80000100800 */
[----:B------:R1:W-:Y:S01]  /*5d390*/  STL [R1+0x31ac], R89 ;  /* 0x0031ac5901007387 */ /* 0x0003e20000100800 */
[C---:B--2---:R-:W-:Y:S03]  /*5d3a0*/  HMMA.1688.F32.TF32 R140, R244.reuse, R40, R248 ;  /* 0x00000028f48c723c */ /* 0x044fe600000810f8 */
[----:B------:R-:W2:Y:S04]  /*5d3b0*/  LDL.LU R248, [R1+0x450] ;  /* 0x0004500001f87983 */ /* 0x000ea80000300800 */
[----:B------:R-:W2:Y:S04]  /*5d3c0*/  LDL.LU R249, [R1+0x454] ;  /* 0x0004540001f97983 */ /* 0x000ea80000300800 */
[----:B------:R-:W2:Y:S04]  /*5d3d0*/  LDL.LU R250, [R1+0x458] ;  /* 0x0004580001fa7983 */ /* 0x000ea80000300800 */
[----:B------:R-:W2:Y:S01]  /*5d3e0*/  LDL.LU R251, [R1+0x45c] ;  /* 0x00045c0001fb7983 */ /* 0x000ea20000300800 */
[----:B----4-:R-:W-:Y:S03]  /*5d3f0*/  HMMA.1688.F32.TF32 R136, R244, R48, R136 ;  /* 0x00000030f488723c */ /* 0x010fe60000081088 */
[----:B------:R-:W-:Y:S01]  /*5d400*/  IMAD.MOV.U32 R92, RZ, RZ, R143 ;  /* 0x000000ffff5c7224 */ /* 0x000fe200078e008f */
[----:B------:R-:W-:Y:S01]  /*5d410*/  MOV R96, R141 ;  /* 0x0000008d00607202 */ /* 0x000fe20000000f00 */
[----:B------:R-:W-:-:S02]  /*5d420*/  IMAD.MOV.U32 R93, RZ, RZ, R142 ;  /* 0x000000ffff5d7224 */ /* 0x000fc400078e008e */
[----:B------:R-:W-:Y:S01]  /*5d430*/  IMAD.MOV.U32 R97, RZ, RZ, R140 ;  /* 0x000000ffff617224 */ /* 0x000fe200078e008c */
[----:B------:R-:W-:Y:S04]  /*5d440*/  STL [R1+0x31c8], R92 ;  /* 0x0031c85c01007387 */ /* 0x000fe80000100800 */
[----:B------:R-:W-:Y:S04]  /*5d450*/  STL [R1+0x31c4], R93 ;  /* 0x0031c45d01007387 */ /* 0x000fe80000100800 */
[----:B------:R-:W-:Y:S04]  /*5d460*/  STL [R1+0x31c0], R96 ;  /* 0x0031c06001007387 */ /* 0x000fe80000100800 */
[----:B------:R4:W-:Y:S01]  /*5d470*/  STL [R1+0x31bc], R97 ;  /* 0x0031bc6101007387 */ /* 0x0009e20000100800 */
[----:B------:R-:W-:Y:S01]  /*5d480*/  IMAD.MOV.U32 R105, RZ, RZ, R136 ;  /* 0x000000ffff697224 */ /* 0x000fe200078e0088 */
[----:B------:R-:W-:Y:S01]  /*5d490*/  MOV R104, R137 ;  /* 0x0000008900687202 */ /* 0x000fe20000000f00 */
[----:B------:R-:W-:Y:S01]  /*5d4a0*/  IMAD.MOV.U32 R101, RZ, RZ, R138 ;  /* 0x000000ffff657224 */ /* 0x000fe200078e008a */
[----:B------:R-:W4:Y:S01]  /*5d4b0*/  LDL.LU R136, [R1+0x430] ;  /* 0x0004300001887983 */ /* 0x000f220000300800 */
[----:B------:R-:W-:-:S03]  /*5d4c0*/  IMAD.MOV.U32 R100, RZ, RZ, R139 ;  /* 0x000000ffff647224 */ /* 0x000fc600078e008b */
[----:B------:R-:W4:Y:S04]  /*5d4d0*/  LDL.LU R137, [R1+0x434] ;  /* 0x0004340001897983 */ /* 0x000f280000300800 */
[----:B------:R-:W4:Y:S04]  /*5d4e0*/  LDL.LU R138, [R1+0x438] ;  /* 0x00043800018a7983 */ /* 0x000f280000300800 */
[----:B------:R-:W4:Y:S04]  /*5d4f0*/  LDL.LU R139, [R1+0x43c] ;  /* 0x00043c00018b7983 */ /* 0x000f280000300800 */
[----:B------:R-:W-:Y:S04]  /*5d500*/  STL [R1+0x31d8], R100 ;  /* 0x0031d86401007387 */ /* 0x000fe80000100800 */
[----:B------:R-:W-:Y:S04]  /*5d510*/  STL [R1+0x31d4], R101 ;  /* 0x0031d46501007387 */ /* 0x000fe80000100800 */
[----:B------:R-:W-:Y:S04]  /*5d520*/  STL [R1+0x31d0], R104 ;  /* 0x0031d06801007387 */ /* 0x000fe80000100800 */
[----:B------:R1:W-:Y:S01]  /*5d530*/  STL [R1+0x31cc], R105 ;  /* 0x0031cc6901007387 */ /* 0x0003e20000100800 */
        /* <DEDUP_REMOVED lines=14> */
[----:B--2---:R-:W-:Y:S03]  /*5d620*/  HMMA.1688.F32.TF32 R140, R244, R56, R248 ;  /* 0x00000038f48c723c */ /* 0x004fe600000810f8 */
[----:B------:R-:W2:Y:S04]  /*5d630*/  LDL.LU R248, [R1+0x400] ;  /* 0x0004000001f87983 */ /* 0x000ea80000300800 */
[----:B------:R-:W2:Y:S04]  /*5d640*/  LDL.LU R249, [R1+0x404] ;  /* 0x0004040001f97983 */ /* 0x000ea80000300800 */
[----:B------:R-:W2:Y:S04]  /*5d650*/  LDL.LU R250, [R1+0x408] ;  /* 0x0004080001fa7983 */ /* 0x000ea80000300800 */
[----:B------:R-:W2:Y:S04]  /*5d660*/  LDL.LU R251, [R1+0x40c] ;  /* 0x00040c0001fb7983 */ /* 0x000ea80000300800 */
[----:B------:R-:W-:Y:S01]  /*5d670*/  IMAD.MOV.U32 R108, RZ, RZ, R143 ;  /* 0x000000ffff6c7224 */ /* 0x000fe200078e008f */
[----:B------:R-:W-:Y:S01]  /*5d680*/  MOV R112, R141 ;  /* 0x0000008d00707202 */ /* 0x000fe20000000f00 */
[----:B------:R-:W-:-:S02]  /*5d690*/  IMAD.MOV.U32 R109, RZ, RZ, R142 ;  /* 0x000000ffff6d7224 */ /* 0x000fc400078e008e */
[----:B------:R-:W-:Y:S01]  /*5d6a0*/  IMAD.MOV.U32 R113, RZ, RZ, R140 ;  /* 0x000000ffff717224 */ /* 0x000fe200078e008c */
[----:B------:R-:W-:Y:S04]  /*5d6b0*/  STL [R1+0x31f8], R108 ;  /* 0x0031f86c01007387 */ /* 0x000fe80000100800 */
[----:B------:R-:W-:Y:S01]  /*5d6c0*/  STL [R1+0x31f4], R109 ;  /* 0x0031f46d01007387 */ /* 0x000fe20000100800 */
[----:B----4-:R-:W-:Y:S03]  /*5d6d0*/  HMMA.1688.F32.TF32 R136, R244, R32, R136 ;  /* 0x00000020f488723c */ /* 0x010fe60000081088 */
[----:B------:R-:W-:Y:S04]  /*5d6e0*/  STL [R1+0x31f0], R112 ;  /* 0x0031f07001007387 */ /* 0x000fe80000100800 */
[----:B------:R-:W-:Y:S04]  /*5d6f0*/  STL [R1+0x31ec], R113 ;  /* 0x0031ec7101007387 */ /* 0x000fe80000100800 */
[----:B------:R-:W4:Y:S04]  /*5d700*/  LDL.LU R140, [R1+0x3d0] ;  /* 0x0003d000018c7983 */ /* 0x000f280000300800 */
[----:B------:R-:W4:Y:S04]  /*5d710*/  LDL.LU R141, [R1+0x3d4] ;  /* 0x0003d400018d7983 */ /* 0x000f280000300800 */
[----:B------:R-:W4:Y:S01]  /*5d720*/  LDL.LU R142, [R1+0x3d8] ;  /* 0x0003d800018e7983 */ /* 0x000f220000300800 */
[----:B------:R-:W-:Y:S01]  /*5d730*/  IMAD.MOV.U32 R116, RZ, RZ, R139 ;  /* 0x000000ffff747224 */ /* 0x000fe200078e008b */
[----:B------:R-:W-:Y:S01]  /*5d740*/  MOV R120, R137 ;  /* 0x0000008900787202 */ /* 0x000fe20000000f00 */
[----:B------:R-:W-:Y:S01]  /*5d750*/  IMAD.MOV.U32 R117, RZ, RZ, R138 ;  /* 0x000000ffff757224 */ /* 0x000fe200078e008a */
[----:B------:R-:W4:Y:S01]  /*5d760*/  LDL.LU R143, [R1+0x3dc] ;  /* 0x0003dc00018f7983 */ /* 0x000f220000300800 */
[----:B------:R-:W-:-:S03]  /*5d770*/  IMAD.MOV.U32 R121, RZ, RZ, R136 ;  /* 0x000000ffff797224 */ /* 0x000fc600078e0088 */
[----:B------:R-:W-:Y:S04]  /*5d780*/  STL [R1+0x3208], R116 ;  /* 0x0032087401007387 */ /* 0x000fe80000100800 */
[----:B------:R-:W-:Y:S04]  /*5d790*/  STL [R1+0x3204], R117 ;  /* 0x0032047501007387 */ /* 0x000fe80000100800 */
[----:B------:R-:W-:Y:S04]  /*5d7a0*/  STL [R1+0x3200], R120 ;  /* 0x0032007801007387 */ /* 0x000fe80000100800 */
[----:B------:R-:W-:Y:S04]  /*5d7b0*/  STL [R1+0x31fc], R121 ;  /* 0x0031fc7901007387 */ /* 0x000fe80000100800 */
[----:B------:R-:W4:Y:S04]  /*5d7c0*/  LDL.LU R136, [R1+0x3a0] ;  /* 0x0003a00001887983 */ /* 0x000f280000300800 */
[----:B------:R-:W4:Y:S04]  /*5d7d0*/  LDL.LU R137, [R1+0x3a4] ;  /* 0x0003a40001897983 */ /* 0x000f280000300800 */
[----:B------:R-:W4:Y:S04]  /*5d7e0*/  LDL.LU R138, [R1+0x3a8] ;  /* 0x0003a800018a7983 */ /* 0x000f280000300800 */
[----:B------:R-:W4:Y:S01]  /*5d7f0*/  LDL.LU R139, [R1+0x3ac] ;  /* 0x0003ac00018b7983 */ /* 0x000f220000300800 */
[----:B---3--:R-:W-:-:S15]  /*5d800*/  HMMA.1688.F32.TF32 R132, R244, R36, R132 ;  /* 0x00000024f484723c */ /* 0x008fde0000081084 */
[----:B------:R-:W-:-:S04]  /*5d810*/  NOP ;  /* 0x0000000000007918 */ /* 0x000fc80000000000 */
[----:B-1----:R-:W-:Y:S01]  /*5d820*/  IMAD.MOV.U32 R81, RZ, RZ, R132 ;  /* 0x000000ffff517224 */ /* 0x002fe200078e0084 */
        /* <DEDUP_REMOVED lines=10> */
[----:B------:R-:W-:Y:S01]  /*5d8d0*/  STL [R1+0x320c], R81 ;  /* 0x00320c5101007387 */ /* 0x000fe20000100800 */
        /* <DEDUP_REMOVED lines=10> */
[----:B------:R-:W-:Y:S04]  /*5d980*/  STL [R1+0x3224], R57 ;  /* 0x0032243901007387 */ /* 0x000fe80000100800 */
[----:B------:R-:W-:Y:S01]  /*5d990*/  STL [R1+0x3220], R64 ;  /* 0x0032204001007387 */ /* 0x000fe20000100800 */
[----:B----4-:R-:W-:Y:S03]  /*5d9a0*/  HMMA.1688.F32.TF32 R140, R244, R16, R140 ;  /* 0x00000010f48c723c */ /* 0x010fe6000008108c */
[----:B------:R-:W-:-:S15]  /*5d9b0*/  STL [R1+0x321c], R65 ;  /* 0x00321c4101007387 */ /* 0x000fde0000100800 */
[----:B------:R-:W-:Y:S01]  /*5d9c0*/  NOP ;  /* 0x0000000000007918 */ /* 0x000fe20000000000 */
[----:B------:R-:W-:Y:S01]  /*5d9d0*/  IMAD.MOV.U32 R80, RZ, RZ, R143 ;  /* 0x000000ffff507224 */ /* 0x000fe200078e008f */
[----:B------:R-:W-:Y:S01]  /*5d9e0*/  HMMA.1688.F32.TF32 R136, R244, R52, R136 ;  /* 0x00000034f488723c */ /* 0x000fe20000081088 */
[----:B------:R-:W-:Y:S01]  /*5d9f0*/  IMAD.MOV.U32 R77, RZ, RZ, R142 ;  /* 0x000000ffff4d7224 */ /* 0x000fe200078e008e */
[----:B------:R-:W-:Y:S01]  /*5da00*/  MOV R76, R141 ;  /* 0x0000008d004c7202 */ /* 0x000fe20000000f00 */
[----:B------:R-:W-:Y:S01]  /*5da10*/  IMAD.MOV.U32 R89, RZ, RZ, R140 ;  /* 0x000000ffff597224 */ /* 0x000fe200078e008c */
[----:B------:R-:W-:Y:S04]  /*5da20*/  STL [R1+0x3238], R80 ;  /* 0x0032385001007387 */ /* 0x000fe80000100800 */
[----:B------:R-:W-:Y:S04]  /*5da30*/  STL [R1+0x3234], R77 ;  /* 0x0032344d01007387 */ /* 0x000fe80000100800 */
[----:B------:R-:W-:Y:S04]  /*5da40*/  STL [R1+0x3230], R76 ;  /* 0x0032304c01007387 */ /* 0x000fe80000100800 */
[----:B------:R-:W-:Y:S03]  /*5da50*/  STL [R1+0x322c], R89 ;  /* 0x00322c5901007387 */ /* 0x000fe60000100800 */
[----:B------:R-:W-:Y:S01]  /*5da60*/  IMAD.MOV.U32 R53, RZ, RZ, R138 ;  /* 0x000000ffff357224 */ /* 0x000fe200078e008a */
[----:B------:R-:W-:Y:S01]  /*5da70*/  MOV R88, R137 ;  /* 0x0000008900587202 */ /* 0x000fe20000000f00 */
        /* <DEDUP_REMOVED lines=23> */
[----:B------:R-:W4:Y:S04]  /*5dbf0*/  LDL.LU R136, [R1+0x1f0] ;  /* 0x0001f00001887983 */ /* 0x000f280000300800 */
[----:B------:R-:W4:Y:S04]  /*5dc00*/  LDL.LU R137, [R1+0x1f4] ;  /* 0x0001f40001897983 */ /* 0x000f280000300800 */
[----:B------:R-:W4:Y:S04]  /*5dc10*/  LDL.LU R114, [R1+0x34b4] ;  /* 0x0034b40001727983 */ /* 0x000f280000300800 */
[----:B------:R-:W4:Y:S01]  /*5dc20*/  LDL.LU R115, [R1+0x34b0] ;  /* 0x0034b00001737983 */ /* 0x000f220000300800 */
[----:B---3--:R-:W-:-:S15]  /*5dc30*/  HMMA.1688.F32.TF32 R132, R244, R28, R132 ;  /* 0x0000001cf484723c */ /* 0x008fde0000081084 */
[----:B------:R-:W-:-:S04]  /*5dc40*/  NOP ;  /* 0x0000000000007918 */ /* 0x000fc80000000000 */
[----:B------:R-:W-:Y:S01]  /*5dc50*/  IMAD.MOV.U32 R97, RZ, RZ, R132 ;  /* 0x000000ffff617224 */ /* 0x000fe200078e0084 */
[----:B------:R-:W-:Y:S01]  /*5dc60*/  MOV R84, R133 ;  /* 0x0000008500547202 */ /* 0x000fe20000000f00 */
[----:B------:R-:W-:Y:S02]  /*5dc70*/  IMAD.MOV.U32 R29, RZ, RZ, R134 ;  /* 0x000000ffff1d7224 */ /* 0x000fe400078e0086 */
[----:B------:R-:W-:Y:S02]  /*5dc80*/  IMAD.MOV.U32 R28, RZ, RZ, R135 ;  /* 0x000000ffff1c7224 */ /* 0x000fe400078e0087 */
[----:B--2---:R-:W-:Y:S01]  /*5dc90*/  HMMA.1688.F32.TF32 R132, R244, R20, R248 ;  /* 0x00000014f484723c */ /* 0x004fe200000810f8 */
[----:B------:R-:W-:Y:S02]  /*5dca0*/  IMAD.MOV.U32 R248, RZ, RZ, R126 ;  /* 0x000000fffff87224 */ /* 0x000fe400078e007e */
[----:B------:R-:W-:-:S15]  /*5dcb0*/  IMAD.MOV.U32 R249, RZ, RZ, R127 ;  /* 0x000000fffff97224 */ /* 0x000fde00078e007f */
[----:B------:R-:W-:Y:S01]  /*5dcc0*/  NOP ;  /* 0x0000000000007918 */ /* 0x000fe20000000000 */
[----:B------:R-:W-:Y:S01]  /*5dcd0*/  MOV R105, R132 ;  /* 0x0000008400697202 */ /* 0x000fe20000000f00 */
[----:B------:R-:W-:Y:S01]  /*5dce0*/  IMAD.MOV.U32 R92, RZ, RZ, R133 ;  /* 0x000000ffff5c7224 */ /* 0x000fe200078e0085 */
[----:B------:R-:W-:Y:S01]  /*5dcf0*/  MOV R132, R118 ;  /* 0x0000007600847202 */ /* 0x000fe20000000f00 */
[----:B------:R-:W-:Y:S01]  /*5dd00*/  IMAD.MOV.U32 R133, RZ, RZ, R119 ;  /* 0x000000ffff857224 */ /* 0x000fe200078e0077 */
[----:B------:R-:W2:Y:S01]  /*5dd10*/  LDL.LU R118, [R1+0x34ac] ;  /* 0x0034ac0001767983 */ /* 0x000ea20000300800 */
[----:B------:R-:W-:-:S03]  /*5dd20*/  IMAD.MOV.U32 R93, RZ, RZ, R134 ;  /* 0x000000ffff5d7224 */ /* 0x000fc600078e0086 */
[----:B------:R-:W2:Y:S01]  /*5dd30*/  LDL.LU R119, [R1+0x34a8] ;  /* 0x0034a80001777983 */ /* 0x000ea20000300800 */
[----:B------:R-:W-:Y:S01]  /*5dd40*/  MOV R96, R135 ;  /* 0x0000008700607202 */ /* 0x000fe20000000f00 */
[----:B------:R-:W-:Y:S01]  /*5dd50*/  IMAD.MOV.U32 R134, RZ, RZ, R122 ;  /* 0x000000ffff867224 */ /* 0x000fe200078e007a */
[----:B------:R-:W-:Y:S01]  /*5dd60*/  MOV R135, R123 ;  /* 0x0000007b00877202 */ /* 0x000fe20000000f00 */
[----:B------:R-:W3:Y:S04]  /*5dd70*/  LDL.LU R122, [R1+0x34a4] ;  /* 0x0034a400017a7983 */ /* 0x000ee80000300800 */
[----:B------:R-:W3:Y:S04]  /*5dd80*/  LDL.LU R123, [R1+0x34a0] ;  /* 0x0034a000017b7983 */ /* 0x000ee80000300800 */
[----:B------:R-:W3:Y:S04]  /*5dd90*/  LDL.LU R126, [R1+0x349c] ;  /* 0x00349c00017e7983 */ /* 0x000ee80000300800 */
[----:B------:R-:W3:Y:S01]  /*5dda0*/  LDL.LU R127, [R1+0x3498] ;  /* 0x00349800017f7983 */ /* 0x000ee20000300800 */
[----:B------:R-:W-:Y:S01]  /*5ddb0*/  MOV R250, R130 ;  /* 0x0000008200fa7202 */ /* 0x000fe20000000f00 */
[----:B------:R-:W-:-:S02]  /*5ddc0*/  IMAD.MOV.U32 R251, RZ, RZ, R131 ;  /* 0x000000fffffb7224 */ /* 0x000fc400078e0083 */
[----:B------:R-:W3:Y:S04]  /*5ddd0*/  LDL.LU R130, [R1+0x3494] ;  /* 0x0034940001827983 */ /* 0x000ee80000300800 */
[----:B------:R-:W3:Y:S01]  /*5dde0*/  LDL.LU R131, [R1+0x3490] ;  /* 0x0034900001837983 */ /* 0x000ee20000300800 */
[----:B------:R-:W-:Y:S01]  /*5ddf0*/  MOV R180, R26 ;  /* 0x0000001a00b47202 */ /* 0x000fe20000000f00 */
[----:B------:R-:W-:Y:S02]  /*5de00*/  IMAD.MOV.U32 R181, RZ, RZ, R27 ;  /* 0x000000ffffb57224 */ /* 0x000fe400078e001b */
[----:B------:R-:W3:Y:S01]  /*5de10*/  LDL.LU R26, [R1+0x348c] ;  /* 0x00348c00011a7983 */ /* 0x000ee20000300800 */
[----:B------:R-:W-:Y:S01]  /*5de20*/  IMAD.MOV.U32 R182, RZ, RZ, R22 ;  /* 0x000000ffffb67224 */ /* 0x000fe200078e0016 */
[----:B------:R-:W-:-:S02]  /*5de30*/  MOV R183, R23 ;  /* 0x0000001700b77202 */ /* 0x000fc40000000f00 */
[----:B------:R-:W3:Y:S01]  /*5de40*/  LDL.LU R27, [R1+0x3488] ;  /* 0x00348800011b7983 */ /* 0x000ee20000300800 */
[----:B------:R-:W-:-:S03]  /*5de50*/  IMAD.MOV.U32 R184, RZ, RZ, R30 ;  /* 0x000000ffffb87224 */ /* 0x000fc600078e001e */
[----:B------:R-:W3:Y:S01]  /*5de60*/  LDL.LU R22, [R1+0x3484] ;  /* 0x0034840001167983 */ /* 0x000ee20000300800 */
[----:B------:R-:W-:Y:S01]  /*5de70*/  IMAD.MOV.U32 R185, RZ, RZ, R31 ;  /* 0x000000ffffb97224 */ /* 0x000fe200078e001f */
[----:B------:R-:W-:Y:S02]  /*5de80*/  MOV R186, R54 ;  /* 0x0000003600ba7202 */ /* 0x000fe40000000f00 */
[----:B------:R-:W3:Y:S01]  /*5de90*/  LDL.LU R23, [R1+0x3480] ;  /* 0x0034800001177983 */ /* 0x000ee20000300800 */
[----:B------:R-:W-:-:S03]  /*5dea0*/  IMAD.MOV.U32 R187, RZ, RZ, R55 ;  /* 0x000000ffffbb7224 */ /* 0x000fc600078e0037 */
[----:B------:R-:W3:Y:S04]  /*5deb0*/  LDL.LU R30, [R1+0x347c] ;  /* 0x00347c00011e7983 */ /* 0x000ee80000300800 */
[----:B------:R-:W3:Y:S04]  /*5dec0*/  LDL.LU R31, [R1+0x3478] ;  /* 0x00347800011f7983 */ /* 0x000ee80000300800 */
[----:B------:R-:W3:Y:S04]  /*5ded0*/  LDL.LU R54, [R1+0x3474] ;  /* 0x0034740001367983 */ /* 0x000ee80000300800 */
[----:B------:R-:W3:Y:S01]  /*5dee0*/  LDL.LU R55, [R1+0x3470] ;  /* 0x0034700001377983 */ /* 0x000ee20000300800 */
[----:B------:R-:W-:Y:S01]  /*5def0*/  IMAD.MOV.U32 R144, RZ, RZ, R50 ;  /* 0x000000ffff907224 */ /* 0x000fe200078e0032 */
[----:B------:R-:W-:Y:S01]  /*5df00*/  MOV R145, R51 ;  /* 0x0000003300917202 */ /* 0x000fe20000000f00 */
[----:B------:R-:W-:-:S02]  /*5df10*/  IMAD.MOV.U32 R146, RZ, RZ, R42 ;  /* 0x000000ffff927224 */ /* 0x000fc400078e002a */
[----:B------:R-:W-:Y:S01]  /*5df20*/  IMAD.MOV.U32 R164, RZ, RZ, R66 ;  /* 0x000000ffffa47224 */ /* 0x000fe200078e0042 */
[----:B------:R-:W-:Y:S01]  /*5df30*/  MOV R166, R70 ;  /* 0x0000004600a67202 */ /* 0x000fe20000000f00 */
[----:B------:R-:W-:Y:S02]  /*5df40*/  IMAD.MOV.U32 R165, RZ, RZ, R67 ;  /* 0x000000ffffa57224 */ /* 0x000fe400078e0043 */
[----:B------:R-:W-:Y:S01]  /*5df50*/  IMAD.MOV.U32 R167, RZ, RZ, R71 ;  /* 0x000000ffffa77224 */ /* 0x000fe200078e0047 */
[C---:B----4-:R-:W-:Y:S08]  /*5df60*/  HMMA.1688.F32.TF32 R156, R244.reuse, R24, R156 ;  /* 0x00000018f49c723c */ /* 0x050ff0000008109c */
[----:B------:R-:W-:Y:S01]  /*5df70*/  HMMA.1688.F32.TF32 R152, R244, R60, R152 ;  /* 0x0000003cf498723c */ /* 0x000fe20000081098 */
[----:B------:R-:W-:Y:S04]  /*5df80*/  LDS R245, [R147+UR7+0x41880] ;  /* 0x0418800793f57984 */ /* 0x000fe80008000800 */
[----:B------:R1:W-:Y:S01]  /*5df90*/  LDS R247, [R147+UR7+0x41c80] ;  /* 0x041c800793f77984 */ /* 0x0003e20008000800 */
[----:B------:R-:W-:Y:S01]  /*5dfa0*/  IMAD.MOV.U32 R160, RZ, RZ, R74 ;  /* 0x000000ffffa07224 */ /* 0x000fe200078e004a */
[----:B------:R-:W-:Y:S01]  /*5dfb0*/  MOV R161, R75 ;  /* 0x0000004b00a17202 */ /* 0x000fe20000000f00 */
[----:B------:R-:W-:-:S03]  /*5dfc0*/  IMAD.MOV.U32 R162, RZ, RZ, R78 ;  /* 0x000000ffffa27224 */ /* 0x000fc600078e004e */
[----:B------:R-:W-:Y:S01]  /*5dfd0*/  MOV R100, R157 ;  /* 0x0000009d00647202 */ /* 0x000fe20000000f00 */
[----:B------:R-:W-:Y:S01]  /*5dfe0*/  IMAD.MOV.U32 R73, RZ, RZ, R156 ;  /* 0x000000ffff497224 */ /* 0x000fe200078e009c */
[----:B------:R-:W-:Y:S01]  /*5dff0*/  MOV R176, R106 ;  /* 0x0000006a00b07202 */ /* 0x000fe20000000f00 */
[----:B------:R-:W-:Y:S02]  /*5e000*/  IMAD.MOV.U32 R163, RZ, RZ, R79 ;  /* 0x000000ffffa37224 */ /* 0x000fe400078e004f */
[----:B------:R-:W-:Y:S01]  /*5e010*/  IMAD.MOV.U32 R177, RZ, RZ, R107 ;  /* 0x000000ffffb17224 */ /* 0x000fe200078e006b */
[----:B------:R-:W-:Y:S01]  /*5e020*/  MOV R179, R103 ;  /* 0x0000006700b37202 */ /* 0x000fe20000000f00 */
[----:B-1----:R-:W-:Y:S01]  /*5e030*/  IMAD.MOV.U32 R147, RZ, RZ, R43 ;  /* 0x000000ffff937224 */ /* 0x002fe200078e002b */
[----:B------:R-:W-:Y:S01]  /*5e040*/  LDS R244, [R252+UR7+0x41880] ;  /* 0x04188007fcf47984 */ /* 0x000fe20008000800 */
        /* <DEDUP_REMOVED lines=10> */
[----:B------:R-:W1:Y:S01]  /*5e0f0*/  LDS R246, [R252+UR7+0x41c80] ;  /* 0x041c8007fcf67984 */ /* 0x000e620008000800 */
[----:B------:R-:W-:-:S02]  /*5e100*/  IMAD.MOV.U32 R157, RZ, RZ, R83 ;  /* 0x000000ffff9d7224 */ /* 0x000fc400078e0053 */
[----:B------:R-:W-:Y:S01]  /*5e110*/  IMAD.MOV.U32 R104, RZ, RZ, R159 ;  /* 0x000000ffff687224 */ /* 0x000fe200078e009f */
[----:B------:R-:W-:Y:S01]  /*5e120*/  MOV R159, R87 ;  /* 0x00000057009f7202 */ /* 0x000fe20000000f00 */
[----:B------:R-:W-:Y:S02]  /*5e130*/  IMAD.MOV.U32 R158, RZ, RZ, R86 ;  /* 0x000000ffff9e7224 */ /* 0x000fe400078e0056 */
[----:B------:R-:W-:Y:S01]  /*5e140*/  IMAD.MOV.U32 R178, RZ, RZ, R102 ;  /* 0x000000ffffb27224 */ /* 0x000fe200078e0066 */
[C---:B--2---:R-:W-:Y:S08]  /*5e150*/  HMMA.1688.F32.TF32 R132, R240.reuse, R118, R132 ;  /* 0x00000076f084723c */ /* 0x044ff00000081084 */
[C---:B---3--:R-:W-:Y:S08]  /*5e160*/  HMMA.1688.F32.TF32 R136, R240.reuse, R122, R136 ;  /* 0x0000007af088723c */ /* 0x048ff00000081088 */
[----:B------:R-:W-:Y:S03]  /*5e170*/  HMMA.1688.F32.TF32 R140, R240, R126, R140 ;  /* 0x0000007ef08c723c */ /* 0x000fe6000008108c */
[----:B------:R-:W-:Y:S01]  /*5e180*/  IMAD.MOV.U32 R57, RZ, RZ, R132 ;  /* 0x000000ffff397224 */ /* 0x000fe200078e0084 */
[----:B------:R-:W-:Y:S01]  /*5e190*/  MOV R65, R134 ;  /* 0x0000008600417202 */ /* 0x000fe20000000f00 */
[----:B------:R-:W-:-:S02]  /*5e1a0*/  IMAD.MOV.U32 R64, RZ, RZ, R133 ;  /* 0x000000ffff407224 */ /* 0x000fc400078e0085 */
[----:B------:R-:W-:Y:S02]  /*5e1b0*/  IMAD.MOV.U32 R124, RZ, RZ, R135 ;  /* 0x000000ffff7c7224 */ /* 0x000fe400078e0087 */
[----:B------:R-:W-:Y:S01]  /*5e1c0*/  HMMA.1688.F32.TF32 R132, R240, R114, R248 ;  /* 0x00000072f084723c */ /* 0x000fe200000810f8 */
[----:B------:R-:W-:Y:S01]  /*5e1d0*/  IMAD.MOV.U32 R248, RZ, RZ, R18 ;  /* 0x000000fffff87224 */ /* 0x000fe200078e0012 */
[----:B------:R-:W-:Y:S01]  /*5e1e0*/  MOV R249, R19 ;  /* 0x0000001300f97202 */ /* 0x000fe20000000f00 */
[----:B------:R-:W2:Y:S01]  /*5e1f0*/  LDL.LU R18, [R1+0x346c] ;  /* 0x00346c0001127983 */ /* 0x000ea20000300800 */
[----:B------:R-:W-:Y:S01]  /*5e200*/  IMAD.MOV.U32 R250, RZ, RZ, R10 ;  /* 0x000000fffffa7224 */ /* 0x000fe200078e000a */
[----:B------:R-:W-:Y:S01]  /*5e210*/  MOV R125, R136 ;  /* 0x00000088007d7202 */ /* 0x000fe20000000f00 */
[----:B------:R-:W-:Y:S01]  /*5e220*/  IMAD.MOV.U32 R251, RZ, RZ, R11 ;  /* 0x000000fffffb7224 */ /* 0x000fe200078e000b */
[----:B------:R-:W2:Y:S01]  /*5e230*/  LDL.LU R19, [R1+0x3468] ;  /* 0x0034680001137983 */ /* 0x000ea20000300800 */
[----:B------:R-:W-:Y:S01]  /*5e240*/  IMAD.MOV.U32 R2, RZ, RZ, R137 ;  /* 0x000000ffff027224 */ /* 0x000fe200078e0089 */
[----:B------:R-:W-:-:S02]  /*5e250*/  MOV R136, R38 ;  /* 0x0000002600887202 */ /* 0x000fc40000000f00 */
[----:B------:R-:W3:Y:S01]  /*5e260*/  LDL.LU R10, [R1+0x3464] ;  /* 0x00346400010a7983 */ /* 0x000ee20000300800 */
[----:B------:R-:W-:Y:S01]  /*5e270*/  IMAD.MOV.U32 R81, RZ, RZ, R138 ;  /* 0x000000ffff517224 */ /* 0x000fe200078e008a */
[----:B------:R-:W-:Y:S01]  /*5e280*/  MOV R116, R139 ;  /* 0x0000008b00747202 */ /* 0x000fe20000000f00 */
[----:B------:R-:W-:Y:S01]  /*5e290*/  IMAD.MOV.U32 R137, RZ, RZ, R39 ;  /* 0x000000ffff897224 */ /* 0x000fe200078e0027 */
[----:B------:R-:W3:Y:S01]  /*5e2a0*/  LDL.LU R11, [R1+0x3460] ;  /* 0x00346000010b7983 */ /* 0x000ee20000300800 */
[----:B------:R-:W-:Y:S01]  /*5e2b0*/  IMAD.MOV.U32 R138, RZ, RZ, R34 ;  /* 0x000000ffff8a7224 */ /* 0x000fe200078e0022 */
[----:B------:R-:W-:Y:S02]  /*5e2c0*/  MOV R139, R35 ;  /* 0x00000023008b7202 */ /* 0x000fe40000000f00 */
[----:B------:R-:W4:Y:S01]  /*5e2d0*/  LDL.LU R38, [R1+0x345c] ;  /* 0x00345c0001267983 */ /* 0x000f220000300800 */
[----:B------:R-:W-:Y:S01]  /*5e2e0*/  IMAD.MOV.U32 R117, RZ, RZ, R140 ;  /* 0x000000ffff757224 */ /* 0x000fe200078e008c */
[----:B------:R-:W-:-:S02]  /*5e2f0*/  MOV R120, R141 ;  /* 0x0000008d00787202 */ /* 0x000fc40000000f00 */
[----:B------:R-:W4:Y:S01]  /*5e300*/  LDL.LU R39, [R1+0x3458] ;  /* 0x0034580001277983 */ /* 0x000f220000300800 */
[----:B------:R-:W-:-:S03]  /*5e310*/  IMAD.MOV.U32 R140, RZ, RZ, R58 ;  /* 0x000000ffff8c7224 */ /* 0x000fc600078e003a */
[----:B------:R-:W2:Y:S01]  /*5e320*/  LDL.LU R34, [R1+0x3454] ;  /* 0x0034540001227983 */ /* 0x000ea20000300800 */
[----:B------:R-:W-:Y:S01]  /*5e330*/  IMAD.MOV.U32 R121, RZ, RZ, R142 ;  /* 0x000000ffff797224 */ /* 0x000fe200078e008e */
[----:B------:R-:W-:Y:S01]  /*5e340*/  MOV R142, R14 ;  /* 0x0000000e008e7202 */ /* 0x000fe20000000f00 */
[----:B------:R-:W-:Y:S01]  /*5e350*/  IMAD.MOV.U32 R141, RZ, RZ, R59 ;  /* 0x000000ffff8d7224 */ /* 0x000fe200078e003b */
[----:B------:R-:W2:Y:S01]  /*5e360*/  LDL.LU R35, [R1+0x3450] ;  /* 0x0034500001237983 */ /* 0x000ea20000300800 */
[----:B------:R-:W-:-:S03]  /*5e370*/  IMAD.MOV.U32 R108, RZ, RZ, R143 ;  /* 0x000000ffff6c7224 */ /* 0x000fc600078e008f */
[----:B------:R-:W2:Y:S01]  /*5e380*/  LDL.LU R58, [R1+0x344c] ;  /* 0x00344c00013a7983 */ /* 0x000ea20000300800 */
[----:B------:R-:W-:-:S03]  /*5e390*/  IMAD.MOV.U32 R143, RZ, RZ, R15 ;  /* 0x000000ffff8f7224 */ /* 0x000fc600078e000f */
[----:B------:R-:W2:Y:S04]  /*5e3a0*/  LDL.LU R59, [R1+0x3448] ;  /* 0x00344800013b7983 */ /* 0x000ea80000300800 */
[----:B------:R-:W2:Y:S04]  /*5e3b0*/  LDL.LU R14, [R1+0x3444] ;  /* 0x00344400010e7983 */ /* 0x000ea80000300800 */
[----:B------:R-:W2:Y:S04]  /*5e3c0*/  LDL.LU R15, [R1+0x3440] ;  /* 0x00344000010f7983 */ /* 0x000ea80000300800 */
        /* <DEDUP_REMOVED lines=30> */
[----:B------:R-:W-:Y:S01]  /*5e5b0*/  MOV R113, R150 ;  /* 0x0000009600717202 */ /* 0x000fe20000000f00 */
[----:B------:R-:W-:Y:S02]  /*5e5c0*/  IMAD.MOV.U32 R149, RZ, RZ, R91 ;  /* 0x000000ffff957224 */ /* 0x000fe400078e005b */
[----:B------:R-:W4:Y:S01]  /*5e5d0*/  LDL.LU R86, [R1+0x33f4] ;  /* 0x0033f40001567983 */ /* 0x000f220000300800 */
[----:B------:R-:W-:Y:S01]  /*5e5e0*/  IMAD.MOV.U32 R68, RZ, RZ, R151 ;  /* 0x000000ffff447224 */ /* 0x000fe200078e0097 */
[----:B------:R-:W-:Y:S02]  /*5e5f0*/  MOV R150, R94 ;  /* 0x0000005e00967202 */ /* 0x000fe40000000f00 */
[----:B------:R-:W4:Y:S01]  /*5e600*/  LDL.LU R87, [R1+0x33f0] ;  /* 0x0033f00001577983 */ /* 0x000f220000300800 */
[----:B------:R-:W-:-:S03]  /*5e610*/  IMAD.MOV.U32 R77, RZ, RZ, R132 ;  /* 0x000000ffff4d7224 */ /* 0x000fc600078e0084 */
[----:B------:R-:W4:Y:S01]  /*5e620*/  LDL.LU R90, [R1+0x33ec] ;  /* 0x0033ec00015a7983 */ /* 0x000f220000300800 */
[----:B------:R-:W-:Y:S01]  /*5e630*/  IMAD.MOV.U32 R151, RZ, RZ, R95 ;  /* 0x000000ffff977224 */ /* 0x000fe200078e005f */
[----:B------:R-:W-:Y:S02]  /*5e640*/  MOV R76, R133 ;  /* 0x00000085004c7202 */ /* 0x000fe40000000f00 */
[----:B------:R-:W4:Y:S01]  /*5e650*/  LDL.LU R91, [R1+0x33e8] ;  /* 0x0033e800015b7983 */ /* 0x000f220000300800 */
[----:B------:R-:W-:Y:S01]  /*5e660*/  IMAD.MOV.U32 R132, RZ, RZ, R98 ;  /* 0x000000ffff847224 */ /* 0x000fe200078e0062 */
[----:B------:R-:W-:Y:S02]  /*5e670*/  MOV R133, R110 ;  /* 0x0000006e00857202 */ /* 0x000fe40000000f00 */
[----:B------:R-:W4:Y:S01]  /*5e680*/  LDL.LU R94, [R1+0x33e4] ;  /* 0x0033e400015e7983 */ /* 0x000f220000300800 */
[----:B------:R-:W-:-:S03]  /*5e690*/  IMAD.MOV.U32 R89, RZ, RZ, R134 ;  /* 0x000000ffff597224 */ /* 0x000fc600078e0086 */
[----:B------:R-:W4:Y:S01]  /*5e6a0*/  LDL.LU R95, [R1+0x33e0] ;  /* 0x0033e000015f7983 */ /* 0x000f220000300800 */
[----:B------:R-:W-:Y:S02]  /*5e6b0*/  IMAD.MOV.U32 R56, RZ, RZ, R135 ;  /* 0x000000ffff387224 */ /* 0x000fe400078e0087 */
[----:B------:R-:W-:Y:S01]  /*5e6c0*/  IMAD.MOV.U32 R134, RZ, RZ, R111 ;  /* 0x000000ffff867224 */ /* 0x000fe200078e006f */
[----:B------:R-:W4:Y:S01]  /*5e6d0*/  LDL.LU R98, [R1+0x33dc] ;  /* 0x0033dc0001627983 */ /* 0x000f220000300800 */
[----:B------:R-:W-:-:S03]  /*5e6e0*/  IMAD.MOV.U32 R135, RZ, RZ, R99 ;  /* 0x000000ffff877224 */ /* 0x000fc600078e0063 */
        /* <DEDUP_REMOVED lines=18> */
[----:B------:R-:W-:Y:S01]  /*5e810*/  HMMA.1688.F32.TF32 R164, R240, R102, R164 ;  /* 0x00000066f0a4723c */ /* 0x000fe200000810a4 */
[----:B------:R-:W-:Y:S01]  /*5e820*/  MOV R85, R174 ;  /* 0x000000ae00557202 */ /* 0x000fe20000000f00 */
[----:B------:R-:W-:-:S02]  /*5e830*/  IMAD.MOV.U32 R80, RZ, RZ, R175 ;  /* 0x000000ffff507224 */ /* 0x000fc400078e00af */
[----:B------:R-:W-:Y:S01]  /*5e840*/  IMAD.MOV.U32 R53, RZ, RZ, R172 ;  /* 0x000000ffff357224 */ /* 0x000fe200078e00ac */
[----:B------:R-:W2:Y:S01]  /*5e850*/  LDL.LU.64 R174, [R1+0x33b8] ;  /* 0x0033b80001ae7983 */ /* 0x000ea20000300a00 */
[----:B------:R-:W-:-:S03]  /*5e860*/  IMAD.MOV.U32 R88, RZ, RZ, R173 ;  /* 0x000000ffff587224 */ /* 0x000fc600078e00ad */
[----:B------:R-:W3:Y:S02]  /*5e870*/  LDL.LU.64 R172, [R1+0x33b0] ;  /* 0x0033b00001ac7983 */ /* 0x000ee40000300a00 */
[----:B------:R-:W-:Y:S01]  /*5e880*/  IMAD.MOV.U32 R5, RZ, RZ, R170 ;  /* 0x000000ffff057224 */ /* 0x000fe200078e00aa */
[----:B------:R-:W-:Y:S01]  /*5e890*/  MOV R8, R169 ;  /* 0x000000a900087202 */ /* 0x000fe20000000f00 */
[----:B------:R-:W-:Y:S02]  /*5e8a0*/  IMAD.MOV.U32 R4, RZ, RZ, R171 ;  /* 0x000000ffff047224 */ /* 0x000fe400078e00ab */
[----:B------:R-:W-:Y:S01]  /*5e8b0*/  IMAD.MOV.U32 R9, RZ, RZ, R168 ;  /* 0x000000ffff097224 */ /* 0x000fe200078e00a8 */
[----:B------:R-:W4:Y:S01]  /*5e8c0*/  LDL.LU.64 R170, [R1+0x33a8] ;  /* 0x0033a80001aa7983 */ /* 0x000f220000300a00 */
[----:B------:R-:W-:Y:S02]  /*5e8d0*/  MOV R45, R162 ;  /* 0x000000a2002d7202 */ /* 0x000fe40000000f00 */
[----:B------:R-:W-:Y:S01]  /*5e8e0*/  IMAD.MOV.U32 R37, RZ, RZ, R166 ;  /* 0x000000ffff257224 */ /* 0x000fe200078e00a6 */
[----:B------:R-:W4:Y:S01]  /*5e8f0*/  LDL.LU.64 R168, [R1+0x33a0] ;  /* 0x0033a00001a87983 */ /* 0x000f220000300a00 */
[----:B------:R-:W-:Y:S01]  /*5e900*/  MOV R36, R167 ;  /* 0x000000a700247202 */ /* 0x000fe20000000f00 */
[----:B------:R-:W-:Y:S01]  /*5e910*/  IMAD.MOV.U32 R40, RZ, RZ, R165 ;  /* 0x000000ffff287224 */ /* 0x000fe200078e00a5 */
[----:B------:R-:W-:Y:S01]  /*5e920*/  MOV R41, R164 ;  /* 0x000000a400297202 */ /* 0x000fe20000000f00 */
[----:B------:R-:W2:Y:S01]  /*5e930*/  LDL.LU.64 R166, [R1+0x3398] ;  /* 0x0033980001a67983 */ /* 0x000ea20000300a00 */
[----:B------:R-:W-:-:S02]  /*5e940*/  IMAD.MOV.U32 R44, RZ, RZ, R163 ;  /* 0x000000ffff2c7224 */ /* 0x000fc400078e00a3 */
[----:B------:R-:W-:Y:S01]  /*5e950*/  IMAD.MOV.U32 R49, RZ, RZ, R160 ;  /* 0x000000ffff317224 */ /* 0x000fe200078e00a0 */
[----:B------:R-:W2:Y:S01]  /*5e960*/  LDL.LU.64 R164, [R1+0x3390] ;  /* 0x0033900001a47983 */ /* 0x000ea20000300a00 */
[----:B------:R-:W-:-:S03]  /*5e970*/  IMAD.MOV.U32 R48, RZ, RZ, R161 ;  /* 0x000000ffff307224 */ /* 0x000fc600078e00a1 */
[----:B------:R-:W2:Y:S04]  /*5e980*/  LDL.LU.64 R162, [R1+0x3388] ;  /* 0x0033880001a27983 */ /* 0x000ea80000300a00 */
        /* <DEDUP_REMOVED lines=27> */
[----:B-1----:R-:W3:Y:S04]  /*5eb40*/  LDL.LU.64 R134, [R1+0x3318] ;  /* 0x0033180001867983 */ /* 0x002ee80000300a00 */
[----:B------:R-:W3:Y:S04]  /*5eb50*/  LDL.LU.64 R132, [R1+0x3310] ;  /* 0x0033100001847983 */ /* 0x000ee80000300a00 */
[----:B------:R-:W-:Y:S04]  /*5eb60*/  STL.64 [R1+0x780], R248 ;  /* 0x000780f801007387 */ /* 0x000fe80000100a00 */
[----:B------:R1:W-:Y:S04]  /*5eb70*/  STL.64 [R1+0x788], R250 ;  /* 0x000788fa01007387 */ /* 0x0003e80000100a00 */
[----:B-1----:R-:W4:Y:S04]  /*5eb80*/  LDL.LU.64 R250, [R1+0x3308] ;  /* 0x0033080001fa7983 */ /* 0x002f280000300a00 */
[----:B------:R-:W4:Y:S01]  /*5eb90*/  LDL.LU.64 R248, [R1+0x3300] ;  /* 0x0033000001f87983 */ /* 0x000f220000300a00 */
[C---:B------:R-:W-:Y:S08]  /*5eba0*/  HMMA.1688.F32.TF32 R184, R240.reuse, R6, R184 ;  /* 0x00000006f0b8723c */ /* 0x040ff000000810b8 */
[C---:B------:R-:W-:Y:S11]  /*5ebb0*/  HMMA.1688.F32.TF32 R176, R240.reuse, R42, R176 ;  /* 0x0000002af0b0723c */ /* 0x040ff600000810b0 */
[----:B------:R-:W-:Y:S04]  /*5ebc0*/  STL.64 [R1+0x770], R184 ;  /* 0x000770b801007387 */ /* 0x000fe80000100a00 */
[----:B------:R1:W-:Y:S02]  /*5ebd0*/  STL.64 [R1+0x778], R186 ;  /* 0x000778ba01007387 */ /* 0x0003e40000100a00 */
[----:B-1----:R-:W-:-:S15]  /*5ebe0*/  HMMA.1688.F32.TF32 R184, R240, R46, R180 ;  /* 0x0000002ef0b8723c */ /* 0x002fde00000810b4 */
[----:B------:R-:W-:-:S04]  /*5ebf0*/  NOP ;  /* 0x0000000000007918 */ /* 0x000fc80000000000 */
[----:B------:R-:W-:Y:S04]  /*5ec00*/  STL.64 [R1+0x760], R184 ;  /* 0x000760b801007387 */ /* 0x000fe80000100a00 */
[----:B------:R-:W-:Y:S04]  /*5ec10*/  STL.64 [R1+0x768], R186 ;  /* 0x000768ba01007387 */ /* 0x000fe80000100a00 */
[----:B------:R-:W-:Y:S04]  /*5ec20*/  STL.64 [R1+0x750], R176 ;  /* 0x000750b001007387 */ /* 0x000fe80000100a00 */
[----:B------:R2:W-:Y:S02]  /*5ec30*/  STL.64 [R1+0x758], R178 ;  /* 0x000758b201007387 */ /* 0x0005e40000100a00 */
[C---:B--2---:R-:W-:Y:S08]  /*5ec40*/  HMMA.1688.F32.TF32 R176, R240.reuse, R58, R136 ;  /* 0x0000003af0b0723c */ /* 0x044ff00000081088 */
[C---:B---3--:R-:W-:Y:S08]  /*5ec50*/  HMMA.1688.F32.TF32 R132, R240.reuse, R14, R132 ;  /* 0x0000000ef084723c */ /* 0x048ff00000081084 */
[C---:B----4-:R-:W-:Y:S08]  /*5ec60*/  HMMA.1688.F32.TF32 R180, R240.reuse, R50, R248 ;  /* 0x00000032f0b4723c */ /* 0x050ff000000810f8 */
[C---:B------:R-:W-:Y:S11]  /*5ec70*/  HMMA.1688.F32.TF32 R136, R240.reuse, R34, R140 ;  /* 0x00000022f088723c */ /* 0x040ff6000008108c */
[----:B------:R-:W-:Y:S04]  /*5ec80*/  STL.64 [R1+0x740], R180 ;  /* 0x000740b401007387 */ /* 0x000fe80000100a00 */
[----:B------:R-:W-:Y:S04]  /*5ec90*/  STL.64 [R1+0x748], R182 ;  /* 0x000748b601007387 */ /* 0x000fe80000100a00 */
[----:B------:R-:W-:Y:S04]  /*5eca0*/  STL.64 [R1+0x730], R132 ;  /* 0x0007308401007387 */ /* 0x000fe80000100a00 */
[----:B------:R1:W-:Y:S02]  /*5ecb0*/  STL.64 [R1+0x738], R134 ;  /* 0x0007388601007387 */ /* 0x0003e40000100a00 */
[C---:B-1----:R-:W-:Y:S02]  /*5ecc0*/  HMMA.1688.F32.TF32 R132, R240.reuse, R38, R144 ;  /* 0x00000026f084723c */ /* 0x042fe40000081090 */
[----:B------:R-:W-:Y:S04]  /*5ecd0*/  STL.64 [R1+0x720], R176 ;  /* 0x000720b001007387 */ /* 0x000fe80000100a00 */
[----:B------:R-:W-:Y:S02]  /*5ece0*/  STL.64 [R1+0x728], R178 ;  /* 0x000728b201007387 */ /* 0x000fe40000100a00 */
[C---:B------:R-:W-:Y:S02]  /*5ecf0*/  HMMA.1688.F32.TF32 R140, R240.reuse, R10, R148 ;  /* 0x0000000af08c723c */ /* 0x040fe40000081094 */
[----:B------:R-:W-:Y:S04]  /*5ed00*/  STL.64 [R1+0x710], R136 ;  /* 0x0007108801007387 */ /* 0x000fe80000100a00 */
[----:B------:R1:W-:Y:S05]  /*5ed10*/  STL.64 [R1+0x718], R138 ;  /* 0x0007188a01007387 */ /* 0x0003ea0000100a00 */
[----:B------:R-:W-:Y:S04]  /*5ed20*/  STL.64 [R1+0x700], R132 ;  /* 0x0007008401007387 */ /* 0x000fe80000100a00 */
[----:B------:R2:W-:Y:S01]  /*5ed30*/  STL.64 [R1+0x708], R134 ;  /* 0x0007088601007387 */ /* 0x0005e20000100a00 */
[C---:B-1----:R-:W-:Y:S08]  /*5ed40*/  HMMA.1688.F32.TF32 R136, R240.reuse, R18, R152 ;  /* 0x00000012f088723c */ /* 0x042ff00000081098 */
[C---:B--2---:R-:W-:Y:S01]  /*5ed50*/  HMMA.1688.F32.TF32 R132, R240.reuse, R54, R156 ;  /* 0x00000036f084723c */ /* 0x044fe2000008109c */
[----:B------:R-:W-:Y:S04]  /*5ed60*/  STL.64 [R1+0x6f0], R140 ;  /* 0x0006f08c01007387 */ /* 0x000fe80000100a00 */
[----:B------:R1:W-:Y:S06]  /*5ed70*/  STL.64 [R1+0x6f8], R142 ;  /* 0x0006f88e01007387 */ /* 0x0003ec0000100a00 */
[----:B------:R-:W-:Y:S04]  /*5ed80*/  STL.64 [R1+0x6e0], R136 ;  /* 0x0006e08801007387 */ /* 0x000fe80000100a00 */
[----:B------:R2:W-:Y:S01]  /*5ed90*/  STL.64 [R1+0x6e8], R138 ;  /* 0x0006e88a01007387 */ /* 0x0005e20000100a00 */
[C---:B-1----:R-:W-:Y:S03]  /*5eda0*/  HMMA.1688.F32.TF32 R140, R240.reuse, R30, R160 ;  /* 0x0000001ef08c723c */ /* 0x042fe600000810a0 */
[----:B------:R-:W-:Y:S04]  /*5edb0*/  STL.64 [R1+0x6d0], R132 ;  /* 0x0006d08401007387 */ /* 0x000fe80000100a00 */
[----:B------:R1:W-:Y:S01]  /*5edc0*/  STL.64 [R1+0x6d8], R134 ;  /* 0x0006d88601007387 */ /* 0x0003e20000100a00 */
[C---:B--2---:R-:W-:Y:S08]  /*5edd0*/  HMMA.1688.F32.TF32 R136, R240.reuse, R22, R164 ;  /* 0x00000016f088723c */ /* 0x044ff000000810a4 */
[----:B-1----:R-:W-:Y:S03]  /*5ede0*/  HMMA.1688.F32.TF32 R132, R240, R26, R168 ;  /* 0x0000001af084723c */ /* 0x002fe600000810a8 */
[----:B------:R1:W-:Y:S04]  /*5edf0*/  STL.64 [R1+0x6c0], R140 ;  /* 0x0006c08c01007387 */ /* 0x0003e80000100a00 */
[----:B------:R2:W-:Y:S04]  /*5ee00*/  STL.64 [R1+0x6c8], R142 ;  /* 0x0006c88e01007387 */ /* 0x0005e80000100a00 */
[----:B-1----:R-:W3:Y:S01]  /*5ee10*/  LDL.LU R140, [R1+0xb0] ;  /* 0x0000b000018c7983 */ /* 0x002ee20000300800 */
[----:B------:R-:W-:-:S03]  /*5ee20*/  IMAD.MOV.U32 R141, RZ, RZ, R172 ;  /* 0x000000ffff8d7224 */ /* 0x000fc600078e00ac */
[----:B------:R-:W-:Y:S01]  /*5ee30*/  STL.64 [R1+0x190], R136 ;  /* 0x0001908801007387 */ /* 0x000fe20000100a00 */
[----:B--2---:R-:W-:-:S03]  /*5ee40*/  MOV R142, R173 ;  /* 0x000000ad008e7202 */ /* 0x004fc60000000f00 */
[----:B------:R-:W-:Y:S01]  /*5ee50*/  STL.64 [R1+0x198], R138 ;  /* 0x0001988a01007387 */ /* 0x000fe20000100a00 */
[----:B------:R-:W-:-:S03]  /*5ee60*/  IMAD.MOV.U32 R143, RZ, RZ, R174 ;  /* 0x000000ffff8f7224 */ /* 0x000fc600078e00ae */
[----:B------:R1:W-:Y:S04]  /*5ee70*/  STL.64 [R1+0x30], R132 ;  /* 0x0000308401007387 */ /* 0x0003e80000100a00 */
[----:B------:R2:W-:Y:S04]  /*5ee80*/  STL.64 [R1+0x38], R134 ;  /* 0x0000388601007387 */ /* 0x0005e80000100a00 */
[----:B------:R-:W4:Y:S04]  /*5ee90*/  LDL.LU R172, [R1+0x32f8] ;  /* 0x0032f80001ac7983 */ /* 0x000f280000300800 */
[----:B------:R-:W2:Y:S04]  /*5eea0*/  LDL.LU R173, [R1+0x32f4] ;  /* 0x0032f40001ad7983 */ /* 0x000ea80000300800 */
[----:B------:R-:W3:Y:S01]  /*5eeb0*/  LDL.LU R174, [R1+0x32f0] ;  /* 0x0032f00001ae7983 */ /* 0x000ee20000300800 */
[----:B------:R-:W-:Y:S01]  /*5eec0*/  IMAD.MOV.U32 R145, RZ, RZ, R63 ;  /* 0x000000ffff917224 */ /* 0x000fe200078e003f */
[----:B------:R-:W-:-:S02]  /*5eed0*/  MOV R146, R62 ;  /* 0x0000003e00927202 */ /* 0x000fc40000000f00 */
[----:B------:R-:W3:Y:S01]  /*5eee0*/  LDL.LU R144, [R1+0xc0] ;  /* 0x0000c00001907983 */ /* 0x000ee20000300800 */
[----:B------:R-:W-:-:S03]  /*5eef0*/  IMAD.MOV.U32 R147, RZ, RZ, R175 ;  /* 0x000000ffff937224 */ /* 0x000fc600078e00af */
[----:B------:R-:W3:Y:S04]  /*5ef00*/  LDL.LU R63, [R1+0x32ec] ;  /* 0x0032ec00013f7983 */ /* 0x000ee80000300800 */
[----:B------:R-:W3:Y:S04]  /*5ef10*/  LDL.LU R62, [R1+0x32e8] ;  /* 0x0032e800013e7983 */ /* 0x000ee80000300800 */
[----:B------:R-:W3:Y:S04]  /*5ef20*/  LDL.LU R175, [R1+0x32e4] ;  /* 0x0032e40001af7983 */ /* 0x000ee80000300800 */
[----:B------:R-:W3:Y:S01]  /*5ef30*/  LDL.LU R148, [R1+0xd0] ;  /* 0x0000d00001947983 */ /* 0x000ee20000300800 */
[----:B----4-:R-:W-:Y:S01]  /*5ef40*/  IMAD.MOV.U32 R151, RZ, RZ, R172 ;  /* 0x000000ffff977224 */ /* 0x010fe200078e00ac */
[----:B--2---:R-:W-:Y:S01]  /*5ef50*/  MOV R150, R173 ;  /* 0x000000ad00967202 */ /* 0x004fe20000000f00 */
[----:B---3--:R-:W-:-:S02]  /*5ef60*/  IMAD.MOV.U32 R149, RZ, RZ, R174 ;  /* 0x000000ffff957224 */ /* 0x008fc400078e00ae */
[----:B------:R-:W2:Y:S04]  /*5ef70*/  LDL.LU R174, [R1+0x32e0] ;  /* 0x0032e00001ae7983 */ /* 0x000ea80000300800 */
[----:B------:R-:W3:Y:S04]  /*5ef80*/  LDL.LU R173, [R1+0x32dc] ;  /* 0x0032dc0001ad7983 */ /* 0x000ee80000300800 */
[----:B------:R-:W4:Y:S04]  /*5ef90*/  LDL.LU R172, [R1+0x32d8] ;  /* 0x0032d80001ac7983 */ /* 0x000f280000300800 */
[----:B------:R-:W4:Y:S04]  /*5efa0*/  LDL.LU R156, [R1+0xf0] ;  /* 0x0000f000019c7983 */ /* 0x000f280000300800 */
[----:B------:R-:W4:Y:S04]  /*5efb0*/  LDL.LU R157, [R1+0xf4] ;  /* 0x0000f400019d7983 */ /* 0x000f280000300800 */
[----:B------:R-:W4:Y:S04]  /*5efc0*/  LDL.LU R158, [R1+0xf8] ;  /* 0x0000f800019e7983 */ /* 0x000f280000300800 */
[----:B------:R-:W4:Y:S04]  /*5efd0*/  LDL.LU R159, [R1+0xfc] ;  /* 0x0000fc00019f7983 */ /* 0x000f280000300800 */
[----:B------:R-:W4:Y:S01]  /*5efe0*/  LDL.LU R160, [R1+0x100] ;  /* 0x0001000001a07983 */ /* 0x000f220000300800 */
[----:B--2---:R-:W-:Y:S01]  /*5eff0*/  IMAD.MOV.U32 R163, RZ, RZ, R174 ;  /* 0x000000ffffa37224 */ /* 0x004fe200078e00ae */
[----:B---3--:R-:W-:Y:S01]  /*5f000*/  MOV R162, R173 ;  /* 0x000000ad00a27202 */ /* 0x008fe20000000f00 */
[----:B----4-:R-:W-:-:S02]  /*5f010*/  IMAD.MOV.U32 R161, RZ, RZ, R172 ;  /* 0x000000ffffa17224 */ /* 0x010fc400078e00ac */
        /* <DEDUP_REMOVED lines=32> */
[----:B------:R-:W-:Y:S01]  /*5f220*/  MOV R153, R62 ;  /* 0x0000003e00997202 */ /* 0x000fe20000000f00 */
[----:B------:R-:W-:Y:S02]  /*5f230*/  IMAD.MOV.U32 R154, RZ, RZ, R63 ;  /* 0x000000ffff9a7224 */ /* 0x000fe400078e003f */
[----:B--2---:R-:W-:Y:S01]  /*5f240*/  IMAD.MOV.U32 R179, RZ, RZ, R174 ;  /* 0x000000ffffb37224 */ /* 0x004fe200078e00ae */
[----:B---3--:R-:W-:Y:S01]  /*5f250*/  MOV R178, R173 ;  /* 0x000000ad00b27202 */ /* 0x008fe20000000f00 */
[----:B----4-:R-:W-:Y:S02]  /*5f260*/  IMAD.MOV.U32 R177, RZ, RZ, R172 ;  /* 0x000000ffffb17224 */ /* 0x010fe400078e00ac */
[----:B------:R-:W2:Y:S04]  /*5f270*/  LDL.LU R172, [R1+0x32bc] ;  /* 0x0032bc0001ac7983 */ /* 0x000ea80000300800 */
[----:B------:R-:W2:Y:S04]  /*5f280*/  LDL.LU R173, [R1+0x32b8] ;  /* 0x0032b80001ad7983 */ /* 0x000ea80000300800 */
[----:B------:R-:W2:Y:S04]  /*5f290*/  LDL.LU R174, [R1+0x32b4] ;  /* 0x0032b40001ae7983 */ /* 0x000ea80000300800 */
[----:B------:R-:W2:Y:S04]  /*5f2a0*/  LDL.LU R175, [R1+0x32b0] ;  /* 0x0032b00001af7983 */ /* 0x000ea80000300800 */
[----:B------:R-:W2:Y:S04]  /*5f2b0*/  LDL.LU R62, [R1+0x32ac] ;  /* 0x0032ac00013e7983 */ /* 0x000ea80000300800 */
[----:B------:R-:W2:Y:S01]  /*5f2c0*/  LDL.LU R63, [R1+0x32a8] ;  /* 0x0032a800013f7983 */ /* 0x000ea20000300800 */
[----:B------:R-:W-:-:S03]  /*5f2d0*/  IMAD.MOV.U32 R138, RZ, RZ, R128 ;  /* 0x000000ffff8a7224 */ /* 0x000fc600078e0080 */
[----:B------:R-:W3:Y:S01]  /*5f2e0*/  LDL.LU R155, [R1+0xec] ;  /* 0x0000ec00019b7983 */ /* 0x000ee20000300800 */
[----:B------:R-:W-:-:S03]  /*5f2f0*/  MOV R139, R129 ;  /* 0x00000081008b7202 */ /* 0x000fc60000000f00 */
[----:B------:R-:W4:Y:S04]  /*5f300*/  LDL.LU R136, [R1+0xa0] ;  /* 0x0000a00001887983 */ /* 0x000f280000300800 */
[----:B------:R-:W4:Y:S04]  /*5f310*/  LDL.LU R137, [R1+0xa4] ;  /* 0x0000a40001897983 */ /* 0x000f280000300800 */
[----:B------:R-:W3:Y:S04]  /*5f320*/  LDL.LU R128, [R1+0x32a4] ;  /* 0x0032a40001807983 */ /* 0x000ee80000300800 */
[----:B------:R-:W3:Y:S01]  /*5f330*/  LDL.LU R129, [R1+0x32a0] ;  /* 0x0032a00001817983 */ /* 0x000ee20000300800 */
[C---:B------:R-:W-:Y:S08]  /*5f340*/  HMMA.1688.F32.TF32 R132, R244.reuse, R130, R132 ;  /* 0x00000082f484723c */ /* 0x040ff00000081084 */
[C---:B------:R-:W-:Y:S08]  /*5f350*/  HMMA.1688.F32.TF32 R180, R244.reuse, R122, R180 ;  /* 0x0000007af4b4723c */ /* 0x040ff000000810b4 */
[----:B------:R-:W-:Y:S03]  /*5f360*/  HMMA.1688.F32.TF32 R184, R244, R126, R184 ;  /* 0x0000007ef4b8723c */ /* 0x000fe600000810b8 */
[----:B------:R-:W-:Y:S01]  /*5f370*/  IMAD.MOV.U32 R33, RZ, RZ, R133 ;  /* 0x000000ffff217224 */ /* 0x000fe200078e0085 */
[----:B------:R-:W-:-:S04]  /*5f380*/  MOV R32, R132 ;  /* 0x0000008400207202 */ /* 0x000fc80000000f00 */
[C---:B------:R-:W-:Y:S08]  /*5f390*/  HMMA.1688.F32.TF32 R176, R244.reuse, R118, R176 ;  /* 0x00000076f4b0723c */ /* 0x040ff000000810b0 */
[----:B------:R-:W-:Y:S08]  /*5f3a0*/  HMMA.1688.F32.TF32 R248, R244, R114, R248 ;  /* 0x00000072f4f8723c */ /* 0x000ff000000810f8 */
[----:B--2---:R-:W-:Y:S01]  /*5f3b0*/  HMMA.1688.F32.TF32 R172, R240, R62, R172 ;  /* 0x0000003ef0ac723c */ /* 0x004fe200000810ac */
[----:B------:R-:W2:-:S15]  /*5f3c0*/  LDL.LU R240, [R1+0x140] ;  /* 0x0001400001f07983 */ /* 0x000e9e0000300800 */
[----:B------:R-:W-:-:S03]  /*5f3d0*/  NOP ;  /* 0x0000000000007918 */ /* 0x000fc60000000000 */
[----:B------:R1:W-:Y:S04]  /*5f3e0*/  STL.64 [R1+0x20], R172 ;  /* 0x000020ac01007387 */ /* 0x0003e80000100a00 */
[----:B------:R-:W-:Y:S04]  /*5f3f0*/  STL.64 [R1+0x28], R174 ;  /* 0x000028ae01007387 */ /* 0x000fe80000100a00 */
[----:B------:R-:W2:Y:S04]  /*5f400*/  LDL.LU R241, [R1+0x144] ;  /* 0x0001440001f17983 */ /* 0x000ea80000300800 */
[----:B------:R-:W2:Y:S04]  /*5f410*/  LDL.LU R242, [R1+0x148] ;  /* 0x0001480001f27983 */ /* 0x000ea80000300800 */
[----:B------:R-:W2:Y:S04]  /*5f420*/  LDL.LU R243, [R1+0x14c] ;  /* 0x00014c0001f37983 */ /* 0x000ea80000300800 */
[----:B-1----:R-:W2:Y:S04]  /*5f430*/  LDL.LU R172, [R1+0x130] ;  /* 0x0001300001ac7983 */ /* 0x002ea80000300800 */
[----:B------:R-:W2:Y:S04]  /*5f440*/  LDL.LU R173, [R1+0x134] ;  /* 0x0001340001ad7983 */ /* 0x000ea80000300800 */
[----:B------:R-:W-:Y:S04]  /*5f450*/  STL.64 [R1+0x848], R134 ;  /* 0x0008488601007387 */ /* 0x000fe80000100a00 */
[----:B------:R-:W-:Y:S04]  /*5f460*/  STL [R1+0x308c], R33 ;  /* 0x00308c2101007387 */ /* 0x000fe80000100800 */
[----:B------:R-:W-:Y:S04]  /*5f470*/  STL [R1+0x3088], R32 ;  /* 0x0030882001007387 */ /* 0x000fe80000100800 */
        /* <DEDUP_REMOVED lines=12> */
[----:B------:R1:W-:Y:S04]  /*5f540*/  STL.64 [R1+0xa00], R248 ;  /* 0x000a00f801007387 */ /* 0x0003e80000100a00 */
[----:B------:R3:W-:Y:S04]  /*5f550*/  STL.64 [R1+0xa08], R250 ;  /* 0x000a08fa01007387 */ /* 0x0007e80000100a00 */
[----:B-1----:R-:W2:Y:S04]  /*5f560*/  LDL.LU R248, [R1+0x2c0] ;  /* 0x0002c00001f87983 */ /* 0x002ea80000300800 */
[----:B------:R-:W2:Y:S04]  /*5f570*/  LDL.LU R249, [R1+0x2c4] ;  /* 0x0002c40001f97983 */ /* 0x000ea80000300800 */
[----:B---3--:R-:W3:Y:S04]  /*5f580*/  LDL.LU R250, [R1+0x2c8] ;  /* 0x0002c80001fa7983 */ /* 0x008ee80000300800 */
[----:B------:R-:W3:Y:S01]  /*5f590*/  LDL.LU R251, [R1+0x2cc] ;  /* 0x0002cc0001fb7983 */ /* 0x000ee20000300800 */
[----:B------:R-:W-:-:S02]  /*5f5a0*/  IMAD.MOV.U32 R174, RZ, RZ, R129 ;  /* 0x000000ffffae7224 */ /* 0x000fc400078e0081 */
[----:B------:R-:W-:Y:S01]  /*5f5b0*/  IMAD.MOV.U32 R175, RZ, RZ, R128 ;  /* 0x000000ffffaf7224 */ /* 0x000fe200078e0080 */
        /* <DEDUP_REMOVED lines=8> */
[C---:B----4-:R-:W-:Y:S08]  /*5f640*/  HMMA.1688.F32.TF32 R136, R244.reuse, R70, R136 ;  /* 0x00000046f488723c */ /* 0x050ff00000081088 */
[C---:B--2---:R-:W-:Y:S08]  /*5f650*/  HMMA.1688.F32.TF32 R240, R244.reuse, R110, R240 ;  /* 0x0000006ef4f0723c */ /* 0x044ff000000810f0 */
[C---:B------:R-:W-:Y:S11]  /*5f660*/  HMMA.1688.F32.TF32 R172, R244.reuse, R106, R172 ;  /* 0x0000006af4ac723c */ /* 0x040ff600000810ac */
        /* <DEDUP_REMOVED lines=17> */
[----:B------:R1:W-:Y:S02]  /*5f780*/  STL.64 [R1+0x978], R146 ;  /* 0x0009789201007387 */ /* 0x0003e40000100a00 */
[C---:B-1----:R-:W-:Y:S02]  /*5f790*/  HMMA.1688.F32.TF32 R144, R244.reuse, R66, R176 ;  /* 0x00000042f490723c */ /* 0x042fe400000810b0 */
[----:B------:R-:W-:Y:S04]  /*5f7a0*/  STL.64 [R1+0x960], R140 ;  /* 0x0009608c01007387 */ /* 0x000fe80000100a00 */
[----:B------:R1:W-:Y:S04]  /*5f7b0*/  STL.64 [R1+0x968], R142 ;  /* 0x0009688e01007387 */ /* 0x0003e80000100a00 */
[----:B------:R-:W-:Y:S04]  /*5f7c0*/  STL.64 [R1+0x950], R136 ;  /* 0x0009508801007387 */ /* 0x000fe80000100a00 */
[----:B------:R2:W-:Y:S01]  /*5f7d0*/  STL.64 [R1+0x958], R138 ;  /* 0x0009588a01007387 */ /* 0x0005e20000100a00 */
[C---:B-1----:R-:W-:Y:S04]  /*5f7e0*/  HMMA.1688.F32.TF32 R140, R244.reuse, R6, R180 ;  /* 0x00000006f48c723c */ /* 0x042fe800000810b4 */
[----:B------:R-:W-:Y:S04]  /*5f7f0*/  STL.64 [R1+0x940], R144 ;  /* 0x0009409001007387 */ /* 0x000fe80000100a00 */
[----:B------:R1:W-:Y:S01]  /*5f800*/  STL.64 [R1+0x948], R146 ;  /* 0x0009489201007387 */ /* 0x0003e20000100a00 */
[C---:B--2---:R-:W-:Y:S08]  /*5f810*/  HMMA.1688.F32.TF32 R136, R244.reuse, R46, R184 ;  /* 0x0000002ef488723c */ /* 0x044ff000000810b8 */
[C---:B-1----:R-:W-:Y:S02]  /*5f820*/  HMMA.1688.F32.TF32 R144, R244.reuse, R42, R188 ;  /* 0x0000002af490723c */ /* 0x042fe400000810bc */
[----:B------:R-:W-:Y:S04]  /*5f830*/  STL.64 [R1+0x930], R140 ;  /* 0x0009308c01007387 */ /* 0x000fe80000100a00 */
[----:B------:R1:W-:Y:S05]  /*5f840*/  STL.64 [R1+0x938], R142 ;  /* 0x0009388e01007387 */ /* 0x0003ea0000100a00 */
[----:B------:R-:W-:Y:S04]  /*5f850*/  STL.64 [R1+0x910], R136 ;  /* 0x0009108801007387 */ /* 0x000fe80000100a00 */
[----:B------:R2:W-:Y:S01]  /*5f860*/  STL.64 [R1+0x918], R138 ;  /* 0x0009188a01007387 */ /* 0x0005e20000100a00 */
[C---:B-1----:R-:W-:Y:S03]  /*5f870*/  HMMA.1688.F32.TF32 R140, R244.reuse, R50, R236 ;  /* 0x00000032f48c723c */ /* 0x042fe600000810ec */
[----:B------:R-:W-:Y:S04]  /*5f880*/  STL.64 [R1+0x900], R144 ;  /* 0x0009009001007387 */ /* 0x000fe80000100a00 */
[----:B------:R1:W-:Y:S01]  /*5f890*/  STL.64 [R1+0x908], R146 ;  /* 0x0009089201007387 */ /* 0x0003e20000100a00 */
[C---:B--2---:R-:W-:Y:S08]  /*5f8a0*/  HMMA.1688.F32.TF32 R136, R244.reuse, R14, R192 ;  /* 0x0000000ef488723c */ /* 0x044ff000000810c0 */
        /* <DEDUP_REMOVED lines=23> */
[----:B-1----:R-:W-:Y:S03]  /*5fa20*/  HMMA.1688.F32.TF32 R140, R244, R22, R224 ;  /* 0x00000016f48c723c */ /* 0x002fe600000810e0 */
[----:B------:R-:W-:Y:S01]  /*5fa30*/  STL.64 [R1+0x870], R144 ;  /* 0x0008709001007387 */ /* 0x000fe20000100a00 */
[----:B------:R-:W-:-:S02]  /*5fa40*/  LOP3.LUT R128, R252, 0x40, RZ, 0x3c, !PT ;  /* 0x00000040fc807812 */ /* 0x000fc400078e3cff */
[----:B------:R-:W-:Y:S01]  /*5fa50*/  LOP3.LUT R129, R252, 0x60, RZ, 0x3c, !PT ;  /* 0x00000060fc817812 */ /* 0x000fe200078e3cff */
[----:B------:R-:W-:Y:S01]  /*5fa60*/  STL.64 [R1+0x878], R146 ;  /* 0x0008789201007387 */ /* 0x000fe20000100a00 */
[C---:B--2---:R-:W-:Y:S03]  /*5fa70*/  HMMA.1688.F32.TF32 R136, R244.reuse, R26, R228 ;  /* 0x0000001af488723c */ /* 0x044fe600000810e4 */
[----:B------:R1:W-:Y:S04]  /*5fa80*/  STL.64 [R1+0x3268], R26 ;  /* 0x0032681a01007387 */ /* 0x0003e80000100a00 */
[----:B------:R-:W-:Y:S04]  /*5fa90*/  LDS R132, [R128+UR7+0x41800] ;  /* 0x0418000780847984 */ /* 0x000fe80008000800 */
[----:B------:R-:W-:Y:S01]  /*5faa0*/  LDS R134, [R128+UR7+0x41c00] ;  /* 0x041c000780867984 */ /* 0x000fe20008000800 */
[----:B-1----:R-:W-:Y:S03]  /*5fab0*/  HMMA.1688.F32.TF32 R24, R244, R62, R232 ;  /* 0x0000003ef418723c */ /* 0x002fe600000810e8 */
[----:B------:R-:W-:Y:S04]  /*5fac0*/  LDS R133, [R129+UR7+0x41800] ;  /* 0x0418000781857984 */ /* 0x000fe80008000800 */
[----:B------:R-:W3:Y:S04]  /*5fad0*/  LDS R135, [R129+UR7+0x41c00] ;  /* 0x041c000781877984 */ /* 0x000ee80008000800 */
[----:B------:R1:W-:Y:S04]  /*5fae0*/  STL.64 [R1+0x860], R140 ;  /* 0x0008608c01007387 */ /* 0x0003e80000100a00 */
[----:B------:R2:W-:Y:S04]  /*5faf0*/  STL.64 [R1+0x868], R142 ;  /* 0x0008688e01007387 */ /* 0x0005e80000100a00 */
[----:B------:R-:W-:Y:S04]  /*5fb00*/  STL.64 [R1+0x850], R136 ;  /* 0x0008508801007387 */ /* 0x000fe80000100a00 */
[----:B------:R-:W-:Y:S04]  /*5fb10*/  STL.64 [R1+0x858], R138 ;  /* 0x0008588a01007387 */ /* 0x000fe80000100a00 */
[----:B------:R-:W-:Y:S04]  /*5fb20*/  STL.64 [R1+0x3260], R62 ;  /* 0x0032603e01007387 */ /* 0x000fe80000100a00 */
[----:B------:R-:W-:Y:S04]  /*5fb30*/  STL.64 [R1+0x3258], R60 ;  /* 0x0032583c01007387 */ /* 0x000fe80000100a00 */
[----:B------:R4:W-:Y:S04]  /*5fb40*/  STL.64 [R1+0x830], R24 ;  /* 0x0008301801007387 */ /* 0x0009e80000100a00 */
[----:B------:R1:W-:Y:S04]  /*5fb50*/  STL.64 [R1+0x838], R26 ;  /* 0x0008381a01007387 */ /* 0x0003e80000100a00 */
        /* <DEDUP_REMOVED lines=8> */
[C---:B---3--:R-:W-:Y:S03]  /*5fbe0*/  HMMA.1688.F32.TF32 R156, R132.reuse, R130, R248 ;  /* 0x00000082849c723c */ /* 0x048fe600000810f8 */
        /* <DEDUP_REMOVED lines=16> */
[----:B-1----:R-:W3:Y:S04]  /*5fcf0*/  LDL.LU R140, [R1+0x280] ;  /* 0x00028000018c7983 */ /* 0x002ee80000300800 */
[----:B------:R-:W3:Y:S04]  /*5fd00*/  LDL.LU R141, [R1+0x284] ;  /* 0x00028400018d7983 */ /* 0x000ee80000300800 */
[----:B--2---:R-:W2:Y:S04]  /*5fd10*/  LDL.LU R142, [R1+0x288] ;  /* 0x00028800018e7983 */ /* 0x004ea80000300800 */
[----:B------:R-:W2:Y:S04]  /*5fd20*/  LDL.LU R143, [R1+0x28c] ;  /* 0x00028c00018f7983 */ /* 0x000ea80000300800 */
[----:B------:R-:W-:Y:S04]  /*5fd30*/  STL.64 [R1+0x30f0], R158 ;  /* 0x0030f09e01007387 */ /* 0x000fe80000100a00 */
[----:B------:R-:W-:Y:S04]  /*5fd40*/  STL.64 [R1+0x30e8], R156 ;  /* 0x0030e89c01007387 */ /* 0x000fe80000100a00 */
[----:B------:R-:W-:Y:S04]  /*5fd50*/  STL.64 [R1+0x3250], R130 ;  /* 0x0032508201007387 */ /* 0x000fe80000100a00 */
[----:B------:R-:W-:Y:S04]  /*5fd60*/  STL.64 [R1+0x3248], R128 ;  /* 0x0032488001007387 */ /* 0x000fe80000100a00 */
[----:B------:R-:W-:Y:S04]  /*5fd70*/  LDS R136, [R128+UR7+0x41880] ;  /* 0x0418800780887984 */ /* 0x000fe80008000800 */
[----:B------:R-:W-:Y:S04]  /*5fd80*/  LDS R138, [R128+UR7+0x41c80] ;  /* 0x041c8007808a7984 */ /* 0x000fe80008000800 */
[----:B------:R-:W-:Y:S04]  /*5fd90*/  LDS R137, [R129+UR7+0x41880] ;  /* 0x0418800781897984 */ /* 0x000fe80008000800 */
[----:B------:R-:W1:Y:S01]  /*5fda0*/  LDS R139, [R129+UR7+0x41c80] ;  /* 0x041c8007818b7984 */ /* 0x000e620008000800 */
[C---:B----4-:R-:W-:Y:S08]  /*5fdb0*/  HMMA.1688.F32.TF32 R240, R132.reuse, R126, R164 ;  /* 0x0000007e84f0723c */ /* 0x050ff000000810a4 */
[C---:B------:R-:W-:Y:S11]  /*5fdc0*/  HMMA.1688.F32.TF32 R236, R132.reuse, R122, R160 ;  /* 0x0000007a84ec723c */ /* 0x040ff600000810a0 */
[----:B------:R-:W-:Y:S04]  /*5fdd0*/  STL.64 [R1+0x3100], R242 ;  /* 0x003100f201007387 */ /* 0x000fe80000100a00 */
[----:B------:R-:W-:Y:S01]  /*5fde0*/  STL.64 [R1+0x30f8], R240 ;  /* 0x0030f8f001007387 */ /* 0x000fe20000100a00 */
[C---:B---3--:R-:W-:Y:S03]  /*5fdf0*/  HMMA.1688.F32.TF32 R232, R132.reuse, R118, R248 ;  /* 0x0000007684e8723c */ /* 0x048fe600000810f8 */
[----:B------:R-:W-:Y:S04]  /*5fe00*/  STL.64 [R1+0x3110], R238 ;  /* 0x003110ee01007387 */ /* 0x000fe80000100a00 */
[----:B------:R-:W-:Y:S04]  /*5fe10*/  STL.64 [R1+0x3108], R236 ;  /* 0x003108ec01007387 */ /* 0x000fe80000100a00 */
[----:B------:R-:W3:Y:S04]  /*5fe20*/  LDL.LU R248, [R1+0x2b0] ;  /* 0x0002b00001f87983 */ /* 0x000ee80000300800 */
[----:B------:R-:W3:Y:S04]  /*5fe30*/  LDL.LU R249, [R1+0x2b4] ;  /* 0x0002b40001f97983 */ /* 0x000ee80000300800 */
[----:B------:R-:W3:Y:S04]  /*5fe40*/  LDL.LU R250, [R1+0x2b8] ;  /* 0x0002b80001fa7983 */ /* 0x000ee80000300800 */
[----:B------:R-:W3:Y:S01]  /*5fe50*/  LDL.LU R251, [R1+0x2bc] ;  /* 0x0002bc0001fb7983 */ /* 0x000ee20000300800 */
[C---:B------:R-:W-:Y:S08]  /*5fe60*/  HMMA.1688.F32.TF32 R228, R132.reuse, R114, R152 ;  /* 0x0000007284e4723c */ /* 0x040ff00000081098 */
[C---:B------:R-:W-:Y:S01]  /*5fe70*/  HMMA.1688.F32.TF32 R220, R132.reuse, R110, R148 ;  /* 0x0000006e84dc723c */ /* 0x040fe20000081094 */
[----:B------:R-:W-:Y:S04]  /*5fe80*/  STL.64 [R1+0x3120], R234 ;  /* 0x003120ea01007387 */ /* 0x000fe80000100a00 */
[----:B------:R-:W-:Y:S03]  /*5fe90*/  STL.64 [R1+0x3118], R232 ;  /* 0x003118e801007387 */ /* 0x000fe60000100a00 */
[C---:B------:R-:W-:Y:S03]  /*5fea0*/  HMMA.1688.F32.TF32 R216, R132.reuse, R106, R144 ;  /* 0x0000006a84d8723c */ /* 0x040fe60000081090 */
[----:B------:R-:W-:Y:S04]  /*5feb0*/  STL.64 [R1+0x3130], R230 ;  /* 0x003130e601007387 */ /* 0x000fe80000100a00 */
[----:B------:R-:W-:Y:S04]  /*5fec0*/  STL.64 [R1+0x3128], R228 ;  /* 0x003128e401007387 */ /* 0x000fe80000100a00 */
[----:B------:R-:W-:Y:S04]  /*5fed0*/  STL.64 [R1+0x3140], R222 ;  /* 0x003140de01007387 */ /* 0x000fe80000100a00 */
[----:B------:R-:W-:Y:S01]  /*5fee0*/  STL.64 [R1+0x3138], R220 ;  /* 0x003138dc01007387 */ /* 0x000fe20000100a00 */
[C---:B--2---:R-:W-:Y:S03]  /*5fef0*/  HMMA.1688.F32.TF32 R212, R132.reuse, R102, R140 ;  /* 0x0000006684d4723c */ /* 0x044fe6000008108c */
[----:B------:R-:W2:Y:S04]  /*5ff00*/  LDL.LU R164, [R1+0x2e0] ;  /* 0x0002e00001a47983 */ /* 0x000ea80000300800 */
[----:B------:R-:W2:Y:S04]  /*5ff10*/  LDL.LU R165, [R1+0x2e4] ;  /* 0x0002e40001a57983 */ /* 0x000ea80000300800 */
[----:B------:R-:W2:Y:S04]  /*5ff20*/  LDL.LU R166, [R1+0x2e8] ;  /* 0x0002e80001a67983 */ /* 0x000ea80000300800 */
[----:B------:R-:W2:Y:S04]  /*5ff30*/  LDL.LU R167, [R1+0x2ec] ;  /* 0x0002ec0001a77983 */ /* 0x000ea80000300800 */
[----:B------:R-:W-:Y:S04]  /*5ff40*/  STL.64 [R1+0x3150], R218 ;  /* 0x003150da01007387 */ /* 0x000fe80000100a00 */
[----:B------:R-:W-:Y:S04]  /*5ff50*/  STL.64 [R1+0x3148], R216 ;  /* 0x003148d801007387 */ /* 0x000fe80000100a00 */
        /* <DEDUP_REMOVED lines=27> */
[----:B------:R-:W-:Y:S04]  /*60110*/  STL.64 [R1+0x3170], R210 ;  /* 0x003170d201007387 */ /* 0x000fe80000100a00 */
[----:B------:R-:W-:Y:S01]  /*60120*/  STL.64 [R1+0x3168], R208 ;  /* 0x003168d001007387 */ /* 0x000fe20000100a00 */
[C---:B--2---:R-:W-:Y:S08]  /*60130*/  HMMA.1688.F32.TF32 R200, R132.reuse, R94, R164 ;  /* 0x0000005e84c8723c */ /* 0x044ff000000810a4 */
[C---:B----4-:R-:W-:Y:S11]  /*60140*/  HMMA.1688.F32.TF32 R196, R132.reuse, R90, R160 ;  /* 0x0000005a84c4723c */ /* 0x050ff600000810a0 */
[----:B------:R-:W-:Y:S01]  /*60150*/  STL [R1+0x30ac], R200 ;  /* 0x0030acc801007387 */ /* 0x000fe20000100800 */
[C---:B------:R-:W-:Y:S03]  /*60160*/  HMMA.1688.F32.TF32 R192, R132.reuse, R86, R152 ;  /* 0x0000005684c0723c */ /* 0x040fe60000081098 */
[----:B------:R-:W-:Y:S04]  /*60170*/  STL [R1+0x30a8], R201 ;  /* 0x0030a8c901007387 */ /* 0x000fe80000100800 */
[----:B------:R-:W-:Y:S01]  /*60180*/  STL [R1+0x30a4], R202 ;  /* 0x0030a4ca01007387 */ /* 0x000fe20000100800 */
[C---:B------:R-:W-:Y:S03]  /*60190*/  HMMA.1688.F32.TF32 R188, R132.reuse, R82, R148 ;  /* 0x0000005284bc723c */ /* 0x040fe60000081094 */
[----:B------:R-:W-:Y:S04]  /*601a0*/  STL [R1+0x30a0], R203 ;  /* 0x0030a0cb01007387 */ /* 0x000fe80000100800 */
[----:B------:R-:W-:Y:S04]  /*601b0*/  STL [R1+0x30bc], R196 ;  /* 0x0030bcc401007387 */ /* 0x000fe80000100800 */
[----:B------:R-:W-:Y:S04]  /*601c0*/  STL [R1+0x30b8], R197 ;  /* 0x0030b8c501007387 */ /* 0x000fe80000100800 */
[----:B------:R-:W-:Y:S01]  /*601d0*/  STL [R1+0x30b4], R198 ;  /* 0x0030b4c601007387 */ /* 0x000fe20000100800 */
[C---:B------:R-:W-:Y:S03]  /*601e0*/  HMMA.1688.F32.TF32 R184, R132.reuse, R78, R144 ;  /* 0x0000004e84b8723c */ /* 0x040fe60000081090 */
[----:B------:R-:W-:Y:S04]  /*601f0*/  STL [R1+0x30b0], R199 ;  /* 0x0030b0c701007387 */ /* 0x000fe80000100800 */
[----:B------:R-:W-:Y:S01]  /*60200*/  STL [R1+0x30c8], R192 ;  /* 0x0030c8c001007387 */ /* 0x000fe20000100800 */
[C---:B------:R-:W-:Y:S03]  /*60210*/  HMMA.1688.F32.TF32 R180, R132.reuse, R74, R140 ;  /* 0x0000004a84b4723c */ /* 0x040fe6000008108c */
[----:B------:R2:W-:Y:S04]  /*60220*/  STL [R1+0x30c4], R193 ;  /* 0x0030c4c101007387 */ /* 0x0005e80000100800 */
[----:B------:R4:W-:Y:S04]  /*60230*/  STL [R1+0x30c0], R194 ;  /* 0x0030c0c201007387 */ /* 0x0009e80000100800 */
[----:B------:R-:W-:Y:S04]  /*60240*/  STL [R1+0x309c], R195 ;  /* 0x00309cc301007387 */ /* 0x000fe80000100800 */
[----:B------:R1:W-:Y:S04]  /*60250*/  STL [R1+0x30d4], R188 ;  /* 0x0030d4bc01007387 */ /* 0x0003e80000100800 */
[----:B------:R1:W-:Y:S04]  /*60260*/  STL [R1+0x30d0], R189 ;  /* 0x0030d0bd01007387 */ /* 0x0003e80000100800 */
[----:B------:R1:W-:Y:S04]  /*60270*/  STL [R1+0x30cc], R190 ;  /* 0x0030ccbe01007387 */ /* 0x0003e80000100800 */
[----:B------:R-:W-:Y:S04]  /*60280*/  STL [R1+0x3098], R191 ;  /* 0x003098bf01007387 */ /* 0x000fe80000100800 */
[----:B------:R-:W-:Y:S04]  /*60290*/  STL [R1+0x30e0], R184 ;  /* 0x0030e0b801007387 */ /* 0x000fe80000100800 */
[----:B------:R-:W-:Y:S04]  /*602a0*/  STL [R1+0x30dc], R185 ;  /* 0x0030dcb901007387 */ /* 0x000fe80000100800 */
[----:B------:R-:W-:Y:S04]  /*602b0*/  STL [R1+0x30d8], R186 ;  /* 0x0030d8ba01007387 */ /* 0x000fe80000100800 */
[----:B------:R-:W-:Y:S04]  /*602c0*/  STL [R1+0x3094], R187 ;  /* 0x003094bb01007387 */ /* 0x000fe80000100800 */
[----:B------:R1:W-:Y:S04]  /*602d0*/  STL [R1+0x30e4], R182 ;  /* 0x0030e4b601007387 */ /* 0x0003e80000100800 */
[----:B------:R-:W-:Y:S04]  /*602e0*/  STL [R1+0x3090], R183 ;  /* 0x003090b701007387 */ /* 0x000fe80000100800 */
        /* <DEDUP_REMOVED lines=47> */
[C---:B--2---:R-:W-:Y:S03]  /*605e0*/  HMMA.1688.F32.TF32 R172, R132.reuse, R66, R144 ;  /* 0x0000004284ac723c */ /* 0x044fe60000081090 */
[----:B------:R-:W2:Y:S04]  /*605f0*/  LDL.LU R144, [R1+0x4c0] ;  /* 0x0004c00001907983 */ /* 0x000ea80000300800 */
[----:B------:R-:W2:Y:S04]  /*60600*/  LDL.LU R145, [R1+0x4c4] ;  /* 0x0004c40001917983 */ /* 0x000ea80000300800 */
[----:B------:R-:W2:Y:S04]  /*60610*/  LDL.LU R146, [R1+0x4c8] ;  /* 0x0004c80001927983 */ /* 0x000ea80000300800 */
[----:B------:R-:W2:Y:S04]  /*60620*/  LDL.LU R147, [R1+0x4cc] ;  /* 0x0004cc0001937983 */ /* 0x000ea80000300800 */
[----:B------:R-:W-:Y:S04]  /*60630*/  STL.64 [R1+0x3190], R174 ;  /* 0x003190ae01007387 */ /* 0x000fe80000100a00 */
[----:B------:R-:W-:Y:S01]  /*60640*/  STL.64 [R1+0x3188], R172 ;  /* 0x003188ac01007387 */ /* 0x000fe20000100a00 */
[C---:B---3--:R-:W-:Y:S03]  /*60650*/  HMMA.1688.F32.TF32 R168, R132.reuse, R6, R140 ;  /* 0x0000000684a8723c */ /* 0x048fe6000008108c */
[----:B------:R-:W3:Y:S04]  /*60660*/  LDL.LU R140, [R1+0x570] ;  /* 0x00057000018c7983 */ /* 0x000ee80000300800 */
[----:B------:R-:W3:Y:S04]  /*60670*/  LDL.LU R141, [R1+0x574] ;  /* 0x00057400018d7983 */ /* 0x000ee80000300800 */
[----:B------:R-:W3:Y:S04]  /*60680*/  LDL.LU R142, [R1+0x578] ;  /* 0x00057800018e7983 */ /* 0x000ee80000300800 */
[----:B------:R-:W3:Y:S01]  /*60690*/  LDL.LU R143, [R1+0x57c] ;  /* 0x00057c00018f7983 */ /* 0x000ee20000300800 */
[C---:B----4-:R-:W-:Y:S08]  /*606a0*/  HMMA.1688.F32.TF32 R60, R132.reuse, R58, R24 ;  /* 0x0000003a843c723c */ /* 0x050ff00000081018 */
[----:B------:R-:W-:-:S15]  /*606b0*/  HMMA.1688.F32.TF32 R24, R132, R34, R224 ;  /* 0x000000228418723c */ /* 0x000fde00000810e0 */
[----:B------:R-:W-:-:S04]  /*606c0*/  NOP ;  /* 0x0000000000007918 */ /* 0x000fc80000000000 */
[----:B------:R-:W-:Y:S01]  /*606d0*/  IMAD.MOV.U32 R193, RZ, RZ, R24 ;  /* 0x000000ffffc17224 */ /* 0x000fe200078e0018 */
[----:B------:R-:W-:Y:S01]  /*606e0*/  MOV R194, R25 ;  /* 0x0000001900c27202 */ /* 0x000fe20000000f00 */
[----:B------:R-:W-:Y:S02]  /*606f0*/  IMAD.MOV.U32 R196, RZ, RZ, R26 ;  /* 0x000000ffffc47224 */ /* 0x000fe400078e001a */
[----:B------:R-:W-:Y:S02]  /*60700*/  IMAD.MOV.U32 R197, RZ, RZ, R27 ;  /* 0x000000ffffc57224 */ /* 0x000fe400078e001b */
[----:B------:R-:W-:-:S15]  /*60710*/  HMMA.1688.F32.TF32 R24, R132, R38, R204 ;  /* 0x000000268418723c */ /* 0x000fde00000810cc */
[----:B------:R-:W-:-:S04]  /*60720*/  NOP ;  /* 0x0000000000007918 */ /* 0x000fc80000000000 */
[----:B-1----:R-:W-:Y:S01]  /*60730*/  MOV R188, R24 ;  /* 0x0000001800bc7202 */ /* 0x002fe20000000f00 */
[----:B------:R-:W-:Y:S01]  /*60740*/  IMAD.MOV.U32 R189, RZ, RZ, R25 ;  /* 0x000000ffffbd7224 */ /* 0x000fe200078e0019 */
[----:B------:R-:W-:Y:S01]  /*60750*/  MOV R192, R27 ;  /* 0x0000001b00c07202 */ /* 0x000fe20000000f00 */
        /* <DEDUP_REMOVED lines=8> */
[----:B------:R1:W-:Y:S04]  /*607e0*/  STL.64 [R1], R60 ;  /* 0x0000003c01007387 */ /* 0x0003e80000100a00 */
[----:B------:R4:W-:-:S14]  /*607f0*/  STL.64 [R1+0x8], R62 ;  /* 0x0000083e01007387 */ /* 0x0009dc0000100a00 */
[----:B------:R-:W-:Y:S01]  /*60800*/  IMAD.MOV.U32 R198, RZ, RZ, R24 ;  /* 0x000000ffffc67224 */ /* 0x000fe200078e0018 */
[----:B------:R-:W-:Y:S01]  /*60810*/  MOV R199, R25 ;  /* 0x0000001900c77202 */ /* 0x000fe20000000f00 */
[----:B------:R-:W-:Y:S02]  /*60820*/  IMAD.MOV.U32 R200, RZ, RZ, R26 ;  /* 0x000000ffffc87224 */ /* 0x000fe400078e001a */
[----:B------:R-:W-:Y:S02]  /*60830*/  IMAD.MOV.U32 R201, RZ, RZ, R27 ;  /* 0x000000ffffc97224 */ /* 0x000fe400078e001b */
[----:B--2---:R-:W-:Y:S01]  /*60840*/  HMMA.1688.F32.TF32 R24, R132, R54, R144 ;  /* 0x000000368418723c */ /* 0x004fe20000081090 */
        /* <DEDUP_REMOVED lines=22> */
[----:B------:R-:W-:Y:S01]  /*609b0*/  IMAD.MOV.U32 R13, RZ, RZ, R25 ;  /* 0x000000ffff0d7224 */ /* 0x000fe200078e0019 */
[----:B------:R-:W-:Y:S02]  /*609c0*/  MOV R203, R27 ;  /* 0x0000001b00cb7202 */ /* 0x000fe40000000f00 */
        /* <DEDUP_REMOVED lines=12> */
[----:B---3--:R-:W-:Y:S03]  /*60a90*/  HMMA.1688.F32.TF32 R24, R132, R30, R140 ;  /* 0x0000001e8418723c */ /* 0x008fe6000008108c */
        /* <DEDUP_REMOVED lines=12> */
[----:B------:R-:W-:-:S03]  /*60b60*/  MOV R195, R26 ;  /* 0x0000001a00c37202 */ /* 0x000fc60000000f00 */
[----:B------:R-:W2:Y:S01]  /*60b70*/  LDL.LU R178, [R1+0xa98] ;  /* 0x000a980001b27983 */ /* 0x000ea20000300800 */
[----:B------:R-:W-:-:S03]  /*60b80*/  IMAD.MOV.U32 R191, RZ, RZ, R27 ;  /* 0x000000ffffbf7224 */ /* 0x000fc600078e001b */
[----:B------:R-:W2:Y:S04]  /*60b90*/  LDL.LU R179, [R1+0xa9c] ;  /* 0x000a9c0001b37983 */ /* 0x000ea80000300800 */
[----:B------:R-:W2:Y:S04]  /*60ba0*/  LDL.LU R24, [R1+0x590] ;  /* 0x0005900001187983 */ /* 0x000ea80000300800 */
[----:B------:R-:W2:Y:S04]  /*60bb0*/  LDL.LU R25, [R1+0x594] ;  /* 0x0005940001197983 */ /* 0x000ea80000300800 */
[----:B------:R-:W2:Y:S04]  /*60bc0*/  LDL.LU R26, [R1+0x598] ;  /* 0x00059800011a7983 */ /* 0x000ea80000300800 */
[----:B------:R-:W2:Y:S04]  /*60bd0*/  LDL.LU R27, [R1+0x59c] ;  /* 0x00059c00011b7983 */ /* 0x000ea80000300800 */
[----:B-1----:R-:W3:Y:S04]  /*60be0*/  LDL.LU R60, [R1+0x610] ;  /* 0x00061000013c7983 */ /* 0x002ee80000300800 */
[----:B------:R-:W3:Y:S04]  /*60bf0*/  LDL.LU R61, [R1+0x614] ;  /* 0x00061400013d7983 */ /* 0x000ee80000300800 */
[----:B----4-:R-:W3:Y:S04]  /*60c00*/  LDL.LU R62, [R1+0x618] ;  /* 0x00061800013e7983 */ /* 0x010ee80000300800 */
[----:B------:R-:W3:Y:S04]  /*60c10*/  LDL.LU R63, [R1+0x61c] ;  /* 0x00061c00013f7983 */ /* 0x000ee80000300800 */
[----:B------:R-:W4:Y:S04]  /*60c20*/  LDL.LU R128, [R1+0x600] ;  /* 0x0006000001807983 */ /* 0x000f280000300800 */
        /* <DEDUP_REMOVED lines=27> */
[----:B------:R-:W-:Y:S01]  /*60de0*/  MOV R187, R26 ;  /* 0x0000001a00bb7202 */ /* 0x000fe20000000f00 */
[----:B------:R-:W-:Y:S02]  /*60df0*/  IMAD.MOV.U32 R183, RZ, RZ, R27 ;  /* 0x000000ffffb77224 */ /* 0x000fe400078e001b */
[----:B------:R-:W3:Y:S02]  /*60e00*/  LDL.LU.64 R26, [R1+0x3268] ;  /* 0x00326800011a7983 */ /* 0x000ee40000300a00 */
[----:B---3--:R-:W-:-:S15]  /*60e10*/  HMMA.1688.F32.TF32 R60, R132, R26, R60 ;  /* 0x0000001a843c723c */ /* 0x008fde000008103c */
[----:B------:R-:W-:-:S04]  /*60e20*/  NOP ;  /* 0x0000000000007918 */ /* 0x000fc80000000000 */
[----:B------:R1:W-:Y:S04]  /*60e30*/  STL.64 [R1+0xb8], R62 ;  /* 0x0000b83e01007387 */ /* 0x0003e80000100a00 */
[----:B-1----:R-:W4:Y:S01]  /*60e40*/  LDL.LU.64 R62, [R1+0x3260] ;  /* 0x00326000013e7983 */ /* 0x002f220000300a00 */
[----:B------:R-:W-:Y:S01]  /*60e50*/  IMAD.MOV.U32 R20, RZ, RZ, R24 ;  /* 0x000000ffff147224 */ /* 0x000fe200078e0018 */
[C---:B------:R-:W-:Y:S01]  /*60e60*/  HMMA.1688.F32.TF32 R164, R132.reuse, R46, R164 ;  /* 0x0000002e84a4723c */ /* 0x040fe200000810a4 */
[----:B------:R-:W-:Y:S01]  /*60e70*/  IMAD.MOV.U32 R21, RZ, RZ, R25 ;  /* 0x000000ffff157224 */ /* 0x000fe200078e0019 */
[----:B------:R-:W-:Y:S01]  /*60e80*/  MOV R25, R61 ;  /* 0x0000003d00197202 */ /* 0x000fe20000000f00 */
[----:B------:R-:W-:Y:S02]  /*60e90*/  IMAD.MOV.U32 R24, RZ, RZ, R60 ;  /* 0x000000ffff187224 */ /* 0x000fe400078e003c */
[----:B------:R-:W2:Y:S03]  /*60ea0*/  LDL.LU.64 R60, [R1+0x3258] ;  /* 0x00325800013c7983 */ /* 0x000ea60000300a00 */
[C---:B------:R-:W-:Y:S08]  /*60eb0*/  HMMA.1688.F32.TF32 R160, R132.reuse, R42, R160 ;  /* 0x0000002a84a0723c */ /* 0x040ff000000810a0 */
[C---:B------:R-:W-:Y:S08]  /*60ec0*/  HMMA.1688.F32.TF32 R244, R132.reuse, R50, R244 ;  /* 0x0000003284f4723c */ /* 0x040ff000000810f4 */
[C---:B------:R-:W-:Y:S08]  /*60ed0*/  HMMA.1688.F32.TF32 R248, R132.reuse, R14, R248 ;  /* 0x0000000e84f8723c */ /* 0x040ff000000810f8 */
[----:B----4-:R-:W-:Y:S01]  /*60ee0*/  HMMA.1688.F32.TF32 R132, R132, R62, R128 ;  /* 0x0000003e8484723c */ /* 0x010fe20000081080 */
[----:B------:R-:W3:Y:S04]  /*60ef0*/  LDL.LU.64 R130, [R1+0x3250] ;  /* 0x0032500001827983 */ /* 0x000ee80000300a00 */
[----:B------:R-:W4:-:S14]  /*60f00*/  LDL.LU.64 R128, [R1+0x3248] ;  /* 0x0032480001807983 */ /* 0x000f1c0000300a00 */
[----:B------:R-:W-:Y:S01]  /*60f10*/  STL [R1+0xa0], R132 ;  /* 0x0000a08401007387 */ /* 0x000fe20000100800 */
[----:B------:R-:W-:Y:S02]  /*60f20*/  IMAD.MOV.U32 R33, RZ, RZ, R133 ;  /* 0x000000ffff217224 */ /* 0x000fe400078e0085 */
[----:B------:R-:W-:Y:S01]  /*60f30*/  IMAD.MOV.U32 R32, RZ, RZ, R134 ;  /* 0x000000ffff207224 */ /* 0x000fe200078e0086 */
[----:B------:R3:W-:Y:S01]  /*60f40*/  STL [R1+0xac], R135 ;  /* 0x0000ac8701007387 */ /* 0x0007e20000100800 */
[----:B------:R-:W-:Y:S01]  /*60f50*/  IMAD.MOV.U32 R142, RZ, RZ, R3 ;  /* 0x000000ffff8e7224 */ /* 0x000fe200078e0003 */
[----:B------:R-:W-:Y:S01]  /*60f60*/  MOV R143, R0 ;  /* 0x00000000008f7202 */ /* 0x000fe20000000f00 */
[C---:B------:R-:W-:Y:S08]  /*60f70*/  HMMA.1688.F32.TF32 R152, R136.reuse, R78, R152 ;  /* 0x0000004e8898723c */ /* 0x040ff00000081098 */
[C---:B------:R-:W-:Y:S08]  /*60f80*/  HMMA.1688.F32.TF32 R144, R136.reuse, R70, R144 ;  /* 0x000000468890723c */ /* 0x040ff00000081090 */
[C---:B---3--:R-:W-:Y:S08]  /*60f90*/  HMMA.1688.F32.TF32 R132, R136.reuse, R130, R172 ;  /* 0x000000828884723c */ /* 0x048ff000000810ac */
[C---:B------:R-:W-:Y:S08]  /*60fa0*/  HMMA.1688.F32.TF32 R172, R136.reuse, R126, R176 ;  /* 0x0000007e88ac723c */ /* 0x040ff000000810b0 */
[C---:B------:R-:W-:Y:S03]  /*60fb0*/  HMMA.1688.F32.TF32 R176, R136.reuse, R122, R208 ;  /* 0x0000007a88b0723c */ /* 0x040fe600000810d0 */
        /* <DEDUP_REMOVED lines=10> */
[C---:B---3--:R-:W-:Y:S08]  /*61060*/  HMMA.1688.F32.TF32 R176, R136.reuse, R110, R220 ;  /* 0x0000006e88b0723c */ /* 0x048ff000000810dc */
        /* <DEDUP_REMOVED lines=8> */
[C---:B---3--:R-:W-:Y:S08]  /*610f0*/  HMMA.1688.F32.TF32 R176, R136.reuse, R98, R236 ;  /* 0x0000006288b0723c */ /* 0x048ff000000810ec */
[C---:B-1----:R-:W-:Y:S03]  /*61100*/  HMMA.1688.F32.TF32 R132, R136.reuse, R94, R240 ;  /* 0x0000005e8884723c */ /* 0x042fe600000810f0 */
[----:B------:R-:W-:Y:S04]  /*61110*/  STL.64 [R1+0x180], R172 ;  /* 0x000180ac01007387 */ /* 0x000fe80000100a00 */
[----:B------:R1:W-:Y:S04]  /*61120*/  STL.64 [R1+0x188], R174 ;  /* 0x000188ae01007387 */ /* 0x0003e80000100a00 */
[----:B------:R-:W-:Y:S04]  /*61130*/  STL.64 [R1+0x1a0], R176 ;  /* 0x0001a0b001007387 */ /* 0x000fe80000100a00 */
[----:B------:R-:W-:Y:S01]  /*61140*/  STL.64 [R1+0x1a8], R178 ;  /* 0x0001a8b201007387 */ /* 0x000fe20000100a00 */
[C---:B-1----:R-:W-:Y:S03]  /*61150*/  HMMA.1688.F32.TF32 R172, R136.reuse, R90, R156 ;  /* 0x0000005a88ac723c */ /* 0x042fe6000008109c */
[----:B------:R-:W-:Y:S04]  /*61160*/  STL.64 [R1+0x690], R132 ;  /* 0x0006908401007387 */ /* 0x000fe80000100a00 */
[----:B------:R1:W-:Y:S01]  /*61170*/  STL.64 [R1+0x698], R134 ;  /* 0x0006988601007387 */ /* 0x0003e20000100a00 */
[C---:B------:R-:W-:Y:S08]  /*61180*/  HMMA.1688.F32.TF32 R156, R136.reuse, R86, R224 ;  /* 0x00000056889c723c */ /* 0x040ff000000810e0 */
[----:B-1----:R-:W-:Y:S03]  /*61190*/  HMMA.1688.F32.TF32 R132, R136, R82, R204 ;  /* 0x000000528884723c */ /* 0x002fe600000810cc */
[----:B------:R-:W-:Y:S04]  /*611a0*/  STL.64 [R1+0x680], R172 ;  /* 0x000680ac01007387 */ /* 0x000fe80000100a00 */
[----:B------:R-:W-:Y:S04]  /*611b0*/  STL.64 [R1+0x688], R174 ;  /* 0x000688ae01007387 */ /* 0x000fe80000100a00 */
[----:B------:R-:W-:Y:S04]  /*611c0*/  STL.64 [R1+0x670], R156 ;  /* 0x0006709c01007387 */ /* 0x000fe80000100a00 */
[----:B------:R-:W-:Y:S01]  /*611d0*/  STL.64 [R1+0x678], R158 ;  /* 0x0006789e01007387 */ /* 0x000fe20000100a00 */
[----:B------:R-:W-:Y:S01]  /*611e0*/  IMAD.MOV.U32 R240, RZ, RZ, R109 ;  /* 0x000000fffff07224 */ /* 0x000fe200078e006d */
[----:B------:R-:W-:Y:S01]  /*611f0*/  MOV R242, R113 ;  /* 0x0000007100f27202 */ /* 0x000fe20000000f00 */
[----:B------:R-:W-:-:S02]  /*61200*/  IMAD.MOV.U32 R241, RZ, RZ, R112 ;  /* 0x000000fffff17224 */ /* 0x000fc400078e0070 */
[----:B------:R-:W-:Y:S01]  /*61210*/  IMAD.MOV.U32 R243, RZ, RZ, R68 ;  /* 0x000000fffff37224 */ /* 0x000fe200078e0044 */
[----:B------:R-:W-:Y:S01]  /*61220*/  MOV R3, R134 ;  /* 0x0000008600037202 */ /* 0x000fe20000000f00 */
[----:B------:R1:W-:Y:S01]  /*61230*/  STL.64 [R1+0x1e0], R132 ;  /* 0x0001e08401007387 */ /* 0x0003e20000100a00 */
[----:B------:R-:W-:Y:S01]  /*61240*/  IMAD.MOV.U32 R0, RZ, RZ, R135 ;  /* 0x000000ffff007224 */ /* 0x000fe200078e0087 */
[----:B------:R-:W-:Y:S01]  /*61250*/  MOV R237, R72 ;  /* 0x0000004800ed7202 */ /* 0x000fe20000000f00 */
        /* <DEDUP_REMOVED lines=8> */
[----:B-1----:R-:W-:Y:S01]  /*612e0*/  HMMA.1688.F32.TF32 R132, R136, R74, R148 ;  /* 0x0000004a8884723c */ /* 0x002fe20000081094 */
[----:B------:R1:W-:Y:S04]  /*612f0*/  STL.64 [R1+0x660], R152 ;  /* 0x0006609801007387 */ /* 0x0003e80000100a00 */
[----:B------:R3:W-:Y:S01]  /*61300*/  STL.64 [R1+0x668], R154 ;  /* 0x0006689a01007387 */ /* 0x0007e20000100a00 */
[----:B------:R-:W-:Y:S01]  /*61310*/  IMAD.MOV.U32 R231, RZ, RZ, R96 ;  /* 0x000000ffffe77224 */ /* 0x000fe200078e0060 */
[----:B------:R-:W-:Y:S01]  /*61320*/  MOV R221, R84 ;  /* 0x0000005400dd7202 */ /* 0x000fe20000000f00 */
[----:B------:R-:W-:Y:S01]  /*61330*/  IMAD.MOV.U32 R220, RZ, RZ, R97 ;  /* 0x000000ffffdc7224 */ /* 0x000fe200078e0061 */
[----:B------:R-:W-:Y:S01]  /*61340*/  LOP3.LUT R227, R252, 0x20, RZ, 0x3c, !PT ;  /* 0x00000020fce37812 */ /* 0x000fe200078e3cff */
[----:B------:R-:W-:Y:S01]  /*61350*/  IMAD.MOV.U32 R148, RZ, RZ, R57 ;  /* 0x000000ffff947224 */ /* 0x000fe200078e0039 */
[----:B------:R-:W-:Y:S01]  /*61360*/  MOV R150, R65 ;  /* 0x0000004100967202 */ /* 0x000fe20000000f00 */
[----:B------:R-:W-:Y:S01]  /*61370*/  IMAD.MOV.U32 R149, RZ, RZ, R64 ;  /* 0x000000ffff957224 */ /* 0x000fe200078e0040 */
[----:B------:R-:W-:Y:S01]  /*61380*/  LDS R204, [R252+UR7+0x42000] ;  /* 0x04200007fccc7984 */ /* 0x000fe20008000800 */
[----:B------:R-:W-:Y:S01]  /*61390*/  IMAD.MOV.U32 R151, RZ, RZ, R124 ;  /* 0x000000ffff977224 */ /* 0x000fe200078e007c */
[----:B-1----:R-:W-:Y:S01]  /*613a0*/  MOV R153, R2 ;  /* 0x0000000200997202 */ /* 0x002fe20000000f00 */
[----:B------:R-:W-:Y:S01]  /*613b0*/  IMAD.MOV.U32 R152, RZ, RZ, R125 ;  /* 0x000000ffff987224 */ /* 0x000fe200078e007d */
[----:B------:R-:W-:Y:S01]  /*613c0*/  MOV R156, R117 ;  /* 0x00000075009c7202 */ /* 0x000fe20000000f00 */
[----:B---3--:R-:W-:Y:S01]  /*613d0*/  IMAD.MOV.U32 R154, RZ, RZ, R81 ;  /* 0x000000ffff9a7224 */ /* 0x008fe200078e0051 */
[----:B------:R-:W-:Y:S04]  /*613e0*/  STL.64 [R1+0x200], R132 ;  /* 0x0002008401007387 */ /* 0x000fe80000100a00 */
[----:B------:R1:W-:Y:S01]  /*613f0*/  STL.64 [R1+0x208], R134 ;  /* 0x0002088601007387 */ /* 0x0003e20000100a00 */
[----:B------:R-:W-:-:S02]  /*61400*/  IMAD.MOV.U32 R155, RZ, RZ, R116 ;  /* 0x000000ffff9b7224 */ /* 0x000fc400078e0074 */
[----:B------:R-:W-:Y:S01]  /*61410*/  IMAD.MOV.U32 R157, RZ, RZ, R120 ;  /* 0x000000ffff9d7224 */ /* 0x000fe200078e0078 */
[----:B------:R-:W-:Y:S01]  /*61420*/  MOV R159, R108 ;  /* 0x0000006c009f7202 */ /* 0x000fe20000000f00 */
[----:B------:R-:W-:Y:S01]  /*61430*/  IMAD.MOV.U32 R158, RZ, RZ, R121 ;  /* 0x000000ffff9e7224 */ /* 0x000fe200078e0079 */
[----:B------:R-:W-:Y:S04]  /*61440*/  LDS R206, [R252+UR7+0x42400] ;  /* 0x04240007fcce7984 */ /* 0x000fe80008000800 */
[----:B------:R-:W-:Y:S01]  /*61450*/  LDS R205, [R227+UR7+0x42000] ;  /* 0x04200007e3cd7984 */ /* 0x000fe20008000800 */
[----:B-1----:R-:W-:Y:S01]  /*61460*/  HMMA.1688.F32.TF32 R132, R136, R66, R140 ;  /* 0x000000428884723c */ /* 0x002fe2000008108c */
[----:B------:R-:W-:Y:S02]  /*61470*/  IMAD.MOV.U32 R140, RZ, RZ, R53 ;  /* 0x000000ffff8c7224 */ /* 0x000fe400078e0035 */
[----:B------:R1:W-:Y:S01]  /*61480*/  STL.64 [R1+0x210], R144 ;  /* 0x0002109001007387 */ /* 0x0003e20000100a00 */
[----:B------:R-:W-:-:S03]  /*61490*/  MOV R141, R88 ;  /* 0x00000058008d7202 */ /* 0x000fc60000000f00 */
[----:B------:R3:W-:Y:S01]  /*614a0*/  STL.64 [R1+0x218], R146 ;  /* 0x0002189201007387 */ /* 0x0007e20000100a00 */
[----:B------:R-:W-:-:S03]  /*614b0*/  IMAD.MOV.U32 R142, RZ, RZ, R85 ;  /* 0x000000ffff8e7224 */ /* 0x000fc600078e0055 */
[----:B------:R-:W4:Y:S01]  /*614c0*/  LDL.LU R53, [R1+0x3244] ;  /* 0x0032440001357983 */ /* 0x000f220000300800 */
[----:B------:R-:W-:Y:S01]  /*614d0*/  IMAD.MOV.U32 R143, RZ, RZ, R80 ;  /* 0x000000ffff8f7224 */ /* 0x000fe200078e0050 */
[----:B-1----:R-:W-:Y:S02]  /*614e0*/  MOV R144, R77 ;  /* 0x0000004d00907202 */ /* 0x002fe40000000f00 */
[----:B------:R-:W-:Y:S04]  /*614f0*/  LDS R207, [R227+UR7+0x42400] ;  /* 0x04240007e3cf7984 */ /* 0x000fe80008000800 */
[----:B------:R-:W-:Y:S04]  /*61500*/  STL.64 [R1+0x230], R132 ;  /* 0x0002308401007387 */ /* 0x000fe80000100a00 */
[----:B------:R1:W-:Y:S01]  /*61510*/  STL.64 [R1+0x238], R134 ;  /* 0x0002388601007387 */ /* 0x0003e20000100a00 */
[----:B------:R-:W-:-:S03]  /*61520*/  IMAD.MOV.U32 R145, RZ, RZ, R76 ;  /* 0x000000ffff917224 */ /* 0x000fc600078e004c */
[----:B------:R-:W4:Y:S01]  /*61530*/  LDL.LU R88, [R1+0x3240] ;  /* 0x0032400001587983 */ /* 0x000f220000300800 */
[----:B---3--:R-:W-:-:S03]  /*61540*/  IMAD.MOV.U32 R146, RZ, RZ, R89 ;  /* 0x000000ffff927224 */ /* 0x008fc600078e0059 */
        /* <DEDUP_REMOVED lines=18> */
[----:B------:R-:W1:Y:S04]  /*61670*/  LDL.LU R108, [R1+0x31f8] ;  /* 0x0031f800016c7983 */ /* 0x000e680000300800 */
        /* <DEDUP_REMOVED lines=16> */
[----:B------:R-:W-:Y:S01]  /*61780*/  MOV R219, R52 ;  /* 0x0000003400db7202 */ /* 0x000fe20000000f00 */
[----:B------:R-:W-:-:S02]  /*61790*/  IMAD.MOV.U32 R222, RZ, RZ, R29 ;  /* 0x000000ffffde7224 */ /* 0x000fc400078e001d */
[----:B------:R-:W-:Y:S01]  /*617a0*/  IMAD.MOV.U32 R223, RZ, RZ, R28 ;  /* 0x000000ffffdf7224 */ /* 0x000fe200078e001c */
[----:B------:R-:W-:Y:S01]  /*617b0*/  LDS R225, [R227+UR7+0x42080] ;  /* 0x04208007e3e17984 */ /* 0x000fe20008000800 */
[----:B--2---:R-:W-:Y:S02]  /*617c0*/  IMAD.MOV.U32 R238, RZ, RZ, R61 ;  /* 0x000000ffffee7224 */ /* 0x004fe400078e003d */
[----:B------:R-:W-:Y:S01]  /*617d0*/  IMAD.MOV.U32 R239, RZ, RZ, R60 ;  /* 0x000000ffffef7224 */ /* 0x000fe200078e003c */
[----:B------:R-:W-:Y:S04]  /*617e0*/  LDS R224, [R252+UR7+0x42080] ;  /* 0x04208007fce07984 */ /* 0x000fe80008000800 */
[----:B------:R-:W-:Y:S04]  /*617f0*/  LDS R226, [R252+UR7+0x42480] ;  /* 0x04248007fce27984 */ /* 0x000fe80008000800 */
[----:B------:R-:W-:Y:S01]  /*61800*/  LDS R227, [R227+UR7+0x42480] ;  /* 0x04248007e3e37984 */ /* 0x000fe20008000800 */
[----:B----4-:R-:W-:Y:S01]  /*61810*/  IMAD.MOV.U32 R217, RZ, RZ, R88 ;  /* 0x000000ffffd97224 */ /* 0x010fe200078e0058 */
[----:B---3--:R-:W-:-:S02]  /*61820*/  MOV R216, R85 ;  /* 0x0000005500d87202 */ /* 0x008fc40000000f00 */
[----:B------:R-:W2:Y:S04]  /*61830*/  LDL.LU R85, [R1+0x31b4] ;  /* 0x0031b40001557983 */ /* 0x000ea80000300800 */
[----:B------:R-:W3:Y:S01]  /*61840*/  LDL.LU R88, [R1+0x31b0] ;  /* 0x0031b00001587983 */ /* 0x000ee20000300800 */
[----:B------:R-:W-:Y:S01]  /*61850*/  IMAD.MOV.U32 R215, RZ, RZ, R80 ;  /* 0x000000ffffd77224 */ /* 0x000fe200078e0050 */
[----:B------:R-:W-:Y:S01]  /*61860*/  MOV R214, R77 ;  /* 0x0000004d00d67202 */ /* 0x000fe20000000f00 */
[----:B------:R-:W-:Y:S02]  /*61870*/  IMAD.MOV.U32 R213, RZ, RZ, R76 ;  /* 0x000000ffffd57224 */ /* 0x000fe400078e004c */
[----:B------:R-:W-:Y:S02]  /*61880*/  IMAD.MOV.U32 R212, RZ, RZ, R89 ;  /* 0x000000ffffd47224 */ /* 0x000fe400078e0059 */
[----:B------:R-:W4:Y:S04]  /*61890*/  LDL.LU R89, [R1+0x31ac] ;  /* 0x0031ac0001597983 */ /* 0x000f280000300800 */
[----:B------:R-:W3:Y:S04]  /*618a0*/  LDL.LU R76, [R1+0x31a8] ;  /* 0x0031a800014c7983 */ /* 0x000ee80000300800 */
[----:B------:R-:W4:Y:S04]  /*618b0*/  LDL.LU R77, [R1+0x31a4] ;  /* 0x0031a400014d7983 */ /* 0x000f280000300800 */
[----:B------:R-:W4:Y:S01]  /*618c0*/  LDL.LU R80, [R1+0x31a0] ;  /* 0x0031a00001507983 */ /* 0x000f220000300800 */
[----:B------:R-:W-:Y:S01]  /*618d0*/  MOV R177, R2 ;  /* 0x0000000200b17202 */ /* 0x000fe20000000f00 */
[----:B------:R-:W-:-:S02]  /*618e0*/  IMAD.MOV.U32 R176, RZ, RZ, R81 ;  /* 0x000000ffffb07224 */ /* 0x000fc400078e0051 */
[----:B------:R-:W4:Y:S04]  /*618f0*/  LDL.LU R81, [R1+0x319c] ;  /* 0x00319c0001517983 */ /* 0x000f280000300800 */
[----:B------:R-:W4:Y:S01]  /*61900*/  LDL.LU R2, [R1+0x3198] ;  /* 0x0031980001027983 */ /* 0x000f220000300800 */
[----:B------:R-:W-:Y:S02]  /*61910*/  IMAD.MOV.U32 R178, RZ, RZ, R125 ;  /* 0x000000ffffb27224 */ /* 0x000fe400078e007d */
[----:B------:R-:W-:Y:S02]  /*61920*/  IMAD.MOV.U32 R179, RZ, RZ, R124 ;  /* 0x000000ffffb37224 */ /* 0x000fe400078e007c */
[----:B------:R-:W-:Y:S02]  /*61930*/  IMAD.MOV.U32 R208, RZ, RZ, R65 ;  /* 0x000000ffffd07224 */ /* 0x000fe400078e0041 */
[----:B-1----:R-:W-:Y:S01]  /*61940*/  IMAD.MOV.U32 R135, RZ, RZ, R108 ;  /* 0x000000ffff877224 */ /* 0x002fe200078e006c */
        /* <DEDUP_REMOVED lines=20> */
[----:B------:R-:W-:Y:S01]  /*61a90*/  IMAD.MOV.U32 R123, RZ, RZ, R100 ;  /* 0x000000ffff7b7224 */ /* 0x000fe200078e0064 */
[----:B------:R-:W-:Y:S01]  /*61aa0*/  HMMA.1688.F32.TF32 R92, R136, R42, R116 ;  /* 0x0000002a885c723c */ /* 0x000fe20000081074 */
[----:B------:R-:W-:Y:S01]  /*61ab0*/  MOV R210, R57 ;  /* 0x0000003900d27202 */ /* 0x000fe20000000f00 */
[----:B------:R-:W-:Y:S02]  /*61ac0*/  IMAD.MOV.U32 R211, RZ, RZ, R56 ;  /* 0x000000ffffd37224 */ /* 0x000fe400078e0038 */
[----:B------:R-:W-:Y:S01]  /*61ad0*/  IMAD.MOV.U32 R218, RZ, RZ, R53 ;  /* 0x000000ffffda7224 */ /* 0x000fe200078e0035 */
[----:B--2---:R-:W-:Y:S01]  /*61ae0*/  MOV R114, R85 ;  /* 0x0000005500727202 */ /* 0x004fe20000000f00 */
[----:B---3--:R-:W-:Y:S02]  /*61af0*/  IMAD.MOV.U32 R111, RZ, RZ, R76 ;  /* 0x000000ffff6f7224 */ /* 0x008fe400078e004c */
[----:B----4-:R-:W-:Y:S01]  /*61b00*/  IMAD.MOV.U32 R110, RZ, RZ, R77 ;  /* 0x000000ffff6e7224 */ /* 0x010fe200078e004d */
[----:B------:R-:W-:Y:S01]  /*61b10*/  MOV R109, R80 ;  /* 0x00000050006d7202 */ /* 0x000fe20000000f00 */
[----:B------:R-:W-:Y:S01]  /*61b20*/  IMAD.MOV.U32 R108, RZ, RZ, R81 ;  /* 0x000000ffff6c7224 */ /* 0x000fe200078e0051 */
[----:B------:R-:W1:Y:S04]  /*61b30*/  LDSM.16.M88.4 R84, [R2+UR10+0x80] ;  /* 0x0000800a0254783b */ /* 0x000e680008000200 */
[----:B------:R-:W2:Y:S04]  /*61b40*/  LDSM.16.M88.4 R80, [R2+UR10+0x1080] ;  /* 0x0010800a0250783b */ /* 0x000ea80008000200 */
[----:B------:R-:W3:Y:S04]  /*61b50*/  LDSM.16.M88.4 R76, [R2+UR10+0x2080] ;  /* 0x0020800a024c783b */ /* 0x000ee80008000200 */
[----:B------:R-:W4:Y:S04]  /*61b60*/  LDSM.16.M88.4 R72, [R2+UR10+0x3080] ;  /* 0x0030800a0248783b */ /* 0x000f280008000200 */
[----:B------:R-:W3:Y:S04]  /*61b70*/  LDSM.16.M88.4 R68, [R2+UR10+0x4080] ;  /* 0x0040800a0244783b */ /* 0x000ee80008000200 */
[----:B------:R-:W4:Y:S01]  /*61b80*/  LDSM.16.M88.4 R64, [R2+UR10+0x5080] ;  /* 0x0050800a0240783b */ /* 0x000f220008000200 */
[----:B------:R-:W-:-:S02]  /*61b90*/  IMAD.MOV.U32 R112, RZ, RZ, R89 ;  /* 0x000000ffff707224 */ /* 0x000fc400078e0059 */
[----:B------:R-:W-:Y:S01]  /*61ba0*/  IMAD.MOV.U32 R113, RZ, RZ, R88 ;  /* 0x000000ffff717224 */ /* 0x000fe200078e0058 */
[----:B------:R-:W-:Y:S01]  /*61bb0*/  LDSM.16.M88.4 R116, [R2+UR10+0x11080] ;  /* 0x0110800a0274783b */ /* 0x000fe20008000200 */
[C---:B------:R-:W-:Y:S03]  /*61bc0*/  HMMA.1688.F32.TF32 R88, R136.reuse, R6, R108 ;  /* 0x000000068858723c */ /* 0x040fe6000008106c */
[----:B------:R-:W-:Y:S04]  /*61bd0*/  LDSM.16.M88.4 R108, [R2+UR10+0x13080] ;  /* 0x0130800a026c783b */ /* 0x000fe80008000200 */
[----:B------:R-:W-:Y:S04]  /*61be0*/  LDSM.16.M88.4 R104, [R2+UR10+0x14080] ;  /* 0x0140800a0268783b */ /* 0x000fe80008000200 */
[----:B------:R-:W-:Y:S04]  /*61bf0*/  LDSM.16.M88.4 R100, [R2+UR10+0x15080] ;  /* 0x0150800a0264783b */ /* 0x000fe80008000200 */
[----:B-1----:R-:W-:Y:S04]  /*61c00*/  STL [R1+0x2fd4], R86 ;  /* 0x002fd45601007387 */ /* 0x002fe80000100800 */
[----:B------:R-:W-:Y:S04]  /*61c10*/  STL [R1+0x2fd0], R87 ;  /* 0x002fd05701007387 */ /* 0x000fe80000100800 */
[----:B--2---:R-:W-:Y:S04]  /*61c20*/  STL [R1+0x2fcc], R82 ;  /* 0x002fcc5201007387 */ /* 0x004fe80000100800 */
[----:B------:R-:W-:Y:S04]  /*61c30*/  STL [R1+0x2fc8], R83 ;  /* 0x002fc85301007387 */ /* 0x000fe80000100800 */
[----:B---3--:R-:W-:Y:S04]  /*61c40*/  STL [R1+0x2fdc], R78 ;  /* 0x002fdc4e01007387 */ /* 0x008fe80000100800 */
[----:B------:R-:W-:Y:S04]  /*61c50*/  STL [R1+0x2fd8], R79 ;  /* 0x002fd84f01007387 */ /* 0x000fe80000100800 */
[----:B----4-:R-:W-:Y:S01]  /*61c60*/  STL [R1+0x2fe4], R74 ;  /* 0x002fe44a01007387 */ /* 0x010fe20000100800 */
[C---:B------:R-:W-:Y:S03]  /*61c70*/  HMMA.1688.F32.TF32 R96, R136.reuse, R46, R112 ;  /* 0x0000002e8860723c */ /* 0x040fe60000081070 */
[----:B------:R-:W-:Y:S04]  /*61c80*/  STL [R1+0x2fe0], R75 ;  /* 0x002fe04b01007387 */ /* 0x000fe80000100800 */
[----:B------:R-:W-:Y:S04]  /*61c90*/  STL [R1+0x2fec], R70 ;  /* 0x002fec4601007387 */ /* 0x000fe80000100800 */
[----:B------:R-:W-:Y:S04]  /*61ca0*/  STL [R1+0x2fe8], R71 ;  /* 0x002fe84701007387 */ /* 0x000fe80000100800 */
[----:B------:R-:W-:Y:S04]  /*61cb0*/  STL [R1+0x2ff4], R66 ;  /* 0x002ff44201007387 */ /* 0x000fe80000100800 */
[----:B------:R-:W-:Y:S04]  /*61cc0*/  STL [R1+0x2ff0], R67 ;  /* 0x002ff04301007387 */ /* 0x000fe80000100800 */
[----:B------:R-:W-:Y:S04]  /*61cd0*/  STL.64 [R1+0x650], R88 ;  /* 0x0006505801007387 */ /* 0x000fe80000100a00 */
[----:B------:R1:W-:Y:S04]  /*61ce0*/  STL.64 [R1+0x658], R90 ;  /* 0x0006585a01007387 */ /* 0x0003e80000100a00 */
[----:B------:R-:W-:Y:S01]  /*61cf0*/  LDSM.16.M88.4 R112, [R2+UR10+0x12080] ;  /* 0x0120800a0270783b */ /* 0x000fe20008000200 */
[C---:B-1----:R-:W-:Y:S03]  /*61d00*/  HMMA.1688.F32.TF32 R88, R136.reuse, R50, R120 ;  /* 0x000000328858723c */ /* 0x042fe60000081078 */
[----:B------:R-:W-:Y:S04]  /*61d10*/  STL.64 [R1+0x290], R96 ;  /* 0x0002906001007387 */ /* 0x000fe80000100a00 */
[----:B------:R1:W-:Y:S04]  /*61d20*/  STL.64 [R1+0x298], R98 ;  /* 0x0002986201007387 */ /* 0x0003e80000100a00 */
[----:B------:R-:W-:Y:S04]  /*61d30*/  STL.64 [R1+0x2b0], R92 ;  /* 0x0002b05c01007387 */ /* 0x000fe80000100a00 */
[----:B------:R2:W-:Y:S01]  /*61d40*/  STL.64 [R1+0x2b8], R94 ;  /* 0x0002b85e01007387 */ /* 0x0005e20000100a00 */
[C---:B-1----:R-:W-:Y:S03]  /*61d50*/  HMMA.1688.F32.TF32 R96, R136.reuse, R14, R124 ;  /* 0x0000000e8860723c */ /* 0x042fe6000008107c */
[----:B------:R-:W-:Y:S04]  /*61d60*/  LDSM.16.M88.4 R124, [R2+UR10+0xf080] ;  /* 0x00f0800a027c783b */ /* 0x000fe80008000200 */
[----:B------:R-:W-:Y:S01]  /*61d70*/  STL.64 [R1+0x640], R88 ;  /* 0x0006405801007387 */ /* 0x000fe20000100a00 */
[C---:B--2---:R-:W-:Y:S03]  /*61d80*/  HMMA.1688.F32.TF32 R92, R136.reuse, R58, R132 ;  /* 0x0000003a885c723c */ /* 0x044fe60000081084 */
[----:B------:R1:W-:Y:S04]  /*61d90*/  STL.64 [R1+0x648], R90 ;  /* 0x0006485a01007387 */ /* 0x0003e80000100a00 */
[----:B------:R-:W-:Y:S01]  /*61da0*/  LDSM.16.M88.4 R132, [R2+UR10+0xd080] ;  /* 0x00d0800a0284783b */ /* 0x000fe20008000200 */
[C---:B------:R-:W-:Y:S03]  /*61db0*/  HMMA.1688.F32.TF32 R56, R136.reuse, R38, R176 ;  /* 0x000000268838723c */ /* 0x040fe600000810b0 */
[----:B------:R-:W-:Y:S05]  /*61dc0*/  LDSM.16.M88.4 R120, [R2+UR10+0x10080] ;  /* 0x0100800a0278783b */ /* 0x000fea0008000200 */
[C---:B-1----:R-:W-:Y:S01]  /*61dd0*/  HMMA.1688.F32.TF32 R88, R136.reuse, R34, R172 ;  /* 0x000000228858723c */ /* 0x042fe200000810ac */
[----:B------:R-:W-:Y:S04]  /*61de0*/  STL.64 [R1+0x630], R96 ;  /* 0x0006306001007387 */ /* 0x000fe80000100a00 */
[----:B------:R-:W-:Y:S04]  /*61df0*/  STL.64 [R1+0x638], R98 ;  /* 0x0006386201007387 */ /* 0x000fe80000100a00 */
[----:B------:R-:W-:Y:S04]  /*61e00*/  STL.64 [R1+0x620], R92 ;  /* 0x0006205c01007387 */ /* 0x000fe80000100a00 */
[----:B------:R1:W-:Y:S04]  /*61e10*/  STL.64 [R1+0x628], R94 ;  /* 0x0006285e01007387 */ /* 0x0003e80000100a00 */
[----:B------:R-:W-:Y:S04]  /*61e20*/  LDSM.16.M88.4 R96, [R2+UR10+0x16080] ;  /* 0x0160800a0260783b */ /* 0x000fe80008000200 */
[----:B------:R-:W-:Y:S01]  /*61e30*/  STL.64 [R1+0x610], R88 ;  /* 0x0006105801007387 */ /* 0x000fe20000100a00 */
[C---:B-1----:R-:W-:Y:S03]  /*61e40*/  HMMA.1688.F32.TF32 R92, R136.reuse, R10, R208 ;  /* 0x0000000a885c723c */ /* 0x042fe600000810d0 */
[----:B------:R1:W-:Y:S04]  /*61e50*/  STL.64 [R1+0x618], R90 ;  /* 0x0006185a01007387 */ /* 0x0003e80000100a00 */
[----:B------:R-:W-:Y:S04]  /*61e60*/  STL.64 [R1+0x600], R56 ;  /* 0x0006003801007387 */ /* 0x000fe80000100a00 */
[----:B------:R2:W-:Y:S01]  /*61e70*/  STL.64 [R1+0x608], R58 ;  /* 0x0006083a01007387 */ /* 0x0005e20000100a00 */
[C---:B-1----:R-:W-:Y:S08]  /*61e80*/  HMMA.1688.F32.TF32 R88, R136.reuse, R18, R212 ;  /* 0x000000128858723c */ /* 0x042ff000000810d4 */
[C---:B--2---:R-:W-:Y:S08]  /*61e90*/  HMMA.1688.F32.TF32 R56, R136.reuse, R54, R216 ;  /* 0x000000368838723c */ /* 0x044ff000000810d8 */
[C---:B------:R-:W-:Y:S01]  /*61ea0*/  HMMA.1688.F32.TF32 R52, R136.reuse, R30, R220 ;  /* 0x0000001e8834723c */ /* 0x040fe200000810dc */
[----:B------:R-:W-:Y:S07]  /*61eb0*/  STL.64 [R1+0x5f0], R92 ;  /* 0x0005f05c01007387 */ /* 0x000fee0000100a00 */
[C---:B------:R-:W-:Y:S01]  /*61ec0*/  HMMA.1688.F32.TF32 R28, R136.reuse, R22, R228 ;  /* 0x00000016881c723c */ /* 0x040fe200000810e4 */
        /* <DEDUP_REMOVED lines=9> */
[----:B------:R-:W-:Y:S01]  /*61f60*/  LDSM.16.M88.4 R92, [R2+UR10+0x17080] ;  /* 0x0170800a025c783b */ /* 0x000fe20008000200 */
[----:B--2---:R-:W-:Y:S03]  /*61f70*/  HMMA.1688.F32.TF32 R52, R136, R62, R236 ;  /* 0x0000003e8834723c */ /* 0x004fe600000810ec */
[----:B------:R1:W-:Y:S04]  /*61f80*/  STL.64 [R1+0x5b8], R30 ;  /* 0x0005b81e01007387 */ /* 0x0003e80000100a00 */
[----:B------:R-:W-:Y:S04]  /*61f90*/  LDSM.16.M88.4 R136, [R2+UR10+0xc080] ;  /* 0x00c0800a0288783b */ /* 0x000fe80008000200 */
[----:B------:R-:W-:Y:S01]  /*61fa0*/  LDSM.16.M88.4 R88, [R2+UR10+0x18080] ;  /* 0x0180800a0258783b */ /* 0x000fe20008000200 */
[C---:B-1----:R-:W-:Y:S03]  /*61fb0*/  HMMA.1688.F32.TF32 R28, R204.reuse, R84, R240 ;  /* 0x00000054cc1c723c */ /* 0x042fe600000810f0 */
[----:B------:R-:W-:Y:S04]  /*61fc0*/  STL.64 [R1+0x5a0], R56 ;  /* 0x0005a03801007387 */ /* 0x000fe80000100a00 */
[----:B------:R1:W-:Y:S04]  /*61fd0*/  STL.64 [R1+0x5a8], R58 ;  /* 0x0005a83a01007387 */ /* 0x0003e80000100a00 */
[----:B------:R-:W-:Y:S04]  /*61fe0*/  STL.64 [R1+0x590], R52 ;  /* 0x0005903401007387 */ /* 0x000fe80000100a00 */
[----:B------:R2:W-:Y:S01]  /*61ff0*/  STL.64 [R1+0x598], R54 ;  /* 0x0005983601007387 */ /* 0x0005e20000100a00 */
[C---:B-1----:R-:W-:Y:S03]  /*62000*/  HMMA.1688.F32.TF32 R56, R204.reuse, R80, R156 ;  /* 0x00000050cc38723c */ /* 0x042fe6000008109c */
[----:B------:R-:W-:Y:S05]  /*62010*/  LDSM.16.M88.4 R60, [R2+UR10+0x19080] ;  /* 0x0190800a023c783b */ /* 0x000fea0008000200 */
[----:B--2---:R-:W-:Y:S01]  /*62020*/  HMMA.1688.F32.TF32 R52, R204, R76, R152 ;  /* 0x0000004ccc34723c */ /* 0x004fe20000081098 */
[----:B------:R-:W-:Y:S04]  /*62030*/  STL.64 [R1+0x580], R28 ;  /* 0x0005801c01007387 */ /* 0x000fe80000100a00 */
[----:B------:R1:W-:Y:S01]  /*62040*/  STL.64 [R1+0x588], R30 ;  /* 0x0005881e01007387 */ /* 0x0003e20000100a00 */
[----:B------:R-:W-:Y:S01]  /*62050*/  MOV R238, R5 ;  /* 0x0000000500ee7202 */ /* 0x000fe20000000f00 */
[----:B------:R-:W-:-:S02]  /*62060*/  IMAD.MOV.U32 R239, RZ, RZ, R4 ;  /* 0x000000ffffef7224 */ /* 0x000fc400078e0004 */
[----:B------:R-:W2:Y:S01]  /*62070*/  LDSM.16.M88.4 R4, [R2+UR10+0x6080] ;  /* 0x0060800a0204783b */ /* 0x000ea20008000200 */
[----:B------:R-:W-:Y:S02]  /*62080*/  IMAD.MOV.U32 R236, RZ, RZ, R9 ;  /* 0x000000ffffec7224 */ /* 0x000fe400078e0009 */
[----:B------:R-:W-:Y:S01]  /*62090*/  IMAD.MOV.U32 R237, RZ, RZ, R8 ;  /* 0x000000ffffed7224 */ /* 0x000fe200078e0008 */
[----:B------:R-:W-:Y:S01]  /*620a0*/  LDSM.16.M88.4 R152, [R2+UR10+0x8080] ;  /* 0x0080800a0298783b */ /* 0x000fe20008000200 */
[C---:B-1----:R-:W-:Y:S03]  /*620b0*/  HMMA.1688.F32.TF32 R28, R204.reuse, R72, R148 ;  /* 0x00000048cc1c723c */ /* 0x042fe60000081094 */
[----:B------:R-:W1:Y:S04]  /*620c0*/  LDSM.16.M88.4 R8, [R2+UR10+0x7080] ;  /* 0x0070800a0208783b */ /* 0x000e680008000200 */
[----:B------:R-:W-:Y:S04]  /*620d0*/  STL.64 [R1+0x570], R56 ;  /* 0x0005703801007387 */ /* 0x000fe80000100a00 */
[----:B------:R3:W-:Y:S04]  /*620e0*/  STL.64 [R1+0x578], R58 ;  /* 0x0005783a01007387 */ /* 0x0007e80000100a00 */
[----:B------:R-:W4:Y:S04]  /*620f0*/  LDSM.16.M88.4 R148, [R2+UR10+0x9080] ;  /* 0x0090800a0294783b */ /* 0x000f280008000200 */
[----:B------:R-:W-:Y:S01]  /*62100*/  STL.64 [R1+0x560], R52 ;  /* 0x0005603401007387 */ /* 0x000fe20000100a00 */
[C---:B---3--:R-:W-:Y:S03]  /*62110*/  HMMA.1688.F32.TF32 R56, R204.reuse, R68, R144 ;  /* 0x00000044cc38723c */ /* 0x048fe60000081090 */
[----:B------:R3:W-:Y:S04]  /*62120*/  STL.64 [R1+0x568], R54 ;  /* 0x0005683601007387 */ /* 0x0007e80000100a00 */
[----:B------:R-:W1:Y:S04]  /*62130*/  LDSM.16.M88.4 R144, [R2+UR10+0xa080] ;  /* 0x00a0800a0290783b */ /* 0x000e680008000200 */
[----:B------:R-:W-:Y:S01]  /*62140*/  STL.64 [R1+0x550], R28 ;  /* 0x0005501c01007387 */ /* 0x000fe20000100a00 */
[----:B---3--:R-:W-:Y:S03]  /*62150*/  HMMA.1688.F32.TF32 R52, R204, R64, R140 ;  /* 0x00000040cc34723c */ /* 0x008fe6000008108c */
[----:B------:R-:W3:Y:S04]  /*62160*/  LDSM.16.M88.4 R140, [R2+UR10+0xb080] ;  /* 0x00b0800a028c783b */ /* 0x000ee80008000200 */
[----:B------:R-:W-:Y:S04]  /*62170*/  STL.64 [R1+0x558], R30 ;  /* 0x0005581e01007387 */ /* 0x000fe80000100a00 */
[----:B------:R-:W-:Y:S04]  /*62180*/  LDS R28, [R128+UR7+0x42000] ;  /* 0x04200007801c7984 */ /* 0x000fe80008000800 */
[----:B------:R-:W-:Y:S04]  /*62190*/  LDS R30, [R128+UR7+0x42400] ;  /* 0x04240007801e7984 */ /* 0x000fe80008000800 */
[----:B------:R-:W-:Y:S04]  /*621a0*/  LDS R29, [R129+UR7+0x42000] ;  /* 0x04200007811d7984 */ /* 0x000fe80008000800 */
[----:B------:R-:W-:Y:S04]  /*621b0*/  LDS R31, [R129+UR7+0x42400] ;  /* 0x04240007811f7984 */ /* 0x000fe80008000800 */
[----:B------:R-:W3:Y:S04]  /*621c0*/  LDSM.16.M88.4 R128, [R2+UR10+0xe080] ;  /* 0x00e0800a0280783b */ /* 0x000ee80008000200 */
[----:B------:R-:W-:Y:S04]  /*621d0*/  STL.64 [R1+0x540], R56 ;  /* 0x0005403801007387 */ /* 0x000fe80000100a00 */
[----:B------:R-:W-:Y:S04]  /*621e0*/  STL.64 [R1+0x548], R58 ;  /* 0x0005483a01007387 */ /* 0x000fe80000100a00 */
[----:B------:R-:W-:Y:S04]  /*621f0*/  STL.64 [R1+0x530], R52 ;  /* 0x0005303401007387 */ /* 0x000fe80000100a00 */
[----:B------:R-:W-:Y:S01]  /*62200*/  STL.64 [R1+0x538], R54 ;  /* 0x0005383601007387 */ /* 0x000fe20000100a00 */
[----:B------:R-:W-:-:S03]  /*62210*/  IMAD.MOV.U32 R156, RZ, RZ, R49 ;  /* 0x000000ffff9c7224 */ /* 0x000fc600078e0031 */
[----:B--2---:R-:W-:Y:S01]  /*62220*/  STL [R1+0x2ffc], R6 ;  /* 0x002ffc0601007387 */ /* 0x004fe20000100800 */
[----:B------:R-:W-:-:S03]  /*62230*/  MOV R157, R48 ;  /* 0x00000030009d7202 */ /* 0x000fc60000000f00 */
[----:B------:R-:W2:Y:S04]  /*62240*/  LDSM.16.M88.4 R56, [R2+UR10+0x1a080] ;  /* 0x01a0800a0238783b */ /* 0x000ea80008000200 */
[----:B------:R-:W-:Y:S01]  /*62250*/  STL [R1+0x2ff8], R7 ;  /* 0x002ff80701007387 */ /* 0x000fe20000100800 */
[----:B------:R-:W-:-:S03]  /*62260*/  IMAD.MOV.U32 R158, RZ, RZ, R45 ;  /* 0x000000ffff9e7224 */ /* 0x000fc600078e002d */
[----:B-1----:R-:W-:Y:S01]  /*62270*/  STL [R1+0x3004], R10 ;  /* 0x0030040a01007387 */ /* 0x002fe20000100800 */
[----:B------:R-:W-:-:S03]  /*62280*/  IMAD.MOV.U32 R159, RZ, RZ, R44 ;  /* 0x000000ffff9f7224 */ /* 0x000fc600078e002c */
[----:B------:R-:W1:Y:S04]  /*62290*/  LDSM.16.M88.4 R52, [R2+UR10+0x1b080] ;  /* 0x01b0800a0234783b */ /* 0x000e680008000200 */
[----:B------:R-:W-:Y:S01]  /*622a0*/  STL [R1+0x3000], R11 ;  /* 0x0030000b01007387 */ /* 0x000fe20000100800 */
[----:B------:R-:W-:-:S03]  /*622b0*/  MOV R240, R41 ;  /* 0x0000002900f07202 */ /* 0x000fc60000000f00 */
[----:B------:R-:W-:Y:S01]  /*622c0*/  STL [R1+0x300c], R154 ;  /* 0x00300c9a01007387 */ /* 0x000fe20000100800 */
[----:B------:R-:W-:-:S03]  /*622d0*/  IMAD.MOV.U32 R241, RZ, RZ, R40 ;  /* 0x000000fffff17224 */ /* 0x000fc600078e0028 */
[----:B------:R-:W1:Y:S04]  /*622e0*/  LDSM.16.M88.4 R48, [R2+UR10+0x1c080] ;  /* 0x01c0800a0230783b */ /* 0x000e680008000200 */
[----:B------:R-:W-:Y:S01]  /*622f0*/  STL [R1+0x3008], R155 ;  /* 0x0030089b01007387 */ /* 0x000fe20000100800 */
[----:B------:R-:W-:-:S03]  /*62300*/  IMAD.MOV.U32 R242, RZ, RZ, R37 ;  /* 0x000000fffff27224 */ /* 0x000fc600078e0025 */
[----:B----4-:R-:W-:Y:S01]  /*62310*/  STL [R1+0x3014], R150 ;  /* 0x0030149601007387 */ /* 0x010fe20000100800 */
[----:B------:R-:W-:-:S03]  /*62320*/  MOV R243, R36 ;  /* 0x0000002400f37202 */ /* 0x000fc60000000f00 */
[----:B------:R-:W4:Y:S04]  /*62330*/  LDSM.16.M88.4 R44, [R2+UR10+0x1d080] ;  /* 0x01d0800a022c783b */ /* 0x000f280008000200 */
[----:B------:R-:W-:Y:S04]  /*62340*/  STL [R1+0x3010], R151 ;  /* 0x0030109701007387 */ /* 0x000fe80000100800 */
[----:B------:R-:W-:Y:S04]  /*62350*/  STL [R1+0x301c], R146 ;  /* 0x00301c9201007387 */ /* 0x000fe80000100800 */
[----:B------:R-:W1:Y:S04]  /*62360*/  LDSM.16.M88.4 R40, [R2+UR10+0x1e080] ;  /* 0x01e0800a0228783b */ /* 0x000e680008000200 */
[----:B------:R-:W-:Y:S04]  /*62370*/  STL [R1+0x3018], R147 ;  /* 0x0030189301007387 */ /* 0x000fe80000100800 */
[----:B---3--:R-:W-:Y:S04]  /*62380*/  STL [R1+0x3024], R142 ;  /* 0x0030248e01007387 */ /* 0x008fe80000100800 */
[----:B------:R-:W3:Y:S04]  /*62390*/  LDSM.16.M88.4 R36, [R2+UR10+0x1f080] ;  /* 0x01f0800a0224783b */ /* 0x000ee80008000200 */
[----:B------:R1:W-:Y:S04]  /*623a0*/  STL [R1+0x3020], R143 ;  /* 0x0030208f01007387 */ /* 0x0003e80000100800 */
[----:B------:R-:W-:Y:S04]  /*623b0*/  STL [R1+0x302c], R138 ;  /* 0x00302c8a01007387 */ /* 0x000fe80000100800 */
[----:B------:R-:W-:Y:S04]  /*623c0*/  STL [R1+0x3028], R139 ;  /* 0x0030288b01007387 */ /* 0x000fe80000100800 */
[----:B------:R1:W-:Y:S04]  /*623d0*/  STL [R1+0x3034], R134 ;  /* 0x0030348601007387 */ /* 0x0003e80000100800 */
        /* <DEDUP_REMOVED lines=10> */
[----:B------:R-:W-:Y:S01]  /*62480*/  STL [R1+0x2f7c], R115 ;  /* 0x002f7c7301007387 */ /* 0x000fe20000100800 */
[----:B------:R-:W-:Y:S03]  /*62490*/  HMMA.1688.F32.TF32 R172, R204, R4, R236 ;  /* 0x00000004ccac723c */ /* 0x000fe600000810ec */
        /* <DEDUP_REMOVED lines=16> */
[----:B-1----:R-:W-:Y:S04]  /*625a0*/  STL [R1+0x2f44], R54 ;  /* 0x002f443601007387 */ /* 0x002fe80000100800 */
[----:B------:R-:W-:Y:S04]  /*625b0*/  STL [R1+0x2f40], R55 ;  /* 0x002f403701007387 */ /* 0x000fe80000100800 */
[----:B------:R-:W-:Y:S01]  /*625c0*/  STL [R1+0x2f54], R50 ;  /* 0x002f543201007387 */ /* 0x000fe20000100800 */
[----:B------:R-:W-:-:S03]  /*625d0*/  IMAD.MOV.U32 R71, RZ, RZ, R175 ;  /* 0x000000ffff477224 */ /* 0x000fc600078e00af */
[----:B------:R-:W-:Y:S01]  /*625e0*/  STL [R1+0x2f50], R51 ;  /* 0x002f503301007387 */ /* 0x000fe20000100800 */
[----:B------:R-:W-:-:S03]  /*625f0*/  IMAD.MOV.U32 R70, RZ, RZ, R174 ;  /* 0x000000ffff467224 */ /* 0x000fc600078e00ae */
[----:B----4-:R-:W-:Y:S01]  /*62600*/  STL [R1+0x2f60], R46 ;  /* 0x002f602e01007387 */ /* 0x010fe20000100800 */
[----:B------:R-:W-:-:S03]  /*62610*/  MOV R67, R173 ;  /* 0x000000ad00437202 */ /* 0x000fc60000000f00 */
[----:B------:R-:W-:Y:S01]  /*62620*/  STL [R1+0x2f34], R47 ;  /* 0x002f342f01007387 */ /* 0x000fe20000100800 */
[----:B------:R-:W-:-:S03]  /*62630*/  IMAD.MOV.U32 R66, RZ, RZ, R172 ;  /* 0x000000ffff427224 */ /* 0x000fc600078e00ac */
[----:B------:R-:W-:Y:S04]  /*62640*/  STL [R1+0x2f30], R42 ;  /* 0x002f302a01007387 */ /* 0x000fe80000100800 */
[----:B------:R-:W-:Y:S04]  /*62650*/  STL [R1+0x2f2c], R43 ;  /* 0x002f2c2b01007387 */ /* 0x000fe80000100800 */
[----:B---3--:R-:W-:Y:S04]  /*62660*/  STL [R1+0x2f64], R38 ;  /* 0x002f642601007387 */ /* 0x008fe80000100800 */
[----:B------:R-:W-:Y:S04]  /*62670*/  STL [R1+0x2f28], R39 ;  /* 0x002f282701007387 */ /* 0x000fe80000100800 */
[----:B------:R-:W-:Y:S04]  /*62680*/  STL [R1+0x2724], R2 ;  /* 0x0027240201007387 */ /* 0x000fe80000100800 */
[----:B------:R1:W-:Y:S04]  /*62690*/  STL [R1+0x3064], R71 ;  /* 0x0030644701007387 */ /* 0x0003e80000100800 */
[----:B------:R2:W-:Y:S04]  /*626a0*/  STL [R1+0x3060], R70 ;  /* 0x0030604601007387 */ /* 0x0005e80000100800 */
[----:B------:R3:W-:Y:S04]  /*626b0*/  STL [R1+0x305c], R67 ;  /* 0x00305c4301007387 */ /* 0x0007e80000100800 */
        /* <DEDUP_REMOVED lines=9> */
[----:B------:R-:W-:-:S15]  /*62750*/  HMMA.1688.F32.TF32 R172, R204, R8, R240 ;  /* 0x00000008ccac723c */ /* 0x000fde00000810f0 */
[----:B------:R-:W-:-:S04]  /*62760*/  NOP ;  /* 0x0000000000007918 */ /* 0x000fc80000000000 */
[----:B------:R-:W-:Y:S01]  /*62770*/  MOV R7, R175 ;  /* 0x000000af00077202 */ /* 0x000fe20000000f00 */
[----:B------:R-:W-:Y:S01]  /*62780*/  IMAD.MOV.U32 R6, RZ, RZ, R174 ;  /* 0x000000ffff067224 */ /* 0x000fe200078e00ae */
[----:B------:R-:W-:Y:S01]  /*62790*/  MOV R10, R172 ;  /* 0x000000ac000a7202 */ /* 0x000fe20000000f00 */
[----:B------:R-:W-:Y:S02]  /*627a0*/  IMAD.MOV.U32 R11, RZ, RZ, R173 ;  /* 0x000000ffff0b7224 */ /* 0x000fe400078e00ad */
[----:B------:R1:W-:Y:S04]  /*627b0*/  STL [R1+0x3074], R7 ;  /* 0x0030740701007387 */ /* 0x0003e80000100800 */
[----:B------:R1:W-:Y:S04]  /*627c0*/  STL [R1+0x3070], R6 ;  /* 0x0030700601007387 */ /* 0x0003e80000100800 */
[----:B------:R1:W-:Y:S04]  /*627d0*/  STL [R1+0x306c], R11 ;  /* 0x00306c0b01007387 */ /* 0x0003e80000100800 */
[----:B------:R1:W-:Y:S04]  /*627e0*/  STL [R1+0x3068], R10 ;  /* 0x0030680a01007387 */ /* 0x0003e80000100800 */
[----:B------:R-:W3:Y:S04]  /*627f0*/  LDL.LU R228, [R1+0x7d0] ;  /* 0x0007d00001e47983 */ /* 0x000ee80000300800 */
[----:B------:R-:W3:Y:S04]  /*62800*/  LDL.LU R229, [R1+0x7d4] ;  /* 0x0007d40001e57983 */ /* 0x000ee80000300800 */
[----:B------:R-:W3:Y:S04]  /*62810*/  LDL.LU R230, [R1+0x7d8] ;  /* 0x0007d80001e67983 */ /* 0x000ee80000300800 */
[----:B------:R-:W3:Y:S01]  /*62820*/  LDL.LU R231, [R1+0x7dc] ;  /* 0x0007dc0001e77983 */ /* 0x000ee20000300800 */
[----:B------:R-:W-:Y:S03]  /*62830*/  HMMA.1688.F32.TF32 R156, R204, R152, R156 ;  /* 0x00000098cc9c723c */ /* 0x000fe6000008109c */
        /* <DEDUP_REMOVED lines=15> */
[----:B------:R-:W4:Y:S04]  /*62930*/  LDL.LU R243, [R1+0x7ac] ;  /* 0x0007ac0001f37983 */ /* 0x000f280000300800 */
[----:B------:R-:W4:Y:S04]  /*62940*/  LDL.LU R156, [R1+0x790] ;  /* 0x00079000019c7983 */ /* 0x000f280000300800 */
[----:B------:R-:W4:Y:S04]  /*62950*/  LDL.LU R157, [R1+0x794] ;  /* 0x00079400019d7983 */ /* 0x000f280000300800 */
[----:B------:R-:W4:Y:S04]  /*62960*/  LDL.LU R158, [R1+0x798] ;  /* 0x00079800019e7983 */ /* 0x000f280000300800 */
[----:B------:R-:W4:Y:S04]  /*62970*/  LDL.LU R159, [R1+0x79c] ;  /* 0x00079c00019f7983 */ /* 0x000f280000300800 */
[----:B------:R1:W-:Y:S04]  /*62980*/  STL [R1+0x3084], R155 ;  /* 0x0030849b01007387 */ /* 0x0003e80000100800 */
        /* <DEDUP_REMOVED lines=11> */
[----:B------:R-:W-:Y:S01]  /*62a40*/  MOV R74, R172 ;  /* 0x000000ac004a7202 */ /* 0x000fe20000000f00 */
[----:B------:R-:W-:Y:S01]  /*62a50*/  IMAD.MOV.U32 R75, RZ, RZ, R173 ;  /* 0x000000ffff4b7224 */ /* 0x000fe200078e00ad */
[----:B------:R-:W-:Y:S01]  /*62a60*/  MOV R79, R175 ;  /* 0x000000af004f7202 */ /* 0x000fe20000000f00 */
[----:B------:R-:W-:Y:S02]  /*62a70*/  IMAD.MOV.U32 R78, RZ, RZ, R174 ;  /* 0x000000ffff4e7224 */ /* 0x000fe400078e00ae */
[----:B---3--:R-:W-:-:S15]  /*62a80*/  HMMA.1688.F32.TF32 R172, R204, R140, R228 ;  /* 0x0000008cccac723c */ /* 0x008fde00000810e4 */
[----:B------:R-:W-:-:S04]  /*62a90*/  NOP ;  /* 0x0000000000007918 */ /* 0x000fc80000000000 */
[----:B------:R-:W-:Y:S01]  /*62aa0*/  IMAD.MOV.U32 R134, RZ, RZ, R172 ;  /* 0x000000ffff867224 */ /* 0x000fe200078e00ac */
[----:B------:R-:W-:Y:S01]  /*62ab0*/  MOV R138, R174 ;  /* 0x000000ae008a7202 */ /* 0x000fe20000000f00 */
[----:B------:R-:W-:Y:S02]  /*62ac0*/  IMAD.MOV.U32 R135, RZ, RZ, R173 ;  /* 0x000000ffff877224 */ /* 0x000fe400078e00ad */
[----:B------:R-:W-:Y:S02]  /*62ad0*/  IMAD.MOV.U32 R139, RZ, RZ, R175 ;  /* 0x000000ffff8b7224 */ /* 0x000fe400078e00af */
[----:B----4-:R-:W-:-:S15]  /*62ae0*/  HMMA.1688.F32.TF32 R172, R204, R136, R232 ;  /* 0x00000088ccac723c */ /* 0x010fde00000810e8 */
[----:B------:R-:W-:-:S04]  /*62af0*/  NOP ;  /* 0x0000000000007918 */ /* 0x000fc80000000000 */
[----:B------:R-:W-:Y:S01]  /*62b00*/  IMAD.MOV.U32 R126, RZ, RZ, R172 ;  /* 0x000000ffff7e7224 */ /* 0x000fe200078e00ac */
[----:B------:R-:W-:Y:S01]  /*62b10*/  MOV R127, R173 ;  /* 0x000000ad007f7202 */ /* 0x000fe20000000f00 */
[----:B------:R-:W-:Y:S02]  /*62b20*/  IMAD.MOV.U32 R130, RZ, RZ, R174 ;  /* 0x000000ffff827224 */ /* 0x000fe400078e00ae */
[----:B------:R-:W-:Y:S02]  /*62b30*/  IMAD.MOV.U32 R131, RZ, RZ, R175 ;  /* 0x000000ffff837224 */ /* 0x000fe400078e00af */
[C---:B------:R-:W-:Y:S08]  /*62b40*/  HMMA.1688.F32.TF32 R172, R204.reuse, R132, R236 ;  /* 0x00000084ccac723c */ /* 0x040ff000000810ec */
[----:B------:R-:W-:Y:S11]  /*62b50*/  HMMA.1688.F32.TF32 R156, R204, R124, R156 ;  /* 0x0000007ccc9c723c */ /* 0x000ff6000008109c */
[----:B------:R-:W-:Y:S01]  /*62b60*/  MOV R118, R172 ;  /* 0x000000ac00767202 */ /* 0x000fe20000000f00 */
[----:B------:R-:W-:Y:S01]  /*62b70*/  IMAD.MOV.U32 R119, RZ, RZ, R173 ;  /* 0x000000ffff777224 */ /* 0x000fe200078e00ad */
[----:B------:R-:W-:Y:S01]  /*62b80*/  MOV R123, R175 ;  /* 0x000000af007b7202 */ /* 0x000fe20000000f00 */
[----:B------:R-:W-:-:S02]  /*62b90*/  IMAD.MOV.U32 R122, RZ, RZ, R174 ;  /* 0x000000ffff7a7224 */ /* 0x000fc400078e00ae */
[----:B------:R-:W-:Y:S03]  /*62ba0*/  HMMA.1688.F32.TF32 R172, R204, R128, R240 ;  /* 0x00000080ccac723c */ /* 0x000fe600000810f0 */
[----:B-1----:R-:W-:Y:S01]  /*62bb0*/  IMAD.MOV.U32 R71, RZ, RZ, R156 ;  /* 0x000000ffff477224 */ /* 0x002fe200078e009c */
[----:B------:R-:W-:Y:S01]  /*62bc0*/  MOV R70, R157 ;  /* 0x0000009d00467202 */ /* 0x000fe20000000f00 */
[----:B------:R-:W2:Y:S01]  /*62bd0*/  LDL.LU R156, [R1+0x6f0] ;  /* 0x0006f000019c7983 */ /* 0x000ea20000300800 */
[----:B------:R-:W-:Y:S02]  /*62be0*/  IMAD.MOV.U32 R67, RZ, RZ, R158 ;  /* 0x000000ffff437224 */ /* 0x000fe400078e009e */
[----:B------:R-:W-:Y:S01]  /*62bf0*/  IMAD.MOV.U32 R66, RZ, RZ, R159 ;  /* 0x000000ffff427224 */ /* 0x000fe200078e009f */
        /* <DEDUP_REMOVED lines=43> */
[C---:B---3--:R-:W-:Y:S08]  /*62eb0*/  HMMA.1688.F32.TF32 R220, R204.reuse, R120, R228 ;  /* 0x00000078ccdc723c */ /* 0x048ff000000810e4 */
[----:B--2---:R-:W-:Y:S11]  /*62ec0*/  HMMA.1688.F32.TF32 R228, R204, R116, R232 ;  /* 0x00000074cce4723c */ /* 0x004ff600000810e8 */
[----:B------:R-:W-:Y:S01]  /*62ed0*/  MOV R7, R220 ;  /* 0x000000dc00077202 */ /* 0x000fe20000000f00 */
[----:B------:R-:W-:Y:S01]  /*62ee0*/  IMAD.MOV.U32 R6, RZ, RZ, R221 ;  /* 0x000000ffff067224 */ /* 0x000fe200078e00dd */
[----:B------:R-:W2:Y:S01]  /*62ef0*/  LDL.LU R220, [R1+0x6e0] ;  /* 0x0006e00001dc7983 */ /* 0x000ea20000300800 */
[----:B------:R-:W-:Y:S01]  /*62f00*/  IMAD.MOV.U32 R11, RZ, RZ, R222 ;  /* 0x000000ffff0b7224 */ /* 0x000fe200078e00de */
[----:B------:R-:W-:-:S02]  /*62f10*/  MOV R10, R223 ;  /* 0x000000df000a7202 */ /* 0x000fc40000000f00 */
[----:B------:R-:W2:Y:S04]  /*62f20*/  LDL.LU R221, [R1+0x6e4] ;  /* 0x0006e40001dd7983 */ /* 0x000ea80000300800 */
[----:B------:R-:W2:Y:S04]  /*62f30*/  LDL.LU R222, [R1+0x6e8] ;  /* 0x0006e80001de7983 */ /* 0x000ea80000300800 */
[----:B------:R-:W2:Y:S01]  /*62f40*/  LDL.LU R223, [R1+0x6ec] ;  /* 0x0006ec0001df7983 */ /* 0x000ea20000300800 */
[----:B----4-:R-:W-:Y:S01]  /*62f50*/  HMMA.1688.F32.TF32 R212, R204, R100, R212 ;  /* 0x00000064ccd4723c */ /* 0x010fe200000810d4 */
[----:B------:R-:W-:Y:S01]  /*62f60*/  IMAD.MOV.U32 R155, RZ, RZ, R228 ;  /* 0x000000ffff9b7224 */ /* 0x000fe200078e00e4 */
[----:B------:R-:W-:Y:S01]  /*62f70*/  MOV R151, R230 ;  /* 0x000000e600977202 */ /* 0x000fe20000000f00 */
[----:B------:R-:W-:Y:S01]  /*62f80*/  IMAD.MOV.U32 R154, RZ, RZ, R229 ;  /* 0x000000ffff9a7224 */ /* 0x000fe200078e00e5 */
[----:B------:R-:W3:Y:S01]  /*62f90*/  LDL.LU R228, [R1+0x6d0] ;  /* 0x0006d00001e47983 */ /* 0x000ee20000300800 */
[----:B------:R-:W-:-:S03]  /*62fa0*/  IMAD.MOV.U32 R150, RZ, RZ, R231 ;  /* 0x000000ffff967224 */ /* 0x000fc600078e00e7 */
[----:B------:R-:W3:Y:S04]  /*62fb0*/  LDL.LU R229, [R1+0x6d4] ;  /* 0x0006d40001e57983 */ /* 0x000ee80000300800 */
[----:B------:R-:W3:Y:S01]  /*62fc0*/  LDL.LU R230, [R1+0x6d8] ;  /* 0x0006d80001e67983 */ /* 0x000ee20000300800 */
[C---:B------:R-:W-:Y:S03]  /*62fd0*/  HMMA.1688.F32.TF32 R208, R204.reuse, R104, R208 ;  /* 0x00000068ccd0723c */ /* 0x040fe600000810d0 */
[----:B------:R-:W3:Y:S04]  /*62fe0*/  LDL.LU R231, [R1+0x6dc] ;  /* 0x0006dc0001e77983 */ /* 0x000ee80000300800 */
[----:B------:R-:W4:Y:S04]  /*62ff0*/  LDL.LU R232, [R1+0x6c0] ;  /* 0x0006c00001e87983 */ /* 0x000f280000300800 */
[----:B------:R-:W4:Y:S04]  /*63000*/  LDL.LU R233, [R1+0x6c4] ;  /* 0x0006c40001e97983 */ /* 0x000f280000300800 */
[----:B------:R-:W4:Y:S01]  /*63010*/  LDL.LU R234, [R1+0x6c8] ;  /* 0x0006c80001ea7983 */ /* 0x000f220000300800 */
[C---:B------:R-:W-:Y:S03]  /*63020*/  HMMA.1688.F32.TF32 R176, R204.reuse, R108, R176 ;  /* 0x0000006cccb0723c */ /* 0x040fe600000810b0 */
[----:B------:R-:W4:Y:S05]  /*63030*/  LDL.LU R235, [R1+0x6cc] ;  /* 0x0006cc0001eb7983 */ /* 0x000f2a0000300800 */
[C---:B------:R-:W-:Y:S08]  /*63040*/  HMMA.1688.F32.TF32 R172, R204.reuse, R112, R172 ;  /* 0x00000070ccac723c */ /* 0x040ff000000810ac */
[C---:B------:R-:W-:Y:S11]  /*63050*/  HMMA.1688.F32.TF32 R236, R204.reuse, R96, R236 ;  /* 0x00000060ccec723c */ /* 0x040ff600000810ec */
[----:B------:R-:W-:Y:S04]  /*63060*/  STL.64 [R1+0x460], R172 ;  /* 0x000460ac01007387 */ /* 0x000fe80000100a00 */
[----:B------:R1:W-:Y:S01]  /*63070*/  STL.64 [R1+0x468], R174 ;  /* 0x000468ae01007387 */ /* 0x0003e20000100a00 */
[C---:B------:R-:W-:Y:S08]  /*63080*/  HMMA.1688.F32.TF32 R240, R204.reuse, R88, R240 ;  /* 0x00000058ccf0723c */ /* 0x040ff000000810f0 */
[C---:B------:R-:W-:Y:S01]  /*63090*/  HMMA.1688.F32.TF32 R216, R204.reuse, R92, R216 ;  /* 0x0000005cccd8723c */ /* 0x040fe200000810d8 */
[----:B-1----:R-:W4:Y:S04]  /*630a0*/  LDL.LU.64 R174, [R1+0x3190] ;  /* 0x0031900001ae7983 */ /* 0x002f280000300a00 */
[----:B------:R-:W4:Y:S04]  /*630b0*/  LDL.LU.64 R172, [R1+0x3188] ;  /* 0x0031880001ac7983 */ /* 0x000f280000300a00 */
[----:B------:R-:W-:Y:S04]  /*630c0*/  STL.64 [R1+0x450], R176 ;  /* 0x000450b001007387 */ /* 0x000fe80000100a00 */
[----:B------:R1:W-:Y:S01]  /*630d0*/  STL.64 [R1+0x458], R178 ;  /* 0x000458b201007387 */ /* 0x0003e20000100a00 */
[C---:B------:R-:W-:Y:S03]  /*630e0*/  HMMA.1688.F32.TF32 R156, R204.reuse, R60, R156 ;  /* 0x0000003ccc9c723c */ /* 0x040fe6000008109c */
[----:B-1----:R-:W4:Y:S04]  /*630f0*/  LDL.LU.64 R178, [R1+0x3180] ;  /* 0x0031800001b27983 */ /* 0x002f280000300a00 */
[----:B------:R-:W4:Y:S04]  /*63100*/  LDL.LU.64 R176, [R1+0x3178] ;  /* 0x0031780001b07983 */ /* 0x000f280000300a00 */
[----:B------:R-:W-:Y:S04]  /*63110*/  STL.64 [R1+0x440], R208 ;  /* 0x000440d001007387 */ /* 0x000fe80000100a00 */
[----:B------:R1:W-:Y:S04]  /*63120*/  STL.64 [R1+0x448], R210 ;  /* 0x000448d201007387 */ /* 0x0003e80000100a00 */
[----:B-1----:R-:W4:Y:S04]  /*63130*/  LDL.LU.64 R210, [R1+0x3170] ;  /* 0x0031700001d27983 */ /* 0x002f280000300a00 */
[----:B------:R-:W4:Y:S04]  /*63140*/  LDL.LU.64 R208, [R1+0x3168] ;  /* 0x0031680001d07983 */ /* 0x000f280000300a00 */
[----:B------:R-:W-:Y:S04]  /*63150*/  STL.64 [R1+0x430], R212 ;  /* 0x000430d401007387 */ /* 0x000fe80000100a00 */
[----:B------:R1:W-:Y:S04]  /*63160*/  STL.64 [R1+0x438], R214 ;  /* 0x000438d601007387 */ /* 0x0003e80000100a00 */
[----:B-1----:R-:W4:Y:S04]  /*63170*/  LDL.LU.64 R214, [R1+0x3160] ;  /* 0x0031600001d67983 */ /* 0x002f280000300a00 */
[----:B------:R-:W4:Y:S04]  /*63180*/  LDL.LU.64 R212, [R1+0x3158] ;  /* 0x0031580001d47983 */ /* 0x000f280000300a00 */
[----:B------:R1:W-:Y:S04]  /*63190*/  STL.64 [R1+0x420], R236 ;  /* 0x000420ec01007387 */ /* 0x0003e80000100a00 */
[----:B------:R1:W-:Y:S04]  /*631a0*/  STL.64 [R1+0x428], R238 ;  /* 0x000428ee01007387 */ /* 0x0003e80000100a00 */
[----:B-1----:R-:W4:Y:S04]  /*631b0*/  LDL.LU R236, [R1+0x190] ;  /* 0x0001900001ec7983 */ /* 0x002f280000300800 */
[----:B------:R-:W4:Y:S04]  /*631c0*/  LDL.LU R237, [R1+0x194] ;  /* 0x0001940001ed7983 */ /* 0x000f280000300800 */
[----:B------:R-:W4:Y:S04]  /*631d0*/  LDL.LU R238, [R1+0x198] ;  /* 0x0001980001ee7983 */ /* 0x000f280000300800 */
[----:B------:R-:W4:Y:S04]  /*631e0*/  LDL.LU R239, [R1+0x19c] ;  /* 0x00019c0001ef7983 */ /* 0x000f280000300800 */
[----:B------:R-:W-:Y:S04]  /*631f0*/  STL.64 [R1+0x410], R216 ;  /* 0x000410d801007387 */ /* 0x000fe80000100a00 */
[----:B------:R1:W-:Y:S04]  /*63200*/  STL.64 [R1+0x418], R218 ;  /* 0x000418da01007387 */ /* 0x0003e80000100a00 */
[----:B-1----:R-:W4:Y:S04]  /*63210*/  LDL.LU.64 R218, [R1+0x3150] ;  /* 0x0031500001da7983 */ /* 0x002f280000300a00 */
[----:B------:R-:W4:Y:S04]  /*63220*/  LDL.LU.64 R216, [R1+0x3148] ;  /* 0x0031480001d87983 */ /* 0x000f280000300a00 */
[----:B------:R1:W-:Y:S04]  /*63230*/  STL.64 [R1+0x400], R240 ;  /* 0x000400f001007387 */ /* 0x0003e80000100a00 */
[----:B------:R1:W-:Y:S04]  /*63240*/  STL.64 [R1+0x408], R242 ;  /* 0x000408f201007387 */ /* 0x0003e80000100a00 */
[----:B-1----:R-:W4:Y:S04]  /*63250*/  LDL.LU R240, [R1+0x30] ;  /* 0x0000300001f07983 */ /* 0x002f280000300800 */
[----:B------:R1:W-:Y:S04]  /*63260*/  STL.64 [R1+0x3f0], R156 ;  /* 0x0003f09c01007387 */ /* 0x0003e80000100a00 */
[----:B------:R1:W-:Y:S04]  /*63270*/  STL.64 [R1+0x3f8], R158 ;  /* 0x0003f89e01007387 */ /* 0x0003e80000100a00 */
[----:B------:R-:W4:Y:S04]  /*63280*/  LDL.LU R241, [R1+0x34] ;  /* 0x0000340001f17983 */ /* 0x000f280000300800 */
[----:B------:R-:W4:Y:S04]  /*63290*/  LDL.LU R242, [R1+0x38] ;  /* 0x0000380001f27983 */ /* 0x000f280000300800 */
[----:B------:R-:W4:Y:S04]  /*632a0*/  LDL.LU R243, [R1+0x3c] ;  /* 0x00003c0001f37983 */ /* 0x000f280000300800 */
[----:B-1----:R-:W4:Y:S04]  /*632b0*/  LDL.LU R156, [R1+0x20] ;  /* 0x00002000019c7983 */ /* 0x002f280000300800 */
[----:B------:R-:W4:Y:S04]  /*632c0*/  LDL.LU R157, [R1+0x24] ;  /* 0x00002400019d7983 */ /* 0x000f280000300800 */
[----:B------:R-:W4:Y:S04]  /*632d0*/  LDL.LU R158, [R1+0x28] ;  /* 0x00002800019e7983 */ /* 0x000f280000300800 */
[----:B------:R-:W4:Y:S01]  /*632e0*/  LDL.LU R159, [R1+0x2c] ;  /* 0x00002c00019f7983 */ /* 0x000f220000300800 */
[C---:B--2---:R-:W-:Y:S08]  /*632f0*/  HMMA.1688.F32.TF32 R220, R204.reuse, R56, R220 ;  /* 0x00000038ccdc723c */ /* 0x044ff000000810dc */
[C---:B---3--:R-:W-:Y:S11]  /*63300*/  HMMA.1688.F32.TF32 R228, R204.reuse, R52, R228 ;  /* 0x00000034cce4723c */ /* 0x048ff600000810e4 */
[----:B------:R-:W-:Y:S01]  /*63310*/  IMAD.MOV.U32 R110, RZ, RZ, R223 ;  /* 0x000000ffff6e7224 */ /* 0x000fe200078e00df */
[----:B------:R-:W-:Y:S01]  /*63320*/  MOV R102, R221 ;  /* 0x000000dd00667202 */ /* 0x000fe20000000f00 */
[----:B------:R-:W-:Y:S01]  /*63330*/  IMAD.MOV.U32 R106, RZ, RZ, R222 ;  /* 0x000000ffff6a7224 */ /* 0x000fe200078e00de */
[----:B----4-:R-:W-:Y:S01]  /*63340*/  HMMA.1688.F32.TF32 R232, R204, R48, R232 ;  /* 0x00000030cce8723c */ /* 0x010fe200000810e8 */
[----:B------:R-:W-:Y:S01]  /*63350*/  IMAD.MOV.U32 R94, RZ, RZ, R220 ;  /* 0x000000ffff5e7224 */ /* 0x000fe200078e00dc */
[----:B------:R-:W2:Y:S04]  /*63360*/  LDL.LU.64 R222, [R1+0x3140] ;  /* 0x0031400001de7983 */ /* 0x000ea80000300a00 */
[----:B------:R-:W2:Y:S04]  /*63370*/  LDL.LU.64 R220, [R1+0x3138] ;  /* 0x0031380001dc7983 */ /* 0x000ea80000300a00 */
[----:B------:R-:W-:Y:S04]  /*63380*/  STL [R1+0x2fa4], R110 ;  /* 0x002fa46e01007387 */ /* 0x000fe80000100800 */
[----:B------:R-:W-:Y:S04]  /*63390*/  STL [R1+0x2fa0], R106 ;  /* 0x002fa06a01007387 */ /* 0x000fe80000100800 */
[----:B------:R-:W-:Y:S01]  /*633a0*/  STL [R1+0x2f9c], R102 ;  /* 0x002f9c6601007387 */ /* 0x000fe20000100800 */
[----:B------:R-:W-:-:S03]  /*633b0*/  MOV R107, R235 ;  /* 0x000000eb006b7202 */ /* 0x000fc60000000f00 */
[----:B------:R-:W-:Y:S01]  /*633c0*/  STL [R1+0x2f98], R94 ;  /* 0x002f985e01007387 */ /* 0x000fe20000100800 */
[----:B------:R-:W-:-:S03]  /*633d0*/  IMAD.MOV.U32 R115, RZ, RZ, R234 ;  /* 0x000000ffff737224 */ /* 0x000fc600078e00ea */
[----:B------:R-:W-:Y:S01]  /*633e0*/  STL.64 [R1+0x3d0], R228 ;  /* 0x0003d0e401007387 */ /* 0x000fe20000100a00 */
[----:B------:R-:W-:-:S03]  /*633f0*/  IMAD.MOV.U32 R114, RZ, RZ, R233 ;  /* 0x000000ffff727224 */ /* 0x000fc600078e00e9 */
[----:B------:R1:W-:Y:S01]  /*63400*/  STL.64 [R1+0x3d8], R230 ;  /* 0x0003d8e601007387 */ /* 0x0003e20000100a00 */
[----:B------:R-:W-:-:S03]  /*63410*/  MOV R111, R232 ;  /* 0x000000e8006f7202 */ /* 0x000fc60000000f00 */
[----:B-1----:R-:W3:Y:S04]  /*63420*/  LDL.LU.64 R230, [R1+0x3130] ;  /* 0x0031300001e67983 */ /* 0x002ee80000300a00 */
[----:B------:R-:W3:Y:S04]  /*63430*/  LDL.LU.64 R228, [R1+0x3128] ;  /* 0x0031280001e47983 */ /* 0x000ee80000300a00 */
[----:B------:R-:W4:Y:S04]  /*63440*/  LDL.LU.64 R234, [R1+0x3120] ;  /* 0x0031200001ea7983 */ /* 0x000f280000300a00 */
[----:B------:R-:W4:Y:S04]  /*63450*/  LDL.LU.64 R232, [R1+0x3118] ;  /* 0x0031180001e87983 */ /* 0x000f280000300a00 */
[----:B------:R-:W-:Y:S04]  /*63460*/  STL [R1+0x2fb4], R107 ;  /* 0x002fb46b01007387 */ /* 0x000fe80000100800 */
[----:B------:R-:W-:Y:S04]  /*63470*/  STL [R1+0x2fb0], R115 ;  /* 0x002fb07301007387 */ /* 0x000fe80000100800 */
[----:B------:R1:W-:Y:S04]  /*63480*/  STL [R1+0x2fac], R114 ;  /* 0x002fac7201007387 */ /* 0x0003e80000100800 */
[----:B------:R1:W-:Y:S01]  /*63490*/  STL [R1+0x2fa8], R111 ;  /* 0x002fa86f01007387 */ /* 0x0003e20000100800 */
[----:B------:R-:W-:-:S15]  /*634a0*/  HMMA.1688.F32.TF32 R236, R204, R44, R236 ;  /* 0x0000002cccec723c */ /* 0x000fde00000810ec */
[----:B------:R-:W-:-:S04]  /*634b0*/  NOP ;  /* 0x0000000000007918 */ /* 0x000fc80000000000 */
[----:B------:R-:W-:Y:S01]  /*634c0*/  IMAD.MOV.U32 R94, RZ, RZ, R239 ;  /* 0x000000ffff5e7224 */ /* 0x000fe200078e00ef */
[----:B------:R-:W-:Y:S01]  /*634d0*/  MOV R102, R238 ;  /* 0x000000ee00667202 */ /* 0x000fe20000000f00 */
[----:B------:R-:W-:Y:S01]  /*634e0*/  IMAD.MOV.U32 R110, RZ, RZ, R236 ;  /* 0x000000ffff6e7224 */ /* 0x000fe200078e00ec */
[----:B------:R-:W3:Y:S01]  /*634f0*/  LDL.LU.64 R238, [R1+0x3110] ;  /* 0x0031100001ee7983 */ /* 0x000ee20000300a00 */
[----:B------:R-:W-:-:S03]  /*63500*/  IMAD.MOV.U32 R106, RZ, RZ, R237 ;  /* 0x000000ffff6a7224 */ /* 0x000fc600078e00ed */
[----:B------:R-:W3:Y:S04]  /*63510*/  LDL.LU.64 R236, [R1+0x3108] ;  /* 0x0031080001ec7983 */ /* 0x000ee80000300a00 */
[----:B------:R1:W-:Y:S04]  /*63520*/  STL [R1+0x2fc4], R94 ;  /* 0x002fc45e01007387 */ /* 0x0003e80000100800 */
[----:B------:R1:W-:Y:S04]  /*63530*/  STL [R1+0x2fc0], R102 ;  /* 0x002fc06601007387 */ /* 0x0003e80000100800 */
[----:B------:R-:W-:Y:S01]  /*63540*/  STL [R1+0x2fbc], R110 ;  /* 0x002fbc6e01007387 */ /* 0x000fe20000100800 */
[C---:B------:R-:W-:Y:S03]  /*63550*/  HMMA.1688.F32.TF32 R240, R204.reuse, R40, R240 ;  /* 0x00000028ccf0723c */ /* 0x040fe600000810f0 */
[----:B------:R1:W-:Y:S05]  /*63560*/  STL [R1+0x2fb8], R106 ;  /* 0x002fb86a01007387 */ /* 0x0003ea0000100800 */
[----:B------:R-:W-:Y:S11]  /*63570*/  HMMA.1688.F32.TF32 R204, R204, R36, R156 ;  /* 0x00000024cccc723c */ /* 0x000ff6000008109c */
[----:B-1----:R-:W-:Y:S01]  /*63580*/  IMAD.MOV.U32 R114, RZ, RZ, R242 ;  /* 0x000000ffff727224 */ /* 0x002fe200078e00f2 */
[----:B------:R-:W-:Y:S01]  /*63590*/  MOV R115, R241 ;  /* 0x000000f100737202 */ /* 0x000fe20000000f00 */
[----:B------:R-:W-:-:S02]  /*635a0*/  IMAD.MOV.U32 R111, RZ, RZ, R243 ;  /* 0x000000ffff6f7224 */ /* 0x000fc400078e00f3 */
[----:B------:R-:W-:Y:S01]  /*635b0*/  IMAD.MOV.U32 R107, RZ, RZ, R240 ;  /* 0x000000ffff6b7224 */ /* 0x000fe200078e00f0 */
[----:B------:R-:W3:Y:S04]  /*635c0*/  LDL.LU.64 R242, [R1+0x3100] ;  /* 0x0031000001f27983 */ /* 0x000ee80000300a00 */
[----:B------:R-:W3:Y:S04]  /*635d0*/  LDL.LU.64 R240, [R1+0x30f8] ;  /* 0x0030f80001f07983 */ /* 0x000ee80000300a00 */
[----:B------:R-:W3:Y:S04]  /*635e0*/  LDL.LU.64 R158, [R1+0x30f0] ;  /* 0x0030f000019e7983 */ /* 0x000ee80000300a00 */
[----:B------:R-:W3:Y:S01]  /*635f0*/  LDL.LU.64 R156, [R1+0x30e8] ;  /* 0x0030e800019c7983 */ /* 0x000ee20000300a00 */
[----:B------:R-:W-:Y:S01]  /*63600*/  MOV R94, R204 ;  /* 0x000000cc005e7202 */ /* 0x000fe20000000f00 */
[----:B------:R-:W-:Y:S01]  /*63610*/  IMAD.MOV.U32 R102, RZ, RZ, R205 ;  /* 0x000000ffff667224 */ /* 0x000fe200078e00cd */
[----:B------:R-:W-:Y:S01]  /*63620*/  MOV R106, R207 ;  /* 0x000000cf006a7202 */ /* 0x000fe20000000f00 */
[----:B------:R-:W-:Y:S01]  /*63630*/  IMAD.MOV.U32 R110, RZ, RZ, R206 ;  /* 0x000000ffff6e7224 */ /* 0x000fe200078e00ce */
[C---:B------:R-:W-:Y:S08]  /*63640*/  HMMA.1688.F32.TF32 R212, R28.reuse, R8, R212 ;  /* 0x000000081cd4723c */ /* 0x040ff000000810d4 */
[----:B--2---:R-:W-:-:S15]  /*63650*/  HMMA.1688.F32.TF32 R204, R28, R64, R220 ;  /* 0x000000401ccc723c */ /* 0x004fde00000810dc */
[----:B------:R-:W-:-:S04]  /*63660*/  NOP ;  /* 0x0000000000007918 */ /* 0x000fc80000000000 */
[----:B------:R-:W-:Y:S04]  /*63670*/  STL.64 [R1+0x330], R204 ;  /* 0x000330cc01007387 */ /* 0x000fe80000100a00 */
[----:B------:R1:W-:Y:S02]  /*63680*/  STL.64 [R1+0x338], R206 ;  /* 0x000338ce01007387 */ /* 0x0003e40000100a00 */
[----:B-1----:R-:W-:Y:S01]  /*63690*/  HMMA.1688.F32.TF32 R204, R28, R152, R208 ;  /* 0x000000981ccc723c */ /* 0x002fe200000810d0 */
[----:B------:R-:W-:Y:S02]  /*636a0*/  IMAD.MOV.U32 R14, RZ, RZ, R202 ;  /* 0x000000ffff0e7224 */ /* 0x000fe400078e00ca */
[----:B------:R-:W-:Y:S01]  /*636b0*/  IMAD.MOV.U32 R15, RZ, RZ, R203 ;  /* 0x000000ffff0f7224 */ /* 0x000fe200078e00cb */
[----:B------:R-:W-:Y:S01]  /*636c0*/  MOV R18, R195 ;  /* 0x000000c300127202 */ /* 0x000fe20000000f00 */
[----:B------:R-:W-:-:S02]  /*636d0*/  IMAD.MOV.U32 R19, RZ, RZ, R191 ;  /* 0x000000ffff137224 */ /* 0x000fc400078e00bf */
[----:B------:R-:W-:Y:S01]  /*636e0*/  IMAD.MOV.U32 R22, RZ, RZ, R187 ;  /* 0x000000ffff167224 */ /* 0x000fe200078e00bb */
[----:B------:R-:W-:Y:S01]  /*636f0*/  MOV R23, R183 ;  /* 0x000000b700177202 */ /* 0x000fe20000000f00 */
[----:B---3--:R-:W-:-:S15]  /*63700*/  HMMA.1688.F32.TF32 R156, R28, R84, R156 ;  /* 0x000000541c9c723c */ /* 0x008fde000008109c */
        /* <DEDUP_REMOVED lines=17> */
[----:B----4-:R-:W-:-:S15]  /*63820*/  HMMA.1688.F32.TF32 R156, R28, R72, R232 ;  /* 0x000000481c9c723c */ /* 0x010fde00000810e8 */
        /* <DEDUP_REMOVED lines=12> */
[----:B------:R-:W-:Y:S01]  /*638f0*/  IMAD.MOV.U32 R240, RZ, RZ, R188 ;  /* 0x000000fffff07224 */ /* 0x000fe200078e00bc */
[----:B------:R-:W-:Y:S01]  /*63900*/  MOV R242, R190 ;  /* 0x000000be00f27202 */ /* 0x000fe20000000f00 */
[----:B------:R-:W-:Y:S02]  /*63910*/  IMAD.MOV.U32 R241, RZ, RZ, R189 ;  /* 0x000000fffff17224 */ /* 0x000fe400078e00bd */
[----:B------:R-:W-:-:S14]  /*63920*/  IMAD.MOV.U32 R243, RZ, RZ, R192 ;  /* 0x000000fffff37224 */ /* 0x000fdc00078e00c0 */
[----:B------:R1:W-:Y:S04]  /*63930*/  STL.64 [R1+0x320], R156 ;  /* 0x0003209c01007387 */ /* 0x0003e80000100a00 */
[----:B------:R2:W-:Y:S04]  /*63940*/  STL.64 [R1+0x328], R158 ;  /* 0x0003289e01007387 */ /* 0x0005e80000100a00 */
[----:B------:R-:W-:Y:S01]  /*63950*/  STL.64 [R1+0x310], R212 ;  /* 0x000310d401007387 */ /* 0x000fe20000100a00 */
[----:B-1----:R-:W-:-:S03]  /*63960*/  MOV R156, R182 ;  /* 0x000000b6009c7202 */ /* 0x002fc60000000f00 */
[----:B------:R-:W-:Y:S01]  /*63970*/  STL.64 [R1+0x318], R214 ;  /* 0x000318d601007387 */ /* 0x000fe20000100a00 */
[----:B------:R-:W-:-:S03]  /*63980*/  IMAD.MOV.U32 R157, RZ, RZ, R184 ;  /* 0x000000ffff9d7224 */ /* 0x000fc600078e00b8 */
[----:B------:R-:W3:Y:S01]  /*63990*/  LDL.LU R182, [R1+0x30e4] ;  /* 0x0030e40001b67983 */ /* 0x000ee20000300800 */
[----:B--2---:R-:W-:-:S03]  /*639a0*/  IMAD.MOV.U32 R158, RZ, RZ, R185 ;  /* 0x000000ffff9e7224 */ /* 0x004fc600078e00b9 */
[----:B------:R1:W-:Y:S01]  /*639b0*/  STL.64 [R1+0x300], R204 ;  /* 0x000300cc01007387 */ /* 0x0003e20000100a00 */
[----:B------:R-:W-:-:S03]  /*639c0*/  MOV R159, R186 ;  /* 0x000000ba009f7202 */ /* 0x000fc60000000f00 */
[----:B------:R2:W-:Y:S04]  /*639d0*/  STL.64 [R1+0x308], R206 ;  /* 0x000308ce01007387 */ /* 0x0005e80000100a00 */
[----:B------:R-:W4:Y:S04]  /*639e0*/  LDL.LU R184, [R1+0x30e0] ;  /* 0x0030e00001b87983 */ /* 0x000f280000300800 */
[----:B------:R-:W4:Y:S04]  /*639f0*/  LDL.LU R185, [R1+0x30dc] ;  /* 0x0030dc0001b97983 */ /* 0x000f280000300800 */
[----:B------:R-:W4:Y:S04]  /*63a00*/  LDL.LU R186, [R1+0x30d8] ;  /* 0x0030d80001ba7983 */ /* 0x000f280000300800 */
[----:B------:R-:W3:Y:S04]  /*63a10*/  LDL.LU R188, [R1+0x30d4] ;  /* 0x0030d40001bc7983 */ /* 0x000ee80000300800 */
[----:B------:R-:W3:Y:S04]  /*63a20*/  LDL.LU R189, [R1+0x30d0] ;  /* 0x0030d00001bd7983 */ /* 0x000ee80000300800 */
[----:B------:R-:W3:Y:S04]  /*63a30*/  LDL.LU R190, [R1+0x30cc] ;  /* 0x0030cc0001be7983 */ /* 0x000ee80000300800 */
[----:B------:R-:W3:Y:S01]  /*63a40*/  LDL.LU R192, [R1+0x30c8] ;  /* 0x0030c80001c07983 */ /* 0x000ee20000300800 */
[----:B------:R-:W-:-:S03]  /*63a50*/  IMAD.MOV.U32 R236, RZ, RZ, R193 ;  /* 0x000000ffffec7224 */ /* 0x000fc600078e00c1 */
[----:B------:R-:W3:Y:S01]  /*63a60*/  LDL.LU R232, [R1] ;  /* 0x0000000001e87983 */ /* 0x000ee20000300800 */
[----:B------:R-:W-:-:S03]  /*63a70*/  MOV R237, R194 ;  /* 0x000000c200ed7202 */ /* 0x000fc60000000f00 */
[----:B------:R-:W3:Y:S01]  /*63a80*/  LDL.LU R233, [R1+0x4] ;  /* 0x0000040001e97983 */ /* 0x000ee20000300800 */
[----:B------:R-:W-:-:S03]  /*63a90*/  IMAD.MOV.U32 R238, RZ, RZ, R196 ;  /* 0x000000ffffee7224 */ /* 0x000fc600078e00c4 */
[----:B------:R-:W3:Y:S01]  /*63aa0*/  LDL.LU R234, [R1+0x8] ;  /* 0x0000080001ea7983 */ /* 0x000ee20000300800 */
[----:B------:R-:W-:-:S03]  /*63ab0*/  IMAD.MOV.U32 R239, RZ, RZ, R197 ;  /* 0x000000ffffef7224 */ /* 0x000fc600078e00c5 */
[----:B------:R-:W3:Y:S01]  /*63ac0*/  LDL.LU R235, [R1+0xc] ;  /* 0x00000c0001eb7983 */ /* 0x000ee20000300800 */
[----:B-1----:R-:W-:-:S03]  /*63ad0*/  MOV R204, R198 ;  /* 0x000000c600cc7202 */ /* 0x002fc60000000f00 */
[----:B------:R-:W3:Y:S01]  /*63ae0*/  LDL.LU R193, [R1+0x30c4] ;  /* 0x0030c40001c17983 */ /* 0x000ee20000300800 */
[----:B------:R-:W-:-:S03]  /*63af0*/  IMAD.MOV.U32 R205, RZ, RZ, R199 ;  /* 0x000000ffffcd7224 */ /* 0x000fc600078e00c7 */
[----:B------:R-:W3:Y:S01]  /*63b00*/  LDL.LU R194, [R1+0x30c0] ;  /* 0x0030c00001c27983 */ /* 0x000ee20000300800 */
[----:B--2---:R-:W-:-:S03]  /*63b10*/  IMAD.MOV.U32 R206, RZ, RZ, R200 ;  /* 0x000000ffffce7224 */ /* 0x004fc600078e00c8 */
[----:B------:R-:W2:Y:S01]  /*63b20*/  LDL.LU R196, [R1+0x30bc] ;  /* 0x0030bc0001c47983 */ /* 0x000ea20000300800 */
[----:B------:R-:W-:-:S03]  /*63b30*/  MOV R207, R201 ;  /* 0x000000c900cf7202 */ /* 0x000fc60000000f00 */
        /* <DEDUP_REMOVED lines=11> */
[C---:B------:R-:W-:Y:S08]  /*63bf0*/  HMMA.1688.F32.TF32 R12, R28.reuse, R52, R12 ;  /* 0x000000341c0c723c */ /* 0x040ff0000008100c */
[C---:B------:R-:W-:Y:S08]  /*63c00*/  HMMA.1688.F32.TF32 R16, R28.reuse, R48, R16 ;  /* 0x000000301c10723c */ /* 0x040ff00000081010 */
[C---:B--2---:R-:W-:Y:S08]  /*63c10*/  HMMA.1688.F32.TF32 R208, R28.reuse, R144, R196 ;  /* 0x000000901cd0723c */ /* 0x044ff000000810c4 */
[C---:B---3--:R-:W-:Y:S08]  /*63c20*/  HMMA.1688.F32.TF32 R212, R28.reuse, R148, R200 ;  /* 0x000000941cd4723c */ /* 0x048ff000000810c8 */
[C---:B----4-:R-:W-:Y:S08]  /*63c30*/  HMMA.1688.F32.TF32 R200, R28.reuse, R140, R192 ;  /* 0x0000008c1cc8723c */ /* 0x050ff000000810c0 */
        /* <DEDUP_REMOVED lines=32> */
[----:B------:R-:W-:Y:S01]  /*63e40*/  STL.64 [R1+0x110], R164 ;  /* 0x000110a401007387 */ /* 0x000fe20000100a00 */
[C---:B------:R-:W-:Y:S03]  /*63e50*/  HMMA.1688.F32.TF32 R248, R28.reuse, R60, R156 ;  /* 0x0000003c1cf8723c */ /* 0x040fe6000008109c */
[----:B------:R2:W-:Y:S05]  /*63e60*/  STL.64 [R1+0x118], R166 ;  /* 0x000118a601007387 */ /* 0x0005ea0000100a00 */
[C---:B-1----:R-:W-:Y:S01]  /*63e70*/  HMMA.1688.F32.TF32 R168, R28.reuse, R96, R232 ;  /* 0x000000601ca8723c */ /* 0x042fe200000810e8 */
[----:B------:R-:W-:Y:S04]  /*63e80*/  STL.64 [R1+0x30], R160 ;  /* 0x000030a001007387 */ /* 0x000fe80000100a00 */
[----:B------:R1:W-:Y:S03]  /*63e90*/  STL.64 [R1+0x38], R162 ;  /* 0x000038a201007387 */ /* 0x0003e60000100a00 */
[C---:B--2---:R-:W-:Y:S08]  /*63ea0*/  HMMA.1688.F32.TF32 R164, R28.reuse, R92, R236 ;  /* 0x0000005c1ca4723c */ /* 0x044ff000000810ec */
[C---:B-1----:R-:W-:Y:S08]  /*63eb0*/  HMMA.1688.F32.TF32 R160, R28.reuse, R88, R240 ;  /* 0x000000581ca0723c */ /* 0x042ff000000810f0 */
[----:B------:R-:W-:Y:S01]  /*63ec0*/  HMMA.1688.F32.TF32 R244, R28, R56, R204 ;  /* 0x000000381cf4723c */ /* 0x000fe200000810cc */
[----:B------:R-:W-:Y:S04]  /*63ed0*/  STL.64 [R1+0x20], R168 ;  /* 0x000020a801007387 */ /* 0x000fe80000100a00 */
[----:B------:R-:W-:Y:S04]  /*63ee0*/  STL.64 [R1+0x28], R170 ;  /* 0x000028aa01007387 */ /* 0x000fe80000100a00 */
[----:B------:R-:W-:Y:S04]  /*63ef0*/  STL.64 [R1+0x10], R164 ;  /* 0x000010a401007387 */ /* 0x000fe80000100a00 */
[----:B------:R-:W-:Y:S04]  /*63f00*/  STL.64 [R1+0x18], R166 ;  /* 0x000018a601007387 */ /* 0x000fe80000100a00 */
[----:B------:R-:W-:Y:S04]  /*63f10*/  STL.64 [R1+0x2e50], R250 ;  /* 0x002e50fa01007387 */ /* 0x000fe80000100a00 */
[----:B------:R-:W-:Y:S04]  /*63f20*/  STL.64 [R1], R160 ;  /* 0x000000a001007387 */ /* 0x000fe80000100a00 */
[----:B------:R-:W-:Y:S04]  /*63f30*/  STL.64 [R1+0x8], R162 ;  /* 0x000008a201007387 */ /* 0x000fe80000100a00 */
[----:B------:R-:W-:Y:S04]  /*63f40*/  STL.64 [R1+0x2e48], R248 ;  /* 0x002e48f801007387 */ /* 0x000fe80000100a00 */
[----:B------:R-:W-:Y:S04]  /*63f50*/  STL.64 [R1+0x2e60], R246 ;  /* 0x002e60f601007387 */ /* 0x000fe80000100a00 */
[----:B------:R-:W-:Y:S04]  /*63f60*/  STL.64 [R1+0x2e58], R244 ;  /* 0x002e58f401007387 */ /* 0x000fe80000100a00 */
[----:B------:R-:W-:Y:S04]  /*63f70*/  STL [R1+0x2e44], R12 ;  /* 0x002e440c01007387 */ /* 0x000fe80000100800 */
[----:B------:R-:W-:Y:S04]  /*63f80*/  STL [R1+0x2e40], R13 ;  /* 0x002e400d01007387 */ /* 0x000fe80000100800 */
[----:B------:R-:W-:Y:S04]  /*63f90*/  STL [R1+0x2e3c], R14 ;  /* 0x002e3c0e01007387 */ /* 0x000fe80000100800 */
[----:B------:R1:W-:Y:S04]  /*63fa0*/  STL [R1+0x2e38], R15 ;  /* 0x002e380f01007387 */ /* 0x0003e80000100800 */
[----:B------:R-:W-:Y:S01]  /*63fb0*/  STL.64 [R1+0x2e70], R18 ;  /* 0x002e701201007387 */ /* 0x000fe20000100a00 */
[----:B------:R-:W-:-:S03]  /*63fc0*/  IMAD.MOV.U32 R157, RZ, RZ, R33 ;  /* 0x000000ffff9d7224 */ /* 0x000fc600078e0021 */
[----:B------:R2:W-:Y:S01]  /*63fd0*/  STL.64 [R1+0x2e68], R16 ;  /* 0x002e681001007387 */ /* 0x0005e20000100a00 */
[----:B------:R-:W-:-:S03]  /*63fe0*/  IMAD.MOV.U32 R158, RZ, RZ, R32 ;  /* 0x000000ffff9e7224 */ /* 0x000fc600078e0020 */
[----:B------:R-:W3:Y:S04]  /*63ff0*/  LDL.LU R26, [R1+0xb8] ;  /* 0x0000b800011a7983 */ /* 0x000ee80000300800 */
[----:B------:R-:W3:Y:S04]  /*64000*/  LDL.LU R27, [R1+0xbc] ;  /* 0x0000bc00011b7983 */ /* 0x000ee80000300800 */
[----:B------:R-:W4:Y:S04]  /*64010*/  LDL.LU R156, [R1+0xa0] ;  /* 0x0000a000019c7983 */ /* 0x000f280000300800 */
[----:B------:R-:W2:Y:S04]  /*64020*/  LDL.LU R33, [R1+0x308c] ;  /* 0x00308c0001217983 */ /* 0x000ea80000300800 */
[----:B------:R-:W2:Y:S04]  /*64030*/  LDL.LU R32, [R1+0x3088] ;  /* 0x0030880001207983 */ /* 0x000ea80000300800 */
        /* <DEDUP_REMOVED lines=25> */
[----:B------:R-:W-:Y:S04]  /*641d0*/  STL [R1+0x2e08], R20 ;  /* 0x002e081401007387 */ /* 0x000fe80000100800 */
[----:B------:R-:W-:Y:S04]  /*641e0*/  STL [R1+0x2e04], R21 ;  /* 0x002e041501007387 */ /* 0x000fe80000100800 */
[----:B------:R-:W-:Y:S04]  /*641f0*/  STL [R1+0x2e00], R22 ;  /* 0x002e001601007387 */ /* 0x000fe80000100800 */
[----:B------:R1:W-:Y:S01]  /*64200*/  STL [R1+0x2dfc], R23 ;  /* 0x002dfc1701007387 */ /* 0x0003e20000100800 */
[C---:B---3--:R-:W-:Y:S08]  /*64210*/  HMMA.1688.F32.TF32 R24, R28.reuse, R40, R24 ;  /* 0x000000281c18723c */ /* 0x048ff00000081018 */
[----:B----4-:R-:W-:Y:S11]  /*64220*/  HMMA.1688.F32.TF32 R28, R28, R36, R156 ;  /* 0x000000241c1c723c */ /* 0x010ff6000008109c */
[----:B------:R-:W-:Y:S04]  /*64230*/  STL [R1+0x2df4], R24 ;  /* 0x002df41801007387 */ /* 0x000fe80000100800 */
[----:B------:R-:W-:Y:S04]  /*64240*/  STL [R1+0x2df0], R25 ;  /* 0x002df01901007387 */ /* 0x000fe80000100800 */
[----:B------:R-:W-:Y:S01]  /*64250*/  STL [R1+0x2dec], R26 ;  /* 0x002dec1a01007387 */ /* 0x000fe20000100800 */
[C---:B--2---:R-:W-:Y:S03]  /*64260*/  HMMA.1688.F32.TF32 R32, R224.reuse, R84, R32 ;  /* 0x00000054e020723c */ /* 0x044fe60000081020 */
        /* <DEDUP_REMOVED lines=9> */
[C---:B-1----:R-:W-:Y:S03]  /*64300*/  HMMA.1688.F32.TF32 R12, R224.reuse, R76, R228 ;  /* 0x0000004ce00c723c */ /* 0x042fe600000810e4 */
[----:B------:R-:W2:Y:S04]  /*64310*/  LDL.LU R156, [R1+0x9e0] ;  /* 0x0009e000019c7983 */ /* 0x000ea80000300800 */
[----:B------:R-:W2:Y:S01]  /*64320*/  LDL.LU R157, [R1+0x9e4] ;  /* 0x0009e400019d7983 */ /* 0x000ea20000300800 */
[C---:B------:R-:W-:Y:S03]  /*64330*/  HMMA.1688.F32.TF32 R16, R224.reuse, R80, R220 ;  /* 0x00000050e010723c */ /* 0x040fe600000810dc */
[----:B------:R-:W2:Y:S04]  /*64340*/  LDL.LU R158, [R1+0x9e8] ;  /* 0x0009e800019e7983 */ /* 0x000ea80000300800 */
[----:B------:R-:W2:Y:S01]  /*64350*/  LDL.LU R159, [R1+0x9ec] ;  /* 0x0009ec00019f7983 */ /* 0x000ea20000300800 */
[C---:B------:R-:W-:Y:S11]  /*64360*/  HMMA.1688.F32.TF32 R20, R224.reuse, R72, R232 ;  /* 0x00000048e014723c */ /* 0x040ff600000810e8 */
[----:B------:R-:W-:Y:S04]  /*64370*/  STL.64 [R1+0x100], R16 ;  /* 0x0001001001007387 */ /* 0x000fe80000100a00 */
[----:B------:R1:W-:Y:S02]  /*64380*/  STL.64 [R1+0x108], R18 ;  /* 0x0001081201007387 */ /* 0x0003e40000100a00 */
[C---:B-1----:R-:W-:Y:S02]  /*64390*/  HMMA.1688.F32.TF32 R16, R224.reuse, R68, R236 ;  /* 0x00000044e010723c */ /* 0x042fe400000810ec */
[----:B------:R-:W-:Y:S04]  /*643a0*/  STL.64 [R1+0xf0], R12 ;  /* 0x0000f00c01007387 */ /* 0x000fe80000100a00 */
[----:B------:R1:W-:Y:S04]  /*643b0*/  STL.64 [R1+0xf8], R14 ;  /* 0x0000f80e01007387 */ /* 0x0003e80000100a00 */
[----:B------:R3:W-:Y:S04]  /*643c0*/  STL.64 [R1+0xe0], R20 ;  /* 0x0000e01401007387 */ /* 0x0007e80000100a00 */
[----:B------:R4:W-:Y:S05]  /*643d0*/  STL.64 [R1+0xe8], R22 ;  /* 0x0000e81601007387 */ /* 0x0009ea0000100a00 */
[----:B------:R-:W-:Y:S04]  /*643e0*/  STL.64 [R1+0xd0], R16 ;  /* 0x0000d01001007387 */ /* 0x000fe80000100a00 */
[----:B------:R-:W-:Y:S04]  /*643f0*/  STL.64 [R1+0xd8], R18 ;  /* 0x0000d81201007387 */ /* 0x000fe80000100a00 */
[----:B------:R-:W2:Y:S04]  /*64400*/  LDL.LU R220, [R1+0x9d0] ;  /* 0x0009d00001dc7983 */ /* 0x000ea80000300800 */
[----:B------:R-:W2:Y:S04]  /*64410*/  LDL.LU R221, [R1+0x9d4] ;  /* 0x0009d40001dd7983 */ /* 0x000ea80000300800 */
[----:B------:R-:W2:Y:S04]  /*64420*/  LDL.LU R222, [R1+0x9d8] ;  /* 0x0009d80001de7983 */ /* 0x000ea80000300800 */
[----:B------:R-:W2:Y:S01]  /*64430*/  LDL.LU R223, [R1+0x9dc] ;  /* 0x0009dc0001df7983 */ /* 0x000ea20000300800 */
[C---:B-1----:R-:W-:Y:S03]  /*64440*/  HMMA.1688.F32.TF32 R12, R224.reuse, R64, R204 ;  /* 0x00000040e00c723c */ /* 0x042fe600000810cc */
        /* <DEDUP_REMOVED lines=8> */
[----:B---3--:R-:W-:Y:S01]  /*644d0*/  MOV R21, R12 ;  /* 0x0000000c00157202 */ /* 0x008fe20000000f00 */
[----:B----4-:R-:W-:Y:S01]  /*644e0*/  IMAD.MOV.U32 R22, RZ, RZ, R13 ;  /* 0x000000ffff167224 */ /* 0x010fe200078e000d */
[----:B------:R-:W-:Y:S01]  /*644f0*/  MOV R35, R15 ;  /* 0x0000000f00237202 */ /* 0x000fe20000000f00 */
[----:B------:R-:W-:Y:S01]  /*64500*/  IMAD.MOV.U32 R23, RZ, RZ, R14 ;  /* 0x000000ffff177224 */ /* 0x000fe200078e000e */
[----:B------:R-:W3:Y:S04]  /*64510*/  LDL.LU R228, [R1+0x9b0] ;  /* 0x0009b00001e47983 */ /* 0x000ee80000300800 */
[----:B------:R-:W3:Y:S04]  /*64520*/  LDL.LU R229, [R1+0x9b4] ;  /* 0x0009b40001e57983 */ /* 0x000ee80000300800 */
[----:B------:R-:W3:Y:S04]  /*64530*/  LDL.LU R230, [R1+0x9b8] ;  /* 0x0009b80001e67983 */ /* 0x000ee80000300800 */
[----:B------:R-:W3:Y:S04]  /*64540*/  LDL.LU R231, [R1+0x9bc] ;  /* 0x0009bc0001e77983 */ /* 0x000ee80000300800 */
        /* <DEDUP_REMOVED lines=16> */
[----:B------:R-:W-:-:S05]  /*64650*/  IMAD.MOV.U32 R20, RZ, RZ, R15 ;  /* 0x000000ffff147224 */ /* 0x000fca00078e000f */
[----:B------:R-:W-:Y:S04]  /*64660*/  STL [R1+0x2e34], R20 ;  /* 0x002e341401007387 */ /* 0x000fe80000100800 */
[----:B------:R-:W-:Y:S01]  /*64670*/  STL [R1+0x2e30], R34 ;  /* 0x002e302201007387 */ /* 0x000fe20000100800 */
[----:B------:R-:W-:Y:S03]  /*64680*/  HMMA.1688.F32.TF32 R12, R224, R8, R220 ;  /* 0x00000008e00c723c */ /* 0x000fe600000810dc */
[----:B------:R-:W-:-:S15]  /*64690*/  STL [R1+0x2e2c], R33 ;  /* 0x002e2c2101007387 */ /* 0x000fde0000100800 */
[----:B------:R-:W-:Y:S01]  /*646a0*/  NOP ;  /* 0x0000000000007918 */ /* 0x000fe20000000000 */
[----:B-1----:R-:W-:Y:S01]  /*646b0*/  IMAD.MOV.U32 R35, RZ, RZ, R12 ;  /* 0x000000ffff237224 */ /* 0x002fe200078e000c */
[----:B----4-:R-:W-:Y:S01]  /*646c0*/  MOV R23, R13 ;  /* 0x0000000d00177202 */ /* 0x010fe20000000f00 */
[----:B------:R-:W-:Y:S02]  /*646d0*/  IMAD.MOV.U32 R22, RZ, RZ, R14 ;  /* 0x000000ffff167224 */ /* 0x000fe400078e000e */
[----:B------:R-:W-:Y:S02]  /*646e0*/  IMAD.MOV.U32 R21, RZ, RZ, R15 ;  /* 0x000000ffff157224 */ /* 0x000fe400078e000f */
[----:B------:R-:W-:Y:S01]  /*646f0*/  HMMA.1688.F32.TF32 R12, R224, R152, R204 ;  /* 0x00000098e00c723c */ /* 0x000fe200000810cc */
[----:B------:R-:W-:Y:S04]  /*64700*/  STL [R1+0x2e28], R32 ;  /* 0x002e282001007387 */ /* 0x000fe80000100800 */
[----:B------:R-:W4:-:S14]  /*64710*/  LDL.LU R204, [R1+0x970] ;  /* 0x0009700001cc7983 */ /* 0x000f1c0000300800 */
[----:B------:R-:W-:Y:S04]  /*64720*/  STL.64 [R1+0x90], R12 ;  /* 0x0000900c01007387 */ /* 0x000fe80000100a00 */
[----:B------:R3:W-:Y:S04]  /*64730*/  STL.64 [R1+0x98], R14 ;  /* 0x0000980e01007387 */ /* 0x0007e80000100a00 */
[----:B------:R-:W4:Y:S04]  /*64740*/  LDL.LU R205, [R1+0x974] ;  /* 0x0009740001cd7983 */ /* 0x000f280000300800 */
[----:B------:R-:W4:Y:S04]  /*64750*/  LDL.LU R206, [R1+0x978] ;  /* 0x0009780001ce7983 */ /* 0x000f280000300800 */
[----:B------:R-:W4:Y:S01]  /*64760*/  LDL.LU R207, [R1+0x97c] ;  /* 0x00097c0001cf7983 */ /* 0x000f220000300800 */
[----:B---3--:R-:W-:-:S15]  /*64770*/  HMMA.1688.F32.TF32 R12, R224, R148, R228 ;  /* 0x00000094e00c723c */ /* 0x008fde00000810e4 */
[----:B------:R-:W-:-:S04]  /*64780*/  NOP ;  /* 0x0000000000007918 */ /* 0x000fc80000000000 */
[----:B------:R-:W-:Y:S01]  /*64790*/  MOV R28, R12 ;  /* 0x0000000c001c7202 */ /* 0x000fe20000000f00 */
        /* <DEDUP_REMOVED lines=10> */
[----:B------:R-:W-:Y:S04]  /*64840*/  STL.64 [R1+0x2e80], R30 ;  /* 0x002e801e01007387 */ /* 0x000fe80000100a00 */
[----:B------:R-:W-:-:S14]  /*64850*/  STL.64 [R1+0x2e78], R28 ;  /* 0x002e781c01007387 */ /* 0x000fdc0000100a00 */
[----:B------:R-:W-:Y:S01]  /*64860*/  IMAD.MOV.U32 R20, RZ, RZ, R12 ;  /* 0x000000ffff147224 */ /* 0x000fe200078e000c */
[----:B------:R-:W-:Y:S01]  /*64870*/  MOV R34, R13 ;  /* 0x0000000d00227202 */ /* 0x000fe20000000f00 */
[----:B------:R-:W-:Y:S02]  /*64880*/  IMAD.MOV.U32 R33, RZ, RZ, R14 ;  /* 0x000000ffff217224 */ /* 0x000fe400078e000e */
[----:B------:R-:W-:Y:S01]  /*64890*/  IMAD.MOV.U32 R32, RZ, RZ, R15 ;  /* 0x000000ffff207224 */ /* 0x000fe200078e000f */
[----:B------:R-:W-:Y:S04]  /*648a0*/  STL.64 [R1+0x2e90], R26 ;  /* 0x002e901a01007387 */ /* 0x000fe80000100a00 */
[----:B------:R-:W-:Y:S04]  /*648b0*/  STL.64 [R1+0x2e88], R24 ;  /* 0x002e881801007387 */ /* 0x000fe80000100a00 */
[----:B------:R-:W-:Y:S04]  /*648c0*/  STL.64 [R1+0x2eb0], R34 ;  /* 0x002eb02201007387 */ /* 0x000fe80000100a00 */
[----:B------:R-:W-:Y:S04]  /*648d0*/  STL.64 [R1+0x2ea8], R32 ;  /* 0x002ea82001007387 */ /* 0x000fe80000100a00 */
[----:B------:R-:W-:Y:S04]  /*648e0*/  STL.64 [R1+0x2ea0], R22 ;  /* 0x002ea01601007387 */ /* 0x000fe80000100a00 */
[----:B------:R-:W-:Y:S01]  /*648f0*/  STL.64 [R1+0x2e98], R20 ;  /* 0x002e981401007387 */ /* 0x000fe20000100a00 */
[----:B--2---:R-:W-:-:S15]  /*64900*/  HMMA.1688.F32.TF32 R16, R224, R136, R156 ;  /* 0x00000088e010723c */ /* 0x004fde000008109c */
[----:B------:R-:W-:-:S04]  /*64910*/  NOP ;  /* 0x0000000000007918 */ /* 0x000fc80000000000 */
[----:B------:R-:W-:Y:S01]  /*64920*/  MOV R12, R16 ;  /* 0x00000010000c7202 */ /* 0x000fe20000000f00 */
[----:B------:R-:W-:Y:S01]  /*64930*/  IMAD.MOV.U32 R13, RZ, RZ, R17 ;  /* 0x000000ffff0d7224 */ /* 0x000fe200078e0011 */
[----:B------:R-:W-:Y:S01]  /*64940*/  MOV R15, R19 ;  /* 0x00000013000f7202 */ /* 0x000fe20000000f00 */
[----:B------:R-:W-:-:S05]  /*64950*/  IMAD.MOV.U32 R14, RZ, RZ, R18 ;  /* 0x000000ffff0e7224 */ /* 0x000fca00078e0012 */
[----:B------:R-:W-:Y:S04]  /*64960*/  STL.64 [R1+0x2ec0], R14 ;  /* 0x002ec00e01007387 */ /* 0x000fe80000100a00 */
[----:B------:R-:W-:Y:S01]  /*64970*/  STL.64 [R1+0x2eb8], R12 ;  /* 0x002eb80c01007387 */ /* 0x000fe20000100a00 */
[----:B----4-:R-:W-:-:S15]  /*64980*/  HMMA.1688.F32.TF32 R16, R224, R132, R204 ;  /* 0x00000084e010723c */ /* 0x010fde00000810cc */
[----:B------:R-:W-:-:S04]  /*64990*/  NOP ;  /* 0x0000000000007918 */ /* 0x000fc80000000000 */
[----:B------:R-:W-:Y:S04]  /*649a0*/  STL.64 [R1+0x40], R16 ;  /* 0x0000401001007387 */ /* 0x000fe80000100a00 */
[----:B------:R-:W-:Y:S04]  /*649b0*/  STL [R1+0x48], R18 ;  /* 0x0000481201007387 */ /* 0x000fe80000100800 */
        /* <DEDUP_REMOVED lines=36> */
[----:B------:R-:W-:-:S05]  /*64c00*/  LOP3.LUT R2, R252, 0x40, RZ, 0x3c, !PT ;  /* 0x00000040fc027812 */ /* 0x000fca00078e3cff */
[----:B------:R-:W-:Y:S04]  /*64c10*/  LDS R240, [R2+UR7+0x42080] ;  /* 0x0420800702f07984 */ /* 0x000fe80008000800 */
[----:B------:R1:W-:Y:S02]  /*64c20*/  LDS R242, [R2+UR7+0x42480] ;  /* 0x0424800702f27984 */ /* 0x0003e40008000800 */
[----:B-1----:R-:W-:-:S05]  /*64c30*/  LOP3.LUT R2, R252, 0x60, RZ, 0x3c, !PT ;  /* 0x00000060fc027812 */ /* 0x002fca00078e3cff */
[----:B------:R-:W-:Y:S04]  /*64c40*/  LDS R241, [R2+UR7+0x42080] ;  /* 0x0420800702f17984 */ /* 0x000fe80008000800 */
[----:B------:R1:W2:Y:S02]  /*64c50*/  LDS R243, [R2+UR7+0x42480] ;  /* 0x0424800702f37984 */ /* 0x0002a40008000800 */
[----:B-1----:R-:W-:Y:S01]  /*64c60*/  IMAD.MOV.U32 R2, RZ, RZ, R19 ;  /* 0x000000ffff027224 */ /* 0x002fe200078e0013 */
[C---:B--2---:R-:W-:Y:S08]  /*64c70*/  HMMA.1688.F32.TF32 R156, R224.reuse, R128, R156 ;  /* 0x00000080e09c723c */ /* 0x044ff0000008109c */
[C---:B---3--:R-:W-:Y:S11]  /*64c80*/  HMMA.1688.F32.TF32 R160, R224.reuse, R124, R208 ;  /* 0x0000007ce0a0723c */ /* 0x048ff600000810d0 */
[----:B------:R-:W-:Y:S01]  /*64c90*/  STL.64 [R1+0x2d48], R158 ;  /* 0x002d489e01007387 */ /* 0x000fe20000100a00 */
[C---:B----4-:R-:W-:Y:S03]  /*64ca0*/  HMMA.1688.F32.TF32 R164, R224.reuse, R120, R212 ;  /* 0x00000078e0a4723c */ /* 0x050fe600000810d4 */
[----:B------:R-:W-:Y:S04]  /*64cb0*/  STL.64 [R1+0x2d40], R156 ;  /* 0x002d409c01007387 */ /* 0x000fe80000100a00 */
[----:B------:R-:W-:Y:S01]  /*64cc0*/  STL [R1+0x2d5c], R160 ;  /* 0x002d5ca001007387 */ /* 0x000fe20000100800 */
[C---:B------:R-:W-:Y:S03]  /*64cd0*/  HMMA.1688.F32.TF32 R168, R224.reuse, R116, R216 ;  /* 0x00000074e0a8723c */ /* 0x040fe600000810d8 */
[----:B------:R-:W-:Y:S04]  /*64ce0*/  STL [R1+0x2d58], R161 ;  /* 0x002d58a101007387 */ /* 0x000fe80000100800 */
[----:B------:R-:W-:Y:S01]  /*64cf0*/  STL [R1+0x2d54], R162 ;  /* 0x002d54a201007387 */ /* 0x000fe20000100800 */
[C---:B------:R-:W-:Y:S03]  /*64d00*/  HMMA.1688.F32.TF32 R176, R224.reuse, R108, R228 ;  /* 0x0000006ce0b0723c */ /* 0x040fe600000810e4 */
[----:B------:R-:W-:Y:S04]  /*64d10*/  STL [R1+0x2d50], R163 ;  /* 0x002d50a301007387 */ /* 0x000fe80000100800 */
[----:B------:R-:W-:Y:S01]  /*64d20*/  STL [R1+0x2d6c], R164 ;  /* 0x002d6ca401007387 */ /* 0x000fe20000100800 */
[C---:B------:R-:W-:Y:S03]  /*64d30*/  HMMA.1688.F32.TF32 R172, R224.reuse, R112, R220 ;  /* 0x00000070e0ac723c */ /* 0x040fe600000810dc */
[----:B------:R-:W-:Y:S04]  /*64d40*/  STL [R1+0x2d68], R165 ;  /* 0x002d68a501007387 */ /* 0x000fe80000100800 */
[----:B------:R1:W-:Y:S01]  /*64d50*/  STL [R1+0x2d64], R166 ;  /* 0x002d64a601007387 */ /* 0x0003e20000100800 */
[C---:B------:R-:W-:Y:S03]  /*64d60*/  HMMA.1688.F32.TF32 R180, R224.reuse, R104, R232 ;  /* 0x00000068e0b4723c */ /* 0x040fe600000810e8 */
[----:B------:R2:W-:Y:S04]  /*64d70*/  STL [R1+0x2d60], R167 ;  /* 0x002d60a701007387 */ /* 0x0005e80000100800 */
[----:B------:R-:W-:Y:S01]  /*64d80*/  STL [R1+0x2d7c], R168 ;  /* 0x002d7ca801007387 */ /* 0x000fe20000100800 */
[C---:B------:R-:W-:Y:S03]  /*64d90*/  HMMA.1688.F32.TF32 R184, R224.reuse, R100, R236 ;  /* 0x00000064e0b8723c */ /* 0x040fe600000810ec */
[----:B------:R-:W-:Y:S04]  /*64da0*/  STL [R1+0x2d78], R169 ;  /* 0x002d78a901007387 */ /* 0x000fe80000100800 */
[----:B------:R3:W-:Y:S04]  /*64db0*/  STL [R1+0x2d74], R170 ;  /* 0x002d74aa01007387 */ /* 0x0007e80000100800 */
[----:B------:R4:W-:Y:S04]  /*64dc0*/  STL [R1+0x2d70], R171 ;  /* 0x002d70ab01007387 */ /* 0x0009e80000100800 */
[----:B------:R-:W-:Y:S04]  /*64dd0*/  STL [R1+0x2d84], R174 ;  /* 0x002d84ae01007387 */ /* 0x000fe80000100800 */
[----:B------:R-:W-:Y:S04]  /*64de0*/  STL [R1+0x2d80], R175 ;  /* 0x002d80af01007387 */ /* 0x000fe80000100800 */
[----:B------:R-:W-:Y:S04]  /*64df0*/  STL.64 [R1+0x2d90], R178 ;  /* 0x002d90b201007387 */ /* 0x000fe80000100a00 */
[----:B------:R-:W-:Y:S04]  /*64e00*/  STL.64 [R1+0x2d88], R176 ;  /* 0x002d88b001007387 */ /* 0x000fe80000100a00 */
        /* <DEDUP_REMOVED lines=31> */
[----:B------:R-:W3:Y:S01]  /*65000*/  LDL.LU R215, [R1+0x87c] ;  /* 0x00087c0001d77983 */ /* 0x000ee20000300800 */
[C---:B------:R-:W-:Y:S03]  /*65010*/  HMMA.1688.F32.TF32 R188, R224.reuse, R96, R204 ;  /* 0x00000060e0bc723c */ /* 0x040fe600000810cc */
        /* <DEDUP_REMOVED lines=25> */
[----:B------:R-:W-:Y:S01]  /*651b0*/  STL.64 [R1+0x2db8], R188 ;  /* 0x002db8bc01007387 */ /* 0x000fe20000100a00 */
[----:B--2---:R-:W-:-:S15]  /*651c0*/  HMMA.1688.F32.TF32 R192, R224, R92, R192 ;  /* 0x0000005ce0c0723c */ /* 0x004fde00000810c0 */
[----:B------:R-:W-:-:S04]  /*651d0*/  NOP ;  /* 0x0000000000007918 */ /* 0x000fc80000000000 */
[----:B------:R-:W-:Y:S04]  /*651e0*/  STL.64 [R1+0x2dd0], R194 ;  /* 0x002dd0c201007387 */ /* 0x000fe80000100a00 */
[----:B------:R-:W-:Y:S04]  /*651f0*/  STL.64 [R1+0x2dc8], R192 ;  /* 0x002dc8c001007387 */ /* 0x000fe80000100a00 */
[----:B------:R-:W2:Y:S04]  /*65200*/  LDL.LU R248, [R1+0x150] ;  /* 0x0001500001f87983 */ /* 0x000ea80000300800 */
[----:B------:R-:W2:Y:S04]  /*65210*/  LDL.LU R249, [R1+0x154] ;  /* 0x0001540001f97983 */ /* 0x000ea80000300800 */
[----:B------:R-:W2:Y:S04]  /*65220*/  LDL.LU R250, [R1+0x158] ;  /* 0x0001580001fa7983 */ /* 0x000ea80000300800 */
[----:B------:R-:W2:Y:S01]  /*65230*/  LDL.LU R251, [R1+0x15c] ;  /* 0x00015c0001fb7983 */ /* 0x000ea20000300800 */
[C---:B------:R-:W-:Y:S08]  /*65240*/  HMMA.1688.F32.TF32 R196, R224.reuse, R88, R196 ;  /* 0x00000058e0c4723c */ /* 0x040ff000000810c4 */
[C---:B---3--:R-:W-:Y:S08]  /*65250*/  HMMA.1688.F32.TF32 R200, R224.reuse, R60, R200 ;  /* 0x0000003ce0c8723c */ /* 0x048ff000000810c8 */
[C---:B------:R-:W-:Y:S08]  /*65260*/  HMMA.1688.F32.TF32 R204, R224.reuse, R56, R204 ;  /* 0x00000038e0cc723c */ /* 0x040ff000000810cc */
[C---:B----4-:R-:W-:Y:S08]  /*65270*/  HMMA.1688.F32.TF32 R208, R224.reuse, R52, R208 ;  /* 0x00000034e0d0723c */ /* 0x050ff000000810d0 */
[C---:B------:R-:W-:Y:S08]  /*65280*/  HMMA.1688.F32.TF32 R212, R224.reuse, R48, R212 ;  /* 0x00000030e0d4723c */ /* 0x040ff000000810d4 */
[----:B------:R-:W-:Y:S01]  /*65290*/  HMMA.1688.F32.TF32 R216, R224, R44, R216 ;  /* 0x0000002ce0d8723c */ /* 0x000fe200000810d8 */
[----:B------:R-:W-:Y:S04]  /*652a0*/  STL.64 [R1+0x2ed0], R198 ;  /* 0x002ed0c601007387 */ /* 0x000fe80000100a00 */
[----:B------:R-:W-:Y:S03]  /*652b0*/  STL.64 [R1+0x2ec8], R196 ;  /* 0x002ec8c401007387 */ /* 0x000fe60000100a00 */
[----:B------:R-:W-:Y:S08]  /*652c0*/  HMMA.1688.F32.TF32 R12, R240, R72, R236 ;  /* 0x00000048f00c723c */ /* 0x000ff000000810ec */
[C---:B------:R-:W-:Y:S08]  /*652d0*/  HMMA.1688.F32.TF32 R220, R224.reuse, R40, R220 ;  /* 0x00000028e0dc723c */ /* 0x040ff000000810dc */
[----:B------:R-:W-:Y:S08]  /*652e0*/  HMMA.1688.F32.TF32 R224, R224, R36, R16 ;  /* 0x00000024e0e0723c */ /* 0x000ff00000081010 */
        /* <DEDUP_REMOVED lines=12> */
[----:B------:R4:W-:Y:S01]  /*653b0*/  STL.64 [R1+0x178], R18 ;  /* 0x0001781201007387 */ /* 0x0009e20000100a00 */
[----:B-1----:R-:W-:-:S03]  /*653c0*/  IMAD.MOV.U32 R166, RZ, RZ, R12 ;  /* 0x000000ffffa67224 */ /* 0x002fc600078e000c */
[----:B------:R-:W4:Y:S01]  /*653d0*/  LDL.LU R236, [R1+0x140] ;  /* 0x0001400001ec7983 */ /* 0x000f220000300800 */
[----:B------:R-:W-:Y:S01]  /*653e0*/  MOV R167, R13 ;  /* 0x0000000d00a77202 */ /* 0x000fe20000000f00 */
[----:B------:R-:W-:Y:S02]  /*653f0*/  IMAD.MOV.U32 R160, RZ, RZ, R14 ;  /* 0x000000ffffa07224 */ /* 0x000fe400078e000e */
        /* <DEDUP_REMOVED lines=16> */
[----:B--2---:R-:W-:-:S15]  /*65500*/  HMMA.1688.F32.TF32 R12, R240, R68, R248 ;  /* 0x00000044f00c723c */ /* 0x004fde00000810f8 */
[----:B------:R-:W-:-:S04]  /*65510*/  NOP ;  /* 0x0000000000007918 */ /* 0x000fc80000000000 */
[----:B------:R-:W-:Y:S01]  /*65520*/  MOV R170, R12 ;  /* 0x0000000c00aa7202 */ /* 0x000fe20000000f00 */
[----:B------:R-:W-:Y:S01]  /*65530*/  IMAD.MOV.U32 R171, RZ, RZ, R13 ;  /* 0x000000ffffab7224 */ /* 0x000fe200078e000d */
[----:B------:R-:W2:Y:S01]  /*65540*/  LDL.LU R12, [R1+0x180] ;  /* 0x00018000010c7983 */ /* 0x000ea20000300800 */
[----:B------:R-:W-:Y:S01]  /*65550*/  IMAD.MOV.U32 R164, RZ, RZ, R14 ;  /* 0x000000ffffa47224 */ /* 0x000fe200078e000e */
[----:B------:R-:W-:Y:S02]  /*65560*/  MOV R165, R15 ;  /* 0x0000000f00a57202 */ /* 0x000fe40000000f00 */
        /* <DEDUP_REMOVED lines=12> */
[----:B------:R-:W4:Y:S01]  /*65630*/  LDL.LU R249, [R1+0x1e4] ;  /* 0x0001e40001f97983 */ /* 0x000f220000300800 */
[----:B------:R-:W-:-:S02]  /*65640*/  IMAD.MOV.U32 R250, RZ, RZ, R3 ;  /* 0x000000fffffa7224 */ /* 0x000fc400078e0003 */
[----:B------:R-:W-:Y:S01]  /*65650*/  IMAD.MOV.U32 R251, RZ, RZ, R0 ;  /* 0x000000fffffb7224 */ /* 0x000fe200078e0000 */
[C---:B------:R-:W-:Y:S01]  /*65660*/  HMMA.1688.F32.TF32 R156, R240.reuse, R64, R236 ;  /* 0x00000040f09c723c */ /* 0x040fe200000810ec */
[----:B------:R-:W-:Y:S01]  /*65670*/  IMAD.MOV.U32 R176, RZ, RZ, R142 ;  /* 0x000000ffffb07224 */ /* 0x000fe200078e008e */
[----:B------:R-:W-:Y:S01]  /*65680*/  MOV R178, R146 ;  /* 0x0000009200b27202 */ /* 0x000fe20000000f00 */
[----:B------:R-:W-:Y:S01]  /*65690*/  IMAD.MOV.U32 R177, RZ, RZ, R143 ;  /* 0x000000ffffb17224 */ /* 0x000fe200078e008f */
[----:B------:R-:W-:Y:S01]  /*656a0*/  LOP3.LUT R27, R252, 0x20, RZ, 0x3c, !PT ;  /* 0x00000020fc1b7812 */ /* 0x000fe200078e3cff */
[----:B------:R-:W-:Y:S01]  /*656b0*/  IMAD.MOV.U32 R179, RZ, RZ, R147 ;  /* 0x000000ffffb37224 */ /* 0x000fe200078e0093 */
[----:B------:R-:W-:Y:S02]  /*656c0*/  LDS R236, [R252+UR7+0x42800] ;  /* 0x04280007fcec7984 */ /* 0x000fe40008000800 */
[C---:B------:R-:W-:Y:S02]  /*656d0*/  HMMA.1688.F32.TF32 R232, R240.reuse, R80, R232 ;  /* 0x00000050f0e8723c */ /* 0x040fe400000810e8 */
[----:B------:R-:W-:Y:S04]  /*656e0*/  LDS R238, [R252+UR7+0x42c00] ;  /* 0x042c0007fcee7984 */ /* 0x000fe80008000800 */
[----:B------:R-:W-:Y:S02]  /*656f0*/  LDS R237, [R27+UR7+0x42800] ;  /* 0x042800071bed7984 */ /* 0x000fe40008000800 */
[----:B------:R-:W-:Y:S02]  /*65700*/  HMMA.1688.F32.TF32 R228, R240, R84, R228 ;  /* 0x00000054f0e4723c */ /* 0x000fe400000810e4 */
[----:B------:R-:W1:Y:S01]  /*65710*/  LDS R239, [R27+UR7+0x42c00] ;  /* 0x042c00071bef7984 */ /* 0x000e620008000800 */
[----:B------:R-:W-:Y:S01]  /*65720*/  MOV R174, R156 ;  /* 0x0000009c00ae7202 */ /* 0x000fe20000000f00 */
[----:B------:R-:W-:Y:S01]  /*65730*/  IMAD.MOV.U32 R175, RZ, RZ, R157 ;  /* 0x000000ffffaf7224 */ /* 0x000fe200078e009d */
[----:B------:R-:W-:Y:S01]  /*65740*/  MOV R169, R159 ;  /* 0x0000009f00a97202 */ /* 0x000fe20000000f00 */
[----:B------:R-:W-:-:S02]  /*65750*/  IMAD.MOV.U32 R168, RZ, RZ, R158 ;  /* 0x000000ffffa87224 */ /* 0x000fc400078e009e */
[----:B------:R-:W-:Y:S01]  /*65760*/  HMMA.1688.F32.TF32 R156, R240, R4, R244 ;  /* 0x00000004f09c723c */ /* 0x000fe200000810f4 */
[----:B------:R-:W4:Y:S04]  /*65770*/  LDL.LU R244, [R1+0x660] ;  /* 0x0006600001f47983 */ /* 0x000f280000300800 */
[----:B------:R-:W4:Y:S04]  /*65780*/  LDL.LU R245, [R1+0x664] ;  /* 0x0006640001f57983 */ /* 0x000f280000300800 */
[----:B------:R-:W4:Y:S04]  /*65790*/  LDL.LU R246, [R1+0x668] ;  /* 0x0006680001f67983 */ /* 0x000f280000300800 */
[----:B------:R-:W4:Y:S06]  /*657a0*/  LDL.LU R247, [R1+0x66c] ;  /* 0x00066c0001f77983 */ /* 0x000f2c0000300800 */
[----:B------:R-:W-:Y:S01]  /*657b0*/  IMAD.MOV.U32 R162, RZ, RZ, R156 ;  /* 0x000000ffffa27224 */ /* 0x000fe200078e009c */
[----:B------:R-:W-:Y:S01]  /*657c0*/  MOV R3, R158 ;  /* 0x0000009e00037202 */ /* 0x000fe20000000f00 */
[----:B------:R-:W-:-:S02]  /*657d0*/  IMAD.MOV.U32 R163, RZ, RZ, R157 ;  /* 0x000000ffffa37224 */ /* 0x000fc400078e009d */
[----:B------:R-:W-:Y:S02]  /*657e0*/  IMAD.MOV.U32 R0, RZ, RZ, R159 ;  /* 0x000000ffff007224 */ /* 0x000fe400078e009f */
[C---:B------:R-:W-:Y:S08]  /*657f0*/  HMMA.1688.F32.TF32 R156, R240.reuse, R152, R20 ;  /* 0x00000098f09c723c */ /* 0x040ff00000081014 */
[C---:B------:R-:W-:Y:S08]  /*65800*/  HMMA.1688.F32.TF32 R20, R240.reuse, R148, R32 ;  /* 0x00000094f014723c */ /* 0x040ff00000081020 */
[----:B--2---:R-:W-:-:S15]  /*65810*/  HMMA.1688.F32.TF32 R12, R240, R8, R12 ;  /* 0x00000008f00c723c */ /* 0x004fde000008100c */
[----:B------:R-:W-:-:S04]  /*65820*/  NOP ;  /* 0x0000000000007918 */ /* 0x000fc80000000000 */
[----:B------:R-:W-:Y:S04]  /*65830*/  STL.64 [R1+0x180], R12 ;  /* 0x0001800c01007387 */ /* 0x000fe80000100a00 */
[----:B------:R2:W-:Y:S02]  /*65840*/  STL.64 [R1+0x188], R14 ;  /* 0x0001880e01007387 */ /* 0x0005e40000100a00 */
[C---:B--2---:R-:W-:Y:S02]  /*65850*/  HMMA.1688.F32.TF32 R12, R240.reuse, R144, R28 ;  /* 0x00000090f00c723c */ /* 0x044fe4000008101c */
        /* <DEDUP_REMOVED lines=8> */
[----:B------:R-:W2:Y:S01]  /*658e0*/  LDL.LU R30, [R1+0x208] ;  /* 0x00020800011e7983 */ /* 0x000ea20000300800 */
[----:B---3--:R-:W-:Y:S03]  /*658f0*/  HMMA.1688.F32.TF32 R12, R240, R140, R16 ;  /* 0x0000008cf00c723c */ /* 0x008fe60000081010 */
[----:B------:R-:W2:-:S15]  /*65900*/  LDL.LU R31, [R1+0x20c] ;  /* 0x00020c00011f7983 */ /* 0x000e9e0000300800 */
[----:B------:R-:W-:Y:S01]  /*65910*/  NOP ;  /* 0x0000000000007918 */ /* 0x000fe20000000000 */
[----:B------:R-:W-:Y:S01]  /*65920*/  MOV R152, R15 ;  /* 0x0000000f00987202 */ /* 0x000fe20000000f00 */
[----:B------:R-:W-:Y:S01]  /*65930*/  IMAD.MOV.U32 R153, RZ, RZ, R14 ;  /* 0x000000ffff997224 */ /* 0x000fe200078e000e */
[----:B------:R4:W-:Y:S04]  /*65940*/  STL.64 [R1+0x1d0], R12 ;  /* 0x0001d00c01007387 */ /* 0x0009e80000100a00 */
[----:B------:R3:W-:Y:S04]  /*65950*/  STL [R1+0x2d14], R152 ;  /* 0x002d149801007387 */ /* 0x0007e80000100800 */
[----:B------:R1:W-:Y:S01]  /*65960*/  STL [R1+0x2d10], R153 ;  /* 0x002d109901007387 */ /* 0x0003e20000100800 */
[----:B----4-:R-:W-:Y:S03]  /*65970*/  HMMA.1688.F32.TF32 R12, R240, R136, R248 ;  /* 0x00000088f00c723c */ /* 0x010fe600000810f8 */
        /* <DEDUP_REMOVED lines=8> */
[----:B------:R-:W-:Y:S01]  /*65a00*/  IMAD.MOV.U32 R149, RZ, RZ, R12 ;  /* 0x000000ffff957224 */ /* 0x000fe200078e000c */
[----:B------:R-:W-:Y:S01]  /*65a10*/  MOV R145, R14 ;  /* 0x0000000e00917202 */ /* 0x000fe20000000f00 */
[----:B------:R-:W-:-:S02]  /*65a20*/  IMAD.MOV.U32 R148, RZ, RZ, R13 ;  /* 0x000000ffff947224 */ /* 0x000fc400078e000d */
[----:B------:R-:W-:Y:S02]  /*65a30*/  IMAD.MOV.U32 R144, RZ, RZ, R15 ;  /* 0x000000ffff907224 */ /* 0x000fe400078e000f */
[----:B------:R-:W-:Y:S03]  /*65a40*/  HMMA.1688.F32.TF32 R12, R240, R132, R244 ;  /* 0x00000084f00c723c */ /* 0x000fe600000810f4 */
[----:B------:R-:W-:Y:S04]  /*65a50*/  STL [R1+0x2d24], R144 ;  /* 0x002d249001007387 */ /* 0x000fe80000100800 */
[----:B------:R-:W-:Y:S04]  /*65a60*/  STL [R1+0x2d20], R145 ;  /* 0x002d209101007387 */ /* 0x000fe80000100800 */
[----:B------:R-:W-:Y:S04]  /*65a70*/  STL [R1+0x2d1c], R148 ;  /* 0x002d1c9401007387 */ /* 0x000fe80000100800 */
[----:B------:R-:W-:Y:S04]  /*65a80*/  STL [R1+0x2d18], R149 ;  /* 0x002d189501007387 */ /* 0x000fe80000100800 */
[----:B------:R2:W-:Y:S04]  /*65a90*/  STL.64 [R1+0x1f0], R12 ;  /* 0x0001f00c01007387 */ /* 0x0005e80000100a00 */
[----:B------:R-:W4:Y:S04]  /*65aa0*/  LDL.LU R244, [R1+0x650] ;  /* 0x0006500001f47983 */ /* 0x000f280000300800 */
[----:B------:R-:W4:Y:S04]  /*65ab0*/  LDL.LU R245, [R1+0x654] ;  /* 0x0006540001f57983 */ /* 0x000f280000300800 */
[----:B------:R-:W4:Y:S04]  /*65ac0*/  LDL.LU R246, [R1+0x658] ;  /* 0x0006580001f67983 */ /* 0x000f280000300800 */
[----:B------:R-:W4:Y:S01]  /*65ad0*/  LDL.LU R247, [R1+0x65c] ;  /* 0x00065c0001f77983 */ /* 0x000f220000300800 */
[----:B---3--:R-:W-:Y:S01]  /*65ae0*/  IMAD.MOV.U32 R152, RZ, RZ, R14 ;  /* 0x000000ffff987224 */ /* 0x008fe200078e000e */
[----:B-1----:R-:W-:-:S05]  /*65af0*/  MOV R153, R15 ;  /* 0x0000000f00997202 */ /* 0x002fca0000000f00 */
[----:B------:R1:W-:Y:S04]  /*65b00*/  STL [R1+0x2d2c], R153 ;  /* 0x002d2c9901007387 */ /* 0x0003e80000100800 */
        /* <DEDUP_REMOVED lines=14> */
[----:B----4-:R-:W-:Y:S03]  /*65bf0*/  HMMA.1688.F32.TF32 R12, R240, R124, R248 ;  /* 0x0000007cf00c723c */ /* 0x010fe600000810f8 */
[----:B------:R-:W4:Y:S04]  /*65c00*/  LDL.LU R248, [R1+0x2b0] ;  /* 0x0002b00001f87983 */ /* 0x000f280000300800 */
[----:B------:R-:W4:Y:S04]  /*65c10*/  LDL.LU R249, [R1+0x2b4] ;  /* 0x0002b40001f97983 */ /* 0x000f280000300800 */
[----:B------:R-:W4:Y:S04]  /*65c20*/  LDL.LU R250, [R1+0x2b8] ;  /* 0x0002b80001fa7983 */ /* 0x000f280000300800 */
[----:B------:R-:W4:Y:S04]  /*65c30*/  LDL.LU R251, [R1+0x2bc] ;  /* 0x0002bc0001fb7983 */ /* 0x000f280000300800 */
[----:B------:R-:W-:Y:S01]  /*65c40*/  IMAD.MOV.U32 R144, RZ, RZ, R12 ;  /* 0x000000ffff907224 */ /* 0x000fe200078e000c */
[----:B------:R-:W-:Y:S01]  /*65c50*/  MOV R145, R13 ;  /* 0x0000000d00917202 */ /* 0x000fe20000000f00 */
[----:B------:R-:W-:-:S02]  /*65c60*/  IMAD.MOV.U32 R148, RZ, RZ, R14 ;  /* 0x000000ffff947224 */ /* 0x000fc400078e000e */
[----:B------:R-:W-:Y:S02]  /*65c70*/  IMAD.MOV.U32 R149, RZ, RZ, R15 ;  /* 0x000000ffff957224 */ /* 0x000fe400078e000f */
[----:B------:R-:W-:Y:S01]  /*65c80*/  HMMA.1688.F32.TF32 R12, R240, R120, R16 ;  /* 0x00000078f00c723c */ /* 0x000fe20000081010 */
        /* <DEDUP_REMOVED lines=17> */
[----:B-1----:R-:W-:Y:S01]  /*65da0*/  IMAD.MOV.U32 R153, RZ, RZ, R12 ;  /* 0x000000ffff997224 */ /* 0x002fe200078e000c */
[----:B------:R-:W-:Y:S01]  /*65db0*/  MOV R117, R14 ;  /* 0x0000000e00757202 */ /* 0x000fe20000000f00 */
[----:B---3--:R-:W-:-:S02]  /*65dc0*/  IMAD.MOV.U32 R152, RZ, RZ, R13 ;  /* 0x000000ffff987224 */ /* 0x008fc400078e000d */
[----:B------:R-:W-:Y:S02]  /*65dd0*/  IMAD.MOV.U32 R116, RZ, RZ, R15 ;  /* 0x000000ffff747224 */ /* 0x000fe400078e000f */
[----:B--2---:R-:W-:Y:S01]  /*65de0*/  HMMA.1688.F32.TF32 R12, R240, R112, R28 ;  /* 0x00000070f00c723c */ /* 0x004fe2000008101c */
[----:B------:R-:W2:Y:S04]  /*65df0*/  LDL.LU R28, [R1+0x610] ;  /* 0x00061000011c7983 */ /* 0x000ea80000300800 */
[----:B------:R-:W2:Y:S04]  /*65e00*/  LDL.LU R29, [R1+0x614] ;  /* 0x00061400011d7983 */ /* 0x000ea80000300800 */
[----:B------:R-:W2:Y:S04]  /*65e10*/  LDL.LU R30, [R1+0x618] ;  /* 0x00061800011e7983 */ /* 0x000ea80000300800 */
[----:B------:R-:W2:Y:S06]  /*65e20*/  LDL.LU R31, [R1+0x61c] ;  /* 0x00061c00011f7983 */ /* 0x000eac0000300800 */
[----:B------:R-:W-:Y:S01]  /*65e30*/  IMAD.MOV.U32 R132, RZ, RZ, R12 ;  /* 0x000000ffff847224 */ /* 0x000fe200078e000c */
[----:B------:R-:W-:Y:S01]  /*65e40*/  MOV R133, R13 ;  /* 0x0000000d00857202 */ /* 0x000fe20000000f00 */
[----:B------:R-:W-:-:S02]  /*65e50*/  IMAD.MOV.U32 R113, RZ, RZ, R14 ;  /* 0x000000ffff717224 */ /* 0x000fc400078e000e */
[----:B------:R-:W-:Y:S02]  /*65e60*/  IMAD.MOV.U32 R112, RZ, RZ, R15 ;  /* 0x000000ffff707224 */ /* 0x000fe400078e000f */
[----:B----4-:R-:W-:Y:S01]  /*65e70*/  HMMA.1688.F32.TF32 R12, R240, R108, R248 ;  /* 0x0000006cf00c723c */ /* 0x010fe200000810f8 */
[----:B------:R-:W3:Y:S04]  /*65e80*/  LDL.LU R248, [R1+0x600] ;  /* 0x0006000001f87983 */ /* 0x000ee80000300800 */
[----:B------:R-:W3:Y:S04]  /*65e90*/  LDL.LU R249, [R1+0x604] ;  /* 0x0006040001f97983 */ /* 0x000ee80000300800 */
[----:B------:R-:W3:Y:S04]  /*65ea0*/  LDL.LU R250, [R1+0x608] ;  /* 0x0006080001fa7983 */ /* 0x000ee80000300800 */
[----:B------:R-:W3:Y:S06]  /*65eb0*/  LDL.LU R251, [R1+0x60c] ;  /* 0x00060c0001fb7983 */ /* 0x000eec0000300800 */
        /* <DEDUP_REMOVED lines=13> */
[----:B------:R-:W-:-:S15]  /*65f90*/  HMMA.1688.F32.TF32 R12, R240, R100, R32 ;  /* 0x00000064f00c723c */ /* 0x000fde0000081020 */
[----:B------:R-:W-:-:S04]  /*65fa0*/  NOP ;  /* 0x0000000000007918 */ /* 0x000fc80000000000 */
[----:B------:R-:W-:Y:S01]  /*65fb0*/  IMAD.MOV.U32 R76, RZ, RZ, R12 ;  /* 0x000000ffff4c7224 */ /* 0x000fe200078e000c */
[----:B------:R1:W-:Y:S01]  /*65fc0*/  STL.64 [R1+0x638], R14 ;  /* 0x0006380e01007387 */ /* 0x0003e20000100a00 */
[----:B------:R-:W-:Y:S02]  /*65fd0*/  MOV R77, R13 ;  /* 0x0000000d004d7202 */ /* 0x000fe40000000f00 */
[----:B-1----:R-:W-:Y:S03]  /*65fe0*/  HMMA.1688.F32.TF32 R12, R240, R96, R244 ;  /* 0x00000060f00c723c */ /* 0x002fe600000810f4 */
[----:B------:R-:W-:Y:S04]  /*65ff0*/  STL [R1+0x2c7c], R77 ;  /* 0x002c7c4d01007387 */ /* 0x000fe80000100800 */
[----:B------:R-:W-:-:S12]  /*66000*/  STL [R1+0x2c78], R76 ;  /* 0x002c784c01007387 */ /* 0x000fd80000100800 */
[----:B------:R-:W-:Y:S01]  /*66010*/  IMAD.MOV.U32 R84, RZ, RZ, R12 ;  /* 0x000000ffff547224 */ /* 0x000fe200078e000c */
[----:B------:R2:W-:Y:S01]  /*66020*/  STL.64 [R1+0x628], R14 ;  /* 0x0006280e01007387 */ /* 0x0005e20000100a00 */
[----:B------:R-:W-:-:S03]  /*66030*/  IMAD.MOV.U32 R85, RZ, RZ, R13 ;  /* 0x000000ffff557224 */ /* 0x000fc600078e000d */
[----:B------:R-:W4:Y:S04]  /*66040*/  LDL.LU R244, [R1+0x5e0] ;  /* 0x0005e00001f47983 */ /* 0x000f280000300800 */
[----:B------:R-:W4:Y:S04]  /*66050*/  LDL.LU R245, [R1+0x5e4] ;  /* 0x0005e40001f57983 */ /* 0x000f280000300800 */
[----:B------:R-:W4:Y:S04]  /*66060*/  LDL.LU R246, [R1+0x5e8] ;  /* 0x0005e80001f67983 */ /* 0x000f280000300800 */
[----:B------:R-:W4:Y:S04]  /*66070*/  LDL.LU R247, [R1+0x5ec] ;  /* 0x0005ec0001f77983 */ /* 0x000f280000300800 */
[----:B------:R-:W-:Y:S04]  /*66080*/  STL [R1+0x2c88], R85 ;  /* 0x002c885501007387 */ /* 0x000fe80000100800 */
[----:B------:R-:W-:Y:S01]  /*66090*/  STL [R1+0x2c84], R84 ;  /* 0x002c845401007387 */ /* 0x000fe20000100800 */
[----:B--2---:R-:W-:-:S15]  /*660a0*/  HMMA.1688.F32.TF32 R12, R240, R92, R28 ;  /* 0x0000005cf00c723c */ /* 0x004fde000008101c */
[----:B------:R-:W-:-:S04]  /*660b0*/  NOP ;  /* 0x0000000000007918 */ /* 0x000fc80000000000 */
[----:B------:R-:W-:Y:S01]  /*660c0*/  MOV R141, R12 ;  /* 0x0000000c008d7202 */ /* 0x000fe20000000f00 */
[----:B------:R-:W-:Y:S01]  /*660d0*/  IMAD.MOV.U32 R140, RZ, RZ, R13 ;  /* 0x000000ffff8c7224 */ /* 0x000fe200078e000d */
[----:B------:R-:W-:Y:S01]  /*660e0*/  MOV R136, R15 ;  /* 0x0000000f00887202 */ /* 0x000fe20000000f00 */
[----:B------:R-:W-:-:S04]  /*660f0*/  IMAD.MOV.U32 R137, RZ, RZ, R14 ;  /* 0x000000ffff897224 */ /* 0x000fc800078e000e */
[----:B------:R-:W-:Y:S01]  /*66100*/  STL [R1+0x2c94], R136 ;  /* 0x002c948801007387 */ /* 0x000fe20000100800 */
[----:B---3--:R-:W-:Y:S03]  /*66110*/  HMMA.1688.F32.TF32 R12, R240, R88, R248 ;  /* 0x00000058f00c723c */ /* 0x008fe600000810f8 */
[----:B------:R-:W-:Y:S04]  /*66120*/  STL [R1+0x2c90], R137 ;  /* 0x002c908901007387 */ /* 0x000fe80000100800 */
[----:B------:R-:W-:Y:S04]  /*66130*/  STL [R1+0x2c8c], R140 ;  /* 0x002c8c8c01007387 */ /* 0x000fe80000100800 */
[----:B------:R-:W-:Y:S08]  /*66140*/  STL [R1+0x2c80], R141 ;  /* 0x002c808d01007387 */ /* 0x000ff00000100800 */
[----:B------:R4:W-:Y:S04]  /*66150*/  STL.64 [R1+0x608], R14 ;  /* 0x0006080e01007387 */ /* 0x0009e80000100a00 */
[----:B------:R-:W2:Y:S04]  /*66160*/  LDL.LU R248, [R1+0x5d0] ;  /* 0x0005d00001f87983 */ /* 0x000ea80000300800 */
[----:B------:R-:W2:Y:S04]  /*66170*/  LDL.LU R249, [R1+0x5d4] ;  /* 0x0005d40001f97983 */ /* 0x000ea80000300800 */
[----:B------:R-:W2:Y:S04]  /*66180*/  LDL.LU R250, [R1+0x5d8] ;  /* 0x0005d80001fa7983 */ /* 0x000ea80000300800 */
[----:B------:R-:W2:Y:S01]  /*66190*/  LDL.LU R251, [R1+0x5dc] ;  /* 0x0005dc0001fb7983 */ /* 0x000ea20000300800 */
[----:B------:R-:W-:-:S02]  /*661a0*/  IMAD.MOV.U32 R77, RZ, RZ, R12 ;  /* 0x000000ffff4d7224 */ /* 0x000fc400078e000c */
[----:B------:R-:W-:Y:S02]  /*661b0*/  IMAD.MOV.U32 R76, RZ, RZ, R13 ;  /* 0x000000ffff4c7224 */ /* 0x000fe400078e000d */
[----:B----4-:R-:W-:Y:S03]  /*661c0*/  HMMA.1688.F32.TF32 R12, R240, R60, R16 ;  /* 0x0000003cf00c723c */ /* 0x010fe60000081010 */
[----:B------:R1:W-:Y:S04]  /*661d0*/  STL [R1+0x2c9c], R76 ;  /* 0x002c9c4c01007387 */ /* 0x0003e80000100800 */
[----:B------:R3:W-:Y:S04]  /*661e0*/  STL [R1+0x2c98], R77 ;  /* 0x002c984d01007387 */ /* 0x0007e80000100800 */
        /* <DEDUP_REMOVED lines=8> */
[----:B------:R1:W-:Y:S04]  /*66270*/  STL [R1+0x2cac], R141 ;  /* 0x002cac8d01007387 */ /* 0x0003e80000100800 */
[----:B------:R1:W-:Y:S04]  /*66280*/  STL [R1+0x2ca8], R84 ;  /* 0x002ca85401007387 */ /* 0x0003e80000100800 */
[----:B------:R-:W-:Y:S04]  /*66290*/  STL [R1+0x2ca4], R140 ;  /* 0x002ca48c01007387 */ /* 0x000fe80000100800 */
[----:B------:R1:W-:Y:S04]  /*662a0*/  STL [R1+0x2ca0], R85 ;  /* 0x002ca05501007387 */ /* 0x0003e80000100800 */
        /* <DEDUP_REMOVED lines=11> */
[----:B-1----:R-:W-:-:S02]  /*66360*/  IMAD.MOV.U32 R76, RZ, RZ, R12 ;  /* 0x000000ffff4c7224 */ /* 0x002fc400078e000c */
[----:B---3--:R-:W-:Y:S01]  /*66370*/  IMAD.MOV.U32 R77, RZ, RZ, R13 ;  /* 0x000000ffff4d7224 */ /* 0x008fe200078e000d */
[----:B------:R1:W-:Y:S04]  /*66380*/  STL [R1+0x2cbc], R137 ;  /* 0x002cbc8901007387 */ /* 0x0003e80000100800 */
[----:B------:R-:W-:Y:S04]  /*66390*/  STL [R1+0x2cb8], R136 ;  /* 0x002cb88801007387 */ /* 0x000fe80000100800 */
        /* <DEDUP_REMOVED lines=10> */
[----:B------:R-:W-:Y:S02]  /*66440*/  IMAD.MOV.U32 R96, RZ, RZ, R15 ;  /* 0x000000ffff607224 */ /* 0x000fe400078e000f */
[----:B----4-:R-:W-:-:S15]  /*66450*/  HMMA.1688.F32.TF32 R12, R240, R48, R28 ;  /* 0x00000030f00c723c */ /* 0x010fde000008101c */
[----:B------:R-:W-:-:S04]  /*66460*/  NOP ;  /* 0x0000000000007918 */ /* 0x000fc80000000000 */
[----:B------:R-:W-:Y:S01]  /*66470*/  MOV R141, R12 ;  /* 0x0000000c008d7202 */ /* 0x000fe20000000f00 */
[----:B------:R-:W-:Y:S01]  /*66480*/  IMAD.MOV.U32 R84, RZ, RZ, R13 ;  /* 0x000000ffff547224 */ /* 0x000fe200078e000d */
[----:B------:R-:W-:Y:S01]  /*66490*/  MOV R85, R15 ;  /* 0x0000000f00557202 */ /* 0x000fe20000000f00 */
[----:B------:R-:W-:Y:S02]  /*664a0*/  IMAD.MOV.U32 R140, RZ, RZ, R14 ;  /* 0x000000ffff8c7224 */ /* 0x000fe400078e000e */
[----:B------:R-:W-:Y:S01]  /*664b0*/  HMMA.1688.F32.TF32 R12, R240, R44, R16 ;  /* 0x0000002cf00c723c */ /* 0x000fe20000081010 */
[----:B------:R-:W-:Y:S04]  /*664c0*/  STL [R1+0x2ccc], R96 ;  /* 0x002ccc6001007387 */ /* 0x000fe80000100800 */
[----:B------:R-:W-:-:S14]  /*664d0*/  STL [R1+0x2cc8], R97 ;  /* 0x002cc86101007387 */ /* 0x000fdc0000100800 */
[----:B-1----:R-:W-:Y:S01]  /*664e0*/  IMAD.MOV.U32 R137, RZ, RZ, R12 ;  /* 0x000000ffff897224 */ /* 0x002fe200078e000c */
[----:B---3--:R-:W-:Y:S01]  /*664f0*/  MOV R76, R14 ;  /* 0x0000000e004c7202 */ /* 0x008fe20000000f00 */
[----:B------:R-:W-:Y:S02]  /*66500*/  IMAD.MOV.U32 R136, RZ, RZ, R13 ;  /* 0x000000ffff887224 */ /* 0x000fe400078e000d */
[----:B------:R-:W-:Y:S02]  /*66510*/  IMAD.MOV.U32 R77, RZ, RZ, R15 ;  /* 0x000000ffff4d7224 */ /* 0x000fe400078e000f */
[----:B------:R-:W-:Y:S01]  /*66520*/  HMMA.1688.F32.TF32 R12, R240, R40, R244 ;  /* 0x00000028f00c723c */ /* 0x000fe200000810f4 */
[----:B------:R-:W-:Y:S04]  /*66530*/  STL [R1+0x2cc4], R100 ;  /* 0x002cc46401007387 */ /* 0x000fe80000100800 */
[----:B------:R1:W-:Y:S04]  /*66540*/  STL [R1+0x2cc0], R101 ;  /* 0x002cc06501007387 */ /* 0x0003e80000100800 */
[----:B------:R-:W-:Y:S04]  /*66550*/  STL [R1+0x2cdc], R85 ;  /* 0x002cdc5501007387 */ /* 0x000fe80000100800 */
[----:B------:R-:W-:Y:S04]  /*66560*/  STL [R1+0x2cd8], R140 ;  /* 0x002cd88c01007387 */ /* 0x000fe80000100800 */
[----:B------:R-:W-:Y:S02]  /*66570*/  STL [R1+0x2cd4], R84 ;  /* 0x002cd45401007387 */ /* 0x000fe40000100800 */
[----:B-1----:R-:W-:-:S02]  /*66580*/  IMAD.MOV.U32 R101, RZ, RZ, R15 ;  /* 0x000000ffff657224 */ /* 0x002fc400078e000f */
[----:B------:R-:W-:Y:S01]  /*66590*/  STL [R1+0x2cd0], R141 ;  /* 0x002cd08d01007387 */ /* 0x000fe20000100800 */
[----:B------:R-:W-:Y:S01]  /*665a0*/  IMAD.MOV.U32 R100, RZ, RZ, R14 ;  /* 0x000000ffff647224 */ /* 0x000fe200078e000e */
[----:B------:R-:W-:Y:S02]  /*665b0*/  MOV R97, R13 ;  /* 0x0000000d00617202 */ /* 0x000fe40000000f00 */
[----:B------:R-:W-:Y:S01]  /*665c0*/  STL [R1+0x2cec], R77 ;  /* 0x002cec4d01007387 */ /* 0x000fe20000100800 */
[----:B------:R-:W-:-:S03]  /*665d0*/  IMAD.MOV.U32 R96, RZ, RZ, R12 ;  /* 0x000000ffff607224 */ /* 0x000fc600078e000c */
[----:B------:R-:W-:Y:S04]  /*665e0*/  STL [R1+0x2ce8], R76 ;  /* 0x002ce84c01007387 */ /* 0x000fe80000100800 */
[----:B------:R-:W-:Y:S04]  /*665f0*/  STL [R1+0x2ce4], R136 ;  /* 0x002ce48801007387 */ /* 0x000fe80000100800 */
[----:B------:R-:W-:Y:S04]  /*66600*/  STL [R1+0x2ce0], R137 ;  /* 0x002ce08901007387 */ /* 0x000fe80000100800 */
[----:B------:R-:W-:Y:S04]  /*66610*/  STL [R1+0x2cfc], R101 ;  /* 0x002cfc6501007387 */ /* 0x000fe80000100800 */
[----:B------:R-:W-:Y:S04]  /*66620*/  STL [R1+0x2cf8], R100 ;  /* 0x002cf86401007387 */ /* 0x000fe80000100800 */
[----:B------:R-:W-:Y:S04]  /*66630*/  STL [R1+0x2cf4], R97 ;  /* 0x002cf46101007387 */ /* 0x000fe80000100800 */
[----:B------:R-:W-:Y:S01]  /*66640*/  STL [R1+0x2cf0], R96 ;  /* 0x002cf06001007387 */ /* 0x000fe20000100800 */
        /* <DEDUP_REMOVED lines=8> */
[----:B--2---:R-:W-:Y:S01]  /*666d0*/  HMMA.1688.F32.TF32 R12, R240, R36, R248 ;  /* 0x00000024f00c723c */ /* 0x004fe200000810f8 */
[----:B------:R-:W-:Y:S01]  /*666e0*/  IMAD.MOV.U32 R248, RZ, RZ, R155 ;  /* 0x000000fffff87224 */ /* 0x000fe200078e009b */
[----:B------:R-:W-:Y:S01]  /*666f0*/  MOV R250, R151 ;  /* 0x0000009700fa7202 */ /* 0x000fe20000000f00 */
[----:B------:R-:W2:Y:S01]  /*66700*/  LDL.LU R155, [R1+0x3084] ;  /* 0x00308400019b7983 */ /* 0x000ea20000300800 */
[----:B------:R-:W-:Y:S02]  /*66710*/  IMAD.MOV.U32 R249, RZ, RZ, R154 ;  /* 0x000000fffff97224 */ /* 0x000fe400078e009a */
[----:B------:R-:W-:Y:S01]  /*66720*/  IMAD.MOV.U32 R251, RZ, RZ, R150 ;  /* 0x000000fffffb7224 */ /* 0x000fe200078e0096 */
        /* <DEDUP_REMOVED lines=47> */
[----:B--2---:R-:W-:Y:S02]  /*66a20*/  IMAD.MOV.U32 R183, RZ, RZ, R155 ;  /* 0x000000ffffb77224 */ /* 0x004fe400078e009b */
[----:B---3--:R-:W-:Y:S01]  /*66a30*/  IMAD.MOV.U32 R182, RZ, RZ, R154 ;  /* 0x000000ffffb67224 */ /* 0x008fe200078e009a */
[----:B----4-:R-:W-:Y:S01]  /*66a40*/  MOV R181, R151 ;  /* 0x0000009700b57202 */ /* 0x010fe20000000f00 */
[----:B------:R-:W-:Y:S02]  /*66a50*/  IMAD.MOV.U32 R180, RZ, RZ, R150 ;  /* 0x000000ffffb47224 */ /* 0x000fe400078e0096 */
[----:B------:R-:W2:Y:S04]  /*66a60*/  LDL.LU R150, [R1+0x3014] ;  /* 0x0030140001967983 */ /* 0x000ea80000300800 */
[----:B------:R-:W2:Y:S04]  /*66a70*/  LDL.LU R151, [R1+0x3010] ;  /* 0x0030100001977983 */ /* 0x000ea80000300800 */
[----:B------:R-:W3:Y:S01]  /*66a80*/  LDL.LU R154, [R1+0x300c] ;  /* 0x00300c00019a7983 */ /* 0x000ee20000300800 */
[----:B------:R-:W-:-:S02]  /*66a90*/  IMAD.MOV.U32 R186, RZ, RZ, R6 ;  /* 0x000000ffffba7224 */ /* 0x000fc400078e0006 */
[----:B------:R-:W-:Y:S01]  /*66aa0*/  IMAD.MOV.U32 R185, RZ, RZ, R11 ;  /* 0x000000ffffb97224 */ /* 0x000fe200078e000b */
[----:B------:R-:W3:Y:S01]  /*66ab0*/  LDL.LU R155, [R1+0x3008] ;  /* 0x00300800019b7983 */ /* 0x000ee20000300800 */
[----:B------:R-:W-:-:S03]  /*66ac0*/  MOV R184, R10 ;  /* 0x0000000a00b87202 */ /* 0x000fc60000000f00 */
        /* <DEDUP_REMOVED lines=42> */
[----:B------:R-:W-:-:S02]  /*66d70*/  IMAD.MOV.U32 R29, RZ, RZ, R87 ;  /* 0x000000ffff1d7224 */ /* 0x000fc400078e0057 */
[----:B------:R-:W4:Y:S01]  /*66d80*/  LDL.LU R86, [R1+0x2fd4] ;  /* 0x002fd40001567983 */ /* 0x000f220000300800 */
[----:B------:R-:W-:Y:S01]  /*66d90*/  IMAD.MOV.U32 R30, RZ, RZ, R82 ;  /* 0x000000ffff1e7224 */ /* 0x000fe200078e0052 */
[----:B------:R-:W-:Y:S02]  /*66da0*/  MOV R31, R83 ;  /* 0x00000053001f7202 */ /* 0x000fe40000000f00 */
[----:B------:R-:W4:Y:S01]  /*66db0*/  LDL.LU R87, [R1+0x2fd0] ;  /* 0x002fd00001577983 */ /* 0x000f220000300800 */
[C---:B------:R-:W-:Y:S03]  /*66dc0*/  HMMA.1688.F32.TF32 R156, R236.reuse, R146, R156 ;  /* 0x00000092ec9c723c */ /* 0x040fe6000008109c */
[----:B------:R-:W4:Y:S04]  /*66dd0*/  LDL.LU R82, [R1+0x2fcc] ;  /* 0x002fcc0001527983 */ /* 0x000f280000300800 */
[----:B------:R-:W4:Y:S01]  /*66de0*/  LDL.LU R83, [R1+0x2fc8] ;  /* 0x002fc80001537983 */ /* 0x000f220000300800 */
[C---:B------:R-:W-:Y:S03]  /*66df0*/  HMMA.1688.F32.TF32 R12, R236.reuse, R142, R12 ;  /* 0x0000008eec0c723c */ /* 0x040fe6000008100c */
[----:B------:R-:W-:Y:S04]  /*66e00*/  STL [R1+0x2d0c], R88 ;  /* 0x002d0c5801007387 */ /* 0x000fe80000100800 */
[----:B------:R-:W-:Y:S04]  /*66e10*/  STL [R1+0x2d08], R89 ;  /* 0x002d085901007387 */ /* 0x000fe80000100800 */
[----:B------:R-:W-:Y:S04]  /*66e20*/  STL [R1+0x2d04], R92 ;  /* 0x002d045c01007387 */ /* 0x000fe80000100800 */
[----:B------:R-:W-:Y:S01]  /*66e30*/  STL [R1+0x2d00], R93 ;  /* 0x002d005d01007387 */ /* 0x000fe20000100800 */
[C---:B------:R-:W-:Y:S08]  /*66e40*/  HMMA.1688.F32.TF32 R20, R236.reuse, R138, R20 ;  /* 0x0000008aec14723c */ /* 0x040ff00000081014 */
[C---:B------:R-:W-:Y:S08]  /*66e50*/  HMMA.1688.F32.TF32 R32, R236.reuse, R134, R32 ;  /* 0x00000086ec20723c */ /* 0x040ff00000081020 */
[C---:B--2---:R-:W-:Y:S08]  /*66e60*/  HMMA.1688.F32.TF32 R176, R236.reuse, R150, R176 ;  /* 0x00000096ecb0723c */ /* 0x044ff000000810b0 */
[C---:B---3--:R-:W-:Y:S08]  /*66e70*/  HMMA.1688.F32.TF32 R180, R236.reuse, R154, R180 ;  /* 0x0000009aecb4723c */ /* 0x048ff000000810b4 */
[C---:B----4-:R-:W-:Y:S08]  /*66e80*/  HMMA.1688.F32.TF32 R184, R236.reuse, R10, R184 ;  /* 0x0000000aecb8723c */ /* 0x050ff000000810b8 */
[C---:B------:R-:W-:Y:S08]  /*66e90*/  HMMA.1688.F32.TF32 R188, R236.reuse, R6, R188 ;  /* 0x00000006ecbc723c */ /* 0x040ff000000810bc */
[C---:B------:R-:W-:Y:S08]  /*66ea0*/  HMMA.1688.F32.TF32 R192, R236.reuse, R66, R192 ;  /* 0x00000042ecc0723c */ /* 0x040ff000000810c0 */
[C---:B------:R-:W-:Y:S08]  /*66eb0*/  HMMA.1688.F32.TF32 R196, R236.reuse, R70, R196 ;  /* 0x00000046ecc4723c */ /* 0x040ff000000810c4 */
[C---:B------:R-:W-:Y:S08]  /*66ec0*/  HMMA.1688.F32.TF32 R200, R236.reuse, R74, R200 ;  /* 0x0000004aecc8723c */ /* 0x040ff000000810c8 */
[----:B------:R-:W-:-:S15]  /*66ed0*/  HMMA.1688.F32.TF32 R204, R236, R78, R204 ;  /* 0x0000004eeccc723c */ /* 0x000fde00000810cc */
[----:B------:R-:W-:-:S04]  /*66ee0*/  NOP ;  /* 0x0000000000007918 */ /* 0x000fc80000000000 */
        /* <DEDUP_REMOVED lines=24> */
[----:B------:R-:W-:Y:S01]  /*67070*/  STL.64 [R1+0x848], R34 ;  /* 0x0008482201007387 */ /* 0x000fe20000100a00 */
[C---:B-1----:R-:W-:Y:S04]  /*67080*/  HMMA.1688.F32.TF32 R20, R236.reuse, R126, R16 ;  /* 0x0000007eec14723c */ /* 0x042fe80000081010 */
[----:B------:R-:W-:Y:S04]  /*67090*/  STL.64 [R1+0x830], R12 ;  /* 0x0008300c01007387 */ /* 0x000fe80000100a00 */
[----:B------:R1:W-:Y:S01]  /*670a0*/  STL.64 [R1+0x838], R14 ;  /* 0x0008380e01007387 */ /* 0x0003e20000100a00 */
[C---:B------:R-:W-:Y:S08]  /*670b0*/  HMMA.1688.F32.TF32 R16, R236.reuse, R122, R244 ;  /* 0x0000007aec10723c */ /* 0x040ff000000810f4 */
[----:B-1----:R-:W-:Y:S02]  /*670c0*/  HMMA.1688.F32.TF32 R12, R236, R118, R248 ;  /* 0x00000076ec0c723c */ /* 0x002fe400000810f8 */
[----:B------:R1:W-:Y:S04]  /*670d0*/  STL.64 [R1+0x820], R20 ;  /* 0x0008201401007387 */ /* 0x0003e80000100a00 */
[----:B------:R2:W-:Y:S05]  /*670e0*/  STL.64 [R1+0x828], R22 ;  /* 0x0008281601007387 */ /* 0x0005ea0000100a00 */
        /* <DEDUP_REMOVED lines=11> */
[----:B------:R-:W4:Y:S01]  /*671a0*/  LDL.LU R106, [R1+0x2fb8] ;  /* 0x002fb800016a7983 */ /* 0x000f220000300800 */
[----:B-1----:R-:W-:Y:S01]  /*671b0*/  IMAD.MOV.U32 R12, RZ, RZ, R107 ;  /* 0x000000ffff0c7224 */ /* 0x002fe200078e006b */
[----:B--2---:R-:W-:Y:S01]  /*671c0*/  MOV R14, R114 ;  /* 0x00000072000e7202 */ /* 0x004fe20000000f00 */
[----:B------:R-:W-:Y:S01]  /*671d0*/  IMAD.MOV.U32 R13, RZ, RZ, R115 ;  /* 0x000000ffff0d7224 */ /* 0x000fe200078e0073 */
[----:B------:R-:W2:Y:S01]  /*671e0*/  LDL.LU R107, [R1+0x2fb4] ;  /* 0x002fb400016b7983 */ /* 0x000ea20000300800 */
[----:B------:R-:W-:-:S03]  /*671f0*/  IMAD.MOV.U32 R15, RZ, RZ, R111 ;  /* 0x000000ffff0f7224 */ /* 0x000fc600078e006f */
[----:B------:R-:W2:Y:S04]  /*67200*/  LDL.LU R115, [R1+0x2fb0] ;  /* 0x002fb00001737983 */ /* 0x000ea80000300800 */
[----:B------:R-:W2:Y:S04]  /*67210*/  LDL.LU R114, [R1+0x2fac] ;  /* 0x002fac0001727983 */ /* 0x000ea80000300800 */
[----:B------:R-:W2:Y:S01]  /*67220*/  LDL.LU R111, [R1+0x2fa8] ;  /* 0x002fa800016f7983 */ /* 0x000ea20000300800 */
[----:B---3--:R-:W-:Y:S02]  /*67230*/  IMAD.MOV.U32 R159, RZ, RZ, R94 ;  /* 0x000000ffff9f7224 */ /* 0x008fe400078e005e */
[----:B----4-:R-:W-:-:S02]  /*67240*/  IMAD.MOV.U32 R158, RZ, RZ, R102 ;  /* 0x000000ffff9e7224 */ /* 0x010fc400078e0066 */
[----:B------:R-:W-:Y:S02]  /*67250*/  IMAD.MOV.U32 R156, RZ, RZ, R110 ;  /* 0x000000ffff9c7224 */ /* 0x000fe400078e006e */
[----:B------:R-:W3:Y:S01]  /*67260*/  LDL.LU R110, [R1+0x2fa4] ;  /* 0x002fa400016e7983 */ /* 0x000ee20000300800 */
        /* <DEDUP_REMOVED lines=40> */
[----:B--2---:R-:W-:Y:S01]  /*674f0*/  IMAD.MOV.U32 R176, RZ, RZ, R111 ;  /* 0x000000ffffb07224 */ /* 0x004fe200078e006f */
[----:B------:R-:W-:Y:S01]  /*67500*/  MOV R178, R115 ;  /* 0x0000007300b27202 */ /* 0x000fe20000000f00 */
[----:B------:R-:W-:-:S02]  /*67510*/  IMAD.MOV.U32 R177, RZ, RZ, R114 ;  /* 0x000000ffffb17224 */ /* 0x000fc400078e0072 */
[----:B------:R-:W-:Y:S02]  /*67520*/  IMAD.MOV.U32 R179, RZ, RZ, R107 ;  /* 0x000000ffffb37224 */ /* 0x000fe400078e006b */
[----:B------:R-:W-:Y:S01]  /*67530*/  IMAD.MOV.U32 R32, RZ, RZ, R103 ;  /* 0x000000ffff207224 */ /* 0x000fe200078e0067 */
[----:B------:R-:W-:Y:S01]  /*67540*/  MOV R33, R98 ;  /* 0x0000006200217202 */ /* 0x000fe20000000f00 */
[----:B------:R-:W-:Y:S02]  /*67550*/  IMAD.MOV.U32 R34, RZ, RZ, R99 ;  /* 0x000000ffff227224 */ /* 0x000fe400078e0063 */
[----:B------:R-:W-:Y:S01]  /*67560*/  IMAD.MOV.U32 R35, RZ, RZ, R95 ;  /* 0x000000ffff237224 */ /* 0x000fe200078e005f */
[----:B---3--:R-:W-:Y:S01]  /*67570*/  MOV R187, R110 ;  /* 0x0000006e00bb7202 */ /* 0x008fe20000000f00 */
[----:B----4-:R-:W-:Y:S02]  /*67580*/  IMAD.MOV.U32 R186, RZ, RZ, R106 ;  /* 0x000000ffffba7224 */ /* 0x010fe400078e006a */
[----:B------:R-:W-:Y:S01]  /*67590*/  IMAD.MOV.U32 R185, RZ, RZ, R102 ;  /* 0x000000ffffb97224 */ /* 0x000fe200078e0066 */
[----:B------:R-:W-:-:S02]  /*675a0*/  MOV R184, R94 ;  /* 0x0000005e00b87202 */ /* 0x000fc40000000f00 */
[----:B------:R-:W2:Y:S04]  /*675b0*/  LDL.LU R94, [R1+0x2f94] ;  /* 0x002f9400015e7983 */ /* 0x000ea80000300800 */
[----:B------:R-:W3:Y:S04]  /*675c0*/  LDL.LU R102, [R1+0x2f90] ;  /* 0x002f900001667983 */ /* 0x000ee80000300800 */
[----:B------:R-:W4:Y:S04]  /*675d0*/  LDL.LU R106, [R1+0x2f8c] ;  /* 0x002f8c00016a7983 */ /* 0x000f280000300800 */
[----:B------:R-:W2:Y:S04]  /*675e0*/  LDL.LU R110, [R1+0x2f88] ;  /* 0x002f8800016e7983 */ /* 0x000ea80000300800 */
[----:B------:R-:W2:Y:S04]  /*675f0*/  LDL.LU R111, [R1+0x2f84] ;  /* 0x002f8400016f7983 */ /* 0x000ea80000300800 */
[----:B------:R-:W2:Y:S04]  /*67600*/  LDL.LU R114, [R1+0x2f80] ;  /* 0x002f800001727983 */ /* 0x000ea80000300800 */
[----:B------:R-:W2:Y:S04]  /*67610*/  LDL.LU R115, [R1+0x2f7c] ;  /* 0x002f7c0001737983 */ /* 0x000ea80000300800 */
[----:B------:R-:W4:Y:S04]  /*67620*/  LDL.LU R107, [R1+0x2f78] ;  /* 0x002f7800016b7983 */ /* 0x000f280000300800 */
[----:B------:R-:W3:Y:S04]  /*67630*/  LDL.LU R103, [R1+0x2f74] ;  /* 0x002f740001677983 */ /* 0x000ee80000300800 */
[----:B------:R-:W3:Y:S04]  /*67640*/  LDL.LU R98, [R1+0x2f70] ;  /* 0x002f700001627983 */ /* 0x000ee80000300800 */
[----:B------:R-:W3:Y:S04]  /*67650*/  LDL.LU R99, [R1+0x2f6c] ;  /* 0x002f6c0001637983 */ /* 0x000ee80000300800 */
[----:B------:R-:W3:Y:S01]  /*67660*/  LDL.LU R95, [R1+0x2f68] ;  /* 0x002f6800015f7983 */ /* 0x000ee20000300800 */
[C---:B--2---:R-:W-:Y:S08]  /*67670*/  HMMA.1688.F32.TF32 R204, R236.reuse, R114, R200 ;  /* 0x00000072eccc723c */ /* 0x044ff000000810c8 */
[C---:B------:R-:W-:Y:S08]  /*67680*/  HMMA.1688.F32.TF32 R200, R236.reuse, R110, R196 ;  /* 0x0000006eecc8723c */ /* 0x040ff000000810c4 */
[C---:B----4-:R-:W-:Y:S08]  /*67690*/  HMMA.1688.F32.TF32 R196, R236.reuse, R106, R192 ;  /* 0x0000006aecc4723c */ /* 0x050ff000000810c0 */
[C---:B---3--:R-:W-:Y:S08]  /*676a0*/  HMMA.1688.F32.TF32 R192, R236.reuse, R102, R188 ;  /* 0x00000066ecc0723c */ /* 0x048ff000000810bc */
[----:B------:R-:W-:Y:S01]  /*676b0*/  HMMA.1688.F32.TF32 R188, R236, R98, R28 ;  /* 0x00000062ecbc723c */ /* 0x000fe2000008101c */
[----:B------:R-:W-:Y:S04]  /*676c0*/  STL.64 [R1+0x7f0], R204 ;  /* 0x0007f0cc01007387 */ /* 0x000fe80000100a00 */
[----:B------:R-:W-:Y:S04]  /*676d0*/  STL.64 [R1+0x7f8], R206 ;  /* 0x0007f8ce01007387 */ /* 0x000fe80000100a00 */
[----:B------:R-:W-:Y:S04]  /*676e0*/  STL.64 [R1+0x7e0], R200 ;  /* 0x0007e0c801007387 */ /* 0x000fe80000100a00 */
[----:B------:R-:W-:Y:S01]  /*676f0*/  STL.64 [R1+0x7e8], R202 ;  /* 0x0007e8ca01007387 */ /* 0x000fe20000100a00 */
[----:B------:R-:W-:-:S03]  /*67700*/  MOV R28, R38 ;  /* 0x00000026001c7202 */ /* 0x000fc60000000f00 */
[----:B------:R-:W-:Y:S04]  /*67710*/  STL.64 [R1+0x7d0], R196 ;  /* 0x0007d0c401007387 */ /* 0x000fe80000100a00 */
[----:B------:R-:W-:Y:S04]  /*67720*/  STL.64 [R1+0x7d8], R198 ;  /* 0x0007d8c601007387 */ /* 0x000fe80000100a00 */
[----:B------:R-:W-:Y:S01]  /*67730*/  STL.64 [R1+0x7c0], R192 ;  /* 0x0007c0c001007387 */ /* 0x000fe20000100a00 */
[----:B------:R-:W-:-:S03]  /*67740*/  IMAD.MOV.U32 R29, RZ, RZ, R46 ;  /* 0x000000ffff1d7224 */ /* 0x000fc600078e002e */
[----:B------:R-:W-:Y:S01]  /*67750*/  STL.64 [R1+0x7c8], R194 ;  /* 0x0007c8c201007387 */ /* 0x000fe20000100a00 */
[----:B------:R-:W-:-:S03]  /*67760*/  IMAD.MOV.U32 R30, RZ, RZ, R90 ;  /* 0x000000ffff1e7224 */ /* 0x000fc600078e005a */
[----:B------:R-:W2:Y:S01]  /*67770*/  LDL.LU R38, [R1+0x2f64] ;  /* 0x002f640001267983 */ /* 0x000ea20000300800 */
[----:B------:R-:W-:-:S03]  /*67780*/  MOV R31, R91 ;  /* 0x0000005b001f7202 */ /* 0x000fc60000000f00 */
[----:B------:R-:W-:Y:S04]  /*67790*/  STL.64 [R1+0x7b0], R188 ;  /* 0x0007b0bc01007387 */ /* 0x000fe80000100a00 */
[----:B------:R1:W-:Y:S04]  /*677a0*/  STL.64 [R1+0x7b8], R190 ;  /* 0x0007b8be01007387 */ /* 0x0003e80000100a00 */
[----:B------:R-:W3:Y:S04]  /*677b0*/  LDL.LU R46, [R1+0x2f60] ;  /* 0x002f6000012e7983 */ /* 0x000ee80000300800 */
[----:B------:R-:W4:Y:S01]  /*677c0*/  LDL.LU R90, [R1+0x2f5c] ;  /* 0x002f5c00015a7983 */ /* 0x000f220000300800 */
[----:B-1----:R-:W-:Y:S03]  /*677d0*/  HMMA.1688.F32.TF32 R188, R236, R94, R16 ;  /* 0x0000005eecbc723c */ /* 0x002fe60000081010 */
[----:B------:R-:W4:Y:S01]  /*677e0*/  LDL.LU R91, [R1+0x2f58] ;  /* 0x002f5800015b7983 */ /* 0x000f220000300800 */
[----:B------:R-:W-:-:S03]  /*677f0*/  IMAD.MOV.U32 R16, RZ, RZ, R50 ;  /* 0x000000ffff107224 */ /* 0x000fc600078e0032 */
[----:B------:R-:W2:Y:S01]  /*67800*/  LDL.LU R50, [R1+0x2f54] ;  /* 0x002f540001327983 */ /* 0x000ea20000300800 */
[----:B------:R-:W-:Y:S01]  /*67810*/  IMAD.MOV.U32 R17, RZ, RZ, R51 ;  /* 0x000000ffff117224 */ /* 0x000fe200078e0033 */
[----:B------:R-:W-:Y:S01]  /*67820*/  MOV R18, R62 ;  /* 0x0000003e00127202 */ /* 0x000fe20000000f00 */
[----:B------:R-:W-:-:S09]  /*67830*/  IMAD.MOV.U32 R19, RZ, RZ, R63 ;  /* 0x000000ffff137224 */ /* 0x000fd200078e003f */
[----:B------:R-:W-:Y:S04]  /*67840*/  STL.64 [R1+0x7a0], R188 ;  /* 0x0007a0bc01007387 */ /* 0x000fe80000100a00 */
[----:B------:R4:W-:Y:S04]  /*67850*/  STL.64 [R1+0x7a8], R190 ;  /* 0x0007a8be01007387 */ /* 0x0009e80000100a00 */
[----:B------:R-:W2:Y:S04]  /*67860*/  LDL.LU R51, [R1+0x2f50] ;  /* 0x002f500001337983 */ /* 0x000ea80000300800 */
[----:B------:R-:W2:Y:S04]  /*67870*/  LDL.LU R62, [R1+0x2f4c] ;  /* 0x002f4c00013e7983 */ /* 0x000ea80000300800 */
[----:B------:R-:W2:Y:S01]  /*67880*/  LDL.LU R63, [R1+0x2f48] ;  /* 0x002f4800013f7983 */ /* 0x000ea20000300800 */
[----:B----4-:R-:W-:Y:S01]  /*67890*/  HMMA.1688.F32.TF32 R188, R236, R90, R244 ;  /* 0x0000005aecbc723c */ /* 0x010fe200000810f4 */
[----:B------:R-:W-:-:S02]  /*678a0*/  IMAD.MOV.U32 R244, RZ, RZ, R54 ;  /* 0x000000fffff47224 */ /* 0x000fc400078e0036 */
[----:B------:R-:W4:-:S15]  /*678b0*/  LDL.LU R54, [R1+0x2f44] ;  /* 0x002f440001367983 */ /* 0x000f1e0000300800 */
[----:B------:R-:W-:Y:S01]  /*678c0*/  NOP ;  /* 0x0000000000007918 */ /* 0x000fe20000000000 */
[----:B------:R-:W-:Y:S04]  /*678d0*/  STL.64 [R1+0x790], R188 ;  /* 0x000790bc01007387 */ /* 0x000fe80000100a00 */
[----:B------:R2:W-:Y:S02]  /*678e0*/  STL.64 [R1+0x798], R190 ;  /* 0x000798be01007387 */ /* 0x0005e40000100a00 */
[----:B--2---:R-:W-:Y:S01]  /*678f0*/  HMMA.1688.F32.TF32 R188, R236, R62, R248 ;  /* 0x0000003eecbc723c */ /* 0x004fe200000810f8 */
[----:B------:R-:W-:Y:S01]  /*67900*/  MOV R245, R55 ;  /* 0x0000003700f57202 */ /* 0x000fe20000000f00 */
[----:B------:R-:W-:Y:S01]  /*67910*/  IMAD.MOV.U32 R246, RZ, RZ, R58 ;  /* 0x000000fffff67224 */ /* 0x000fe200078e003a */
[----:B------:R-:W4:Y:S01]  /*67920*/  LDL.LU R55, [R1+0x2f40] ;  /* 0x002f400001377983 */ /* 0x000f220000300800 */
[----:B------:R-:W-:Y:S01]  /*67930*/  IMAD.MOV.U32 R247, RZ, RZ, R59 ;  /* 0x000000fffff77224 */ /* 0x000fe200078e003b */
[----:B------:R-:W-:-:S02]  /*67940*/  MOV R248, R47 ;  /* 0x0000002f00f87202 */ /* 0x000fc40000000f00 */
[----:B------:R-:W2:Y:S01]  /*67950*/  LDL.LU R58, [R1+0x2f3c] ;  /* 0x002f3c00013a7983 */ /* 0x000ea20000300800 */
[----:B------:R-:W-:-:S03]  /*67960*/  IMAD.MOV.U32 R249, RZ, RZ, R42 ;  /* 0x000000fffff97224 */ /* 0x000fc600078e002a */
[----:B------:R-:W2:Y:S01]  /*67970*/  LDL.LU R59, [R1+0x2f38] ;  /* 0x002f3800013b7983 */ /* 0x000ea20000300800 */
[----:B------:R-:W-:-:S03]  /*67980*/  IMAD.MOV.U32 R250, RZ, RZ, R43 ;  /* 0x000000fffffa7224 */ /* 0x000fc600078e002b */
[----:B------:R-:W3:Y:S04]  /*67990*/  LDL.LU R47, [R1+0x2f34] ;  /* 0x002f3400012f7983 */ /* 0x000ee80000300800 */
[----:B------:R-:W-:Y:S04]  /*679a0*/  STL.64 [R1+0x780], R188 ;  /* 0x000780bc01007387 */ /* 0x000fe80000100a00 */
[----:B------:R2:W-:Y:S04]  /*679b0*/  STL.64 [R1+0x788], R190 ;  /* 0x000788be01007387 */ /* 0x0005e80000100a00 */
[----:B------:R-:W3:Y:S04]  /*679c0*/  LDL.LU R42, [R1+0x2f30] ;  /* 0x002f3000012a7983 */ /* 0x000ee80000300800 */
[----:B------:R-:W3:Y:S01]  /*679d0*/  LDL.LU R43, [R1+0x2f2c] ;  /* 0x002f2c00012b7983 */ /* 0x000ee20000300800 */
[----:B------:R-:W-:-:S03]  /*679e0*/  MOV R251, R39 ;  /* 0x0000002700fb7202 */ /* 0x000fc60000000f00 */
[----:B------:R-:W3:Y:S01]  /*679f0*/  LDL.LU R39, [R1+0x2f28] ;  /* 0x002f280001277983 */ /* 0x000ee20000300800 */
[C---:B------:R-:W-:Y:S02]  /*67a00*/  LOP3.LUT R26, R252.reuse, 0x60, RZ, 0x3c, !PT ;  /* 0x00000060fc1a7812 */ /* 0x040fe400078e3cff */
[----:B------:R-:W-:-:S03]  /*67a10*/  LOP3.LUT R25, R252, 0x40, RZ, 0x3c, !PT ;  /* 0x00000040fc197812 */ /* 0x000fc600078e3cff */
[----:B------:R-:W-:Y:S04]  /*67a20*/  LDS R241, [R26+UR7+0x42800] ;  /* 0x042800071af17984 */ /* 0x000fe80008000800 */
[----:B------:R-:W-:Y:S04]  /*67a30*/  LDS R240, [R25+UR7+0x42800] ;  /* 0x0428000719f07984 */ /* 0x000fe80008000800 */
[----:B------:R-:W-:Y:S04]  /*67a40*/  LDS R242, [R25+UR7+0x42c00] ;  /* 0x042c000719f27984 */ /* 0x000fe80008000800 */
[----:B------:R-:W1:Y:S01]  /*67a50*/  LDS R243, [R26+UR7+0x42c00] ;  /* 0x042c00071af37984 */ /* 0x000e620008000800 */
[C---:B------:R-:W-:Y:S08]  /*67a60*/  HMMA.1688.F32.TF32 R212, R236.reuse, R86, R212 ;  /* 0x00000056ecd4723c */ /* 0x040ff000000810d4 */
[----:B------:R-:W-:Y:S11]  /*67a70*/  HMMA.1688.F32.TF32 R208, R236, R82, R208 ;  /* 0x00000052ecd0723c */ /* 0x000ff600000810d0 */
[----:B------:R-:W-:Y:S01]  /*67a80*/  IMAD.MOV.U32 R85, RZ, RZ, R212 ;  /* 0x000000ffff557224 */ /* 0x000fe200078e00d4 */
[----:B------:R-:W-:Y:S01]  /*67a90*/  MOV R84, R214 ;  /* 0x000000d600547202 */ /* 0x000fe20000000f00 */
[----:B------:R-:W-:-:S02]  /*67aa0*/  IMAD.MOV.U32 R140, RZ, RZ, R213 ;  /* 0x000000ffff8c7224 */ /* 0x000fc400078e00d5 */
[----:B------:R-:W-:-:S04]  /*67ab0*/  IMAD.MOV.U32 R141, RZ, RZ, R215 ;  /* 0x000000ffff8d7224 */ /* 0x000fc800078e00d7 */
[----:B------:R-:W-:Y:S01]  /*67ac0*/  IMAD.MOV.U32 R73, RZ, RZ, R208 ;  /* 0x000000ffff497224 */ /* 0x000fe200078e00d0 */
[----:B------:R-:W-:Y:S01]  /*67ad0*/  MOV R72, R209 ;  /* 0x000000d100487202 */ /* 0x000fe20000000f00 */
[----:B------:R-:W-:Y:S02]  /*67ae0*/  IMAD.MOV.U32 R69, RZ, RZ, R210 ;  /* 0x000000ffff457224 */ /* 0x000fe400078e00d2 */
[----:B------:R-:W-:Y:S01]  /*67af0*/  IMAD.MOV.U32 R68, RZ, RZ, R211 ;  /* 0x000000ffff447224 */ /* 0x000fe200078e00d3 */
[C---:B--2---:R-:W-:Y:S08]  /*67b00*/  HMMA.1688.F32.TF32 R188, R236.reuse, R58, R184 ;  /* 0x0000003aecbc723c */ /* 0x044ff000000810b8 */
[C---:B----4-:R-:W-:Y:S08]  /*67b10*/  HMMA.1688.F32.TF32 R184, R236.reuse, R54, R180 ;  /* 0x00000036ecb8723c */ /* 0x050ff000000810b4 */
[C---:B------:R-:W-:Y:S08]  /*67b20*/  HMMA.1688.F32.TF32 R180, R236.reuse, R50, R176 ;  /* 0x00000032ecb4723c */ /* 0x040ff000000810b0 */
[C---:B---3--:R-:W-:Y:S08]  /*67b30*/  HMMA.1688.F32.TF32 R176, R236.reuse, R46, R156 ;  /* 0x0000002eecb0723c */ /* 0x048ff0000008109c */
[----:B------:R-:W-:Y:S08]  /*67b40*/  HMMA.1688.F32.TF32 R156, R236, R42, R12 ;  /* 0x0000002aec9c723c */ /* 0x000ff0000008100c */
[----:B-1----:R-:W-:-:S15]  /*67b50*/  HMMA.1688.F32.TF32 R12, R240, R86, R32 ;  /* 0x00000056f00c723c */ /* 0x002fde0000081020 */
[----:B------:R-:W-:-:S04]  /*67b60*/  NOP ;  /* 0x0000000000007918 */ /* 0x000fc80000000000 */
[----:B------:R-:W-:Y:S01]  /*67b70*/  IMAD.MOV.U32 R77, RZ, RZ, R12 ;  /* 0x000000ffff4d7224 */ /* 0x000fe200078e000c */
[----:B------:R-:W-:Y:S01]  /*67b80*/  MOV R136, R14 ;  /* 0x0000000e00887202 */ /* 0x000fe20000000f00 */
[----:B------:R-:W-:Y:S02]  /*67b90*/  IMAD.MOV.U32 R76, RZ, RZ, R13 ;  /* 0x000000ffff4c7224 */ /* 0x000fe400078e000d */
[----:B------:R-:W-:Y:S02]  /*67ba0*/  IMAD.MOV.U32 R137, RZ, RZ, R15 ;  /* 0x000000ffff897224 */ /* 0x000fe400078e000f */
[----:B------:R-:W-:Y:S08]  /*67bb0*/  HMMA.1688.F32.TF32 R12, R240, R82, R28 ;  /* 0x00000052f00c723c */ /* 0x000ff0000008101c */
[----:B------:R-:W-:Y:S01]  /*67bc0*/  HMMA.1688.F32.TF32 R20, R236, R38, R20 ;  /* 0x00000026ec14723c */ /* 0x000fe20000081014 */
[----:B------:R-:W-:Y:S10]  /*67bd0*/  STL.64 [R1+0x770], R188 ;  /* 0x000770bc01007387 */ /* 0x000ff40000100a00 */
[----:B------:R-:W-:Y:S01]  /*67be0*/  IMAD.MOV.U32 R9, RZ, RZ, R12 ;  /* 0x000000ffff097224 */ /* 0x000fe200078e000c */
[----:B------:R-:W-:Y:S01]  /*67bf0*/  MOV R8, R13 ;  /* 0x0000000d00087202 */ /* 0x000fe20000000f00 */
[----:B------:R-:W-:-:S02]  /*67c00*/  IMAD.MOV.U32 R5, RZ, RZ, R14 ;  /* 0x000000ffff057224 */ /* 0x000fc400078e000e */
[----:B------:R-:W-:Y:S01]  /*67c10*/  IMAD.MOV.U32 R4, RZ, RZ, R15 ;  /* 0x000000ffff047224 */ /* 0x000fe200078e000f */
[----:B------:R-:W-:Y:S01]  /*67c20*/  LDS R237, [R27+UR7+0x42880] ;  /* 0x042880071bed7984 */ /* 0x000fe20008000800 */
[----:B------:R-:W-:Y:S03]  /*67c30*/  HMMA.1688.F32.TF32 R12, R240, R78, R16 ;  /* 0x0000004ef00c723c */ /* 0x000fe60000081010 */
[----:B------:R-:W-:Y:S04]  /*67c40*/  STL.64 [R1+0x778], R190 ;  /* 0x000778be01007387 */ /* 0x000fe80000100a00 */
[----:B------:R-:W-:Y:S04]  /*67c50*/  STL.64 [R1+0x760], R184 ;  /* 0x000760b801007387 */ /* 0x000fe80000100a00 */
[----:B------:R-:W-:Y:S04]  /*67c60*/  STL.64 [R1+0x768], R186 ;  /* 0x000768ba01007387 */ /* 0x000fe80000100a00 */
[----:B------:R-:W-:Y:S04]  /*67c70*/  STL.64 [R1+0x750], R180 ;  /* 0x000750b401007387 */ /* 0x000fe80000100a00 */
[----:B------:R-:W-:Y:S01]  /*67c80*/  STL.64 [R1+0x758], R182 ;  /* 0x000758b601007387 */ /* 0x000fe20000100a00 */
[----:B------:R-:W-:Y:S01]  /*67c90*/  MOV R101, R12 ;  /* 0x0000000c00657202 */ /* 0x000fe20000000f00 */
[----:B------:R-:W-:Y:S01]  /*67ca0*/  IMAD.MOV.U32 R100, RZ, RZ, R13 ;  /* 0x000000ffff647224 */ /* 0x000fe200078e000d */
[----:B------:R-:W-:Y:S01]  /*67cb0*/  MOV R96, R15 ;  /* 0x0000000f00607202 */ /* 0x000fe20000000f00 */
[----:B------:R-:W-:Y:S01]  /*67cc0*/  STL.64 [R1+0x740], R176 ;  /* 0x000740b001007387 */ /* 0x000fe20000100a00 */
[----:B------:R-:W-:-:S02]  /*67cd0*/  IMAD.MOV.U32 R97, RZ, RZ, R14 ;  /* 0x000000ffff617224 */ /* 0x000fc400078e000e */
[----:B------:R-:W-:Y:S01]  /*67ce0*/  HMMA.1688.F32.TF32 R12, R240, R74, R244 ;  /* 0x0000004af00c723c */ /* 0x000fe200000810f4 */
[----:B------:R-:W-:Y:S04]  /*67cf0*/  STL.64 [R1+0x748], R178 ;  /* 0x000748b201007387 */ /* 0x000fe80000100a00 */
[----:B------:R1:W-:Y:S04]  /*67d00*/  STL.64 [R1+0x730], R156 ;  /* 0x0007309c01007387 */ /* 0x0003e80000100a00 */
[----:B------:R2:W-:Y:S04]  /*67d10*/  STL.64 [R1+0x738], R158 ;  /* 0x0007389e01007387 */ /* 0x0005e80000100a00 */
[----:B------:R-:W-:Y:S04]  /*67d20*/  STL.64 [R1+0x720], R20 ;  /* 0x0007201401007387 */ /* 0x000fe80000100a00 */
[----:B------:R-:W-:Y:S04]  /*67d30*/  STL.64 [R1+0x728], R22 ;  /* 0x0007281601007387 */ /* 0x000fe80000100a00 */
[----:B-1----:R-:W3:Y:S04]  /*67d40*/  LDL.LU R156, [R1] ;  /* 0x00000000019c7983 */ /* 0x002ee80000300800 */
[----:B------:R-:W3:Y:S04]  /*67d50*/  LDL.LU R157, [R1+0x4] ;  /* 0x00000400019d7983 */ /* 0x000ee80000300800 */
[----:B--2---:R-:W3:Y:S04]  /*67d60*/  LDL.LU R158, [R1+0x8] ;  /* 0x00000800019e7983 */ /* 0x004ee80000300800 */
[----:B------:R-:W3:Y:S04]  /*67d70*/  LDL.LU R159, [R1+0xc] ;  /* 0x00000c00019f7983 */ /* 0x000ee80000300800 */
[----:B------:R-:W2:Y:S04]  /*67d80*/  LDL.LU R180, [R1+0x20] ;  /* 0x0000200001b47983 */ /* 0x000ea80000300800 */
[----:B------:R-:W2:Y:S04]  /*67d90*/  LDL.LU R181, [R1+0x24] ;  /* 0x0000240001b57983 */ /* 0x000ea80000300800 */
[----:B------:R-:W2:Y:S04]  /*67da0*/  LDL.LU R182, [R1+0x28] ;  /* 0x0000280001b67983 */ /* 0x000ea80000300800 */
[----:B------:R-:W2:Y:S04]  /*67db0*/  LDL.LU R183, [R1+0x2c] ;  /* 0x00002c0001b77983 */ /* 0x000ea80000300800 */
[----:B------:R-:W4:Y:S04]  /*67dc0*/  LDL.LU R184, [R1+0x30] ;  /* 0x0000300001b87983 */ /* 0x000f280000300800 */
[----:B------:R-:W4:Y:S04]  /*67dd0*/  LDL.LU R185, [R1+0x34] ;  /* 0x0000340001b97983 */ /* 0x000f280000300800 */
[----:B------:R-:W4:Y:S01]  /*67de0*/  LDL.LU R186, [R1+0x38] ;  /* 0x0000380001ba7983 */ /* 0x000f220000300800 */
[----:B------:R-:W-:-:S03]  /*67df0*/  IMAD.MOV.U32 R88, RZ, RZ, R12 ;  /* 0x000000ffff587224 */ /* 0x000fc600078e000c */
[----:B------:R-:W4:Y:S01]  /*67e00*/  LDL.LU R187, [R1+0x3c] ;  /* 0x00003c0001bb7983 */ /* 0x000f220000300800 */
[----:B------:R-:W-:Y:S01]  /*67e10*/  IMAD.MOV.U32 R89, RZ, RZ, R13 ;  /* 0x000000ffff597224 */ /* 0x000fe200078e000d */
[----:B------:R-:W-:Y:S02]  /*67e20*/  MOV R92, R14 ;  /* 0x0000000e005c7202 */ /* 0x000fe40000000f00 */
[----:B------:R-:W2:Y:S01]  /*67e30*/  LDL.LU R188, [R1+0x110] ;  /* 0x0001100001bc7983 */ /* 0x000ea20000300800 */
[----:B------:R-:W-:-:S03]  /*67e40*/  IMAD.MOV.U32 R93, RZ, RZ, R15 ;  /* 0x000000ffff5d7224 */ /* 0x000fc600078e000f */
        /* <DEDUP_REMOVED lines=18> */
[----:B------:R1:W-:Y:S04]  /*67f70*/  LDS R239, [R27+UR7+0x42c80] ;  /* 0x042c80071bef7984 */ /* 0x0003e80008000800 */
        /* <DEDUP_REMOVED lines=54> */
[----:B------:R-:W-:Y:S04]  /*682e0*/  LDS R236, [R252+UR7+0x42880] ;  /* 0x04288007fcec7984 */ /* 0x000fe80008000800 */
[----:B------:R-:W1:Y:S01]  /*682f0*/  LDS R238, [R252+UR7+0x42c80] ;  /* 0x042c8007fcee7984 */ /* 0x000e620008000800 */
        /* <DEDUP_REMOVED lines=11> */
[----:B------:R-:W-:Y:S01]  /*683b0*/  IMAD.MOV.U32 R48, RZ, RZ, R217 ;  /* 0x000000ffff307224 */ /* 0x000fe200078e00d9 */
[----:B------:R-:W-:Y:S01]  /*683c0*/  MOV R49, R216 ;  /* 0x000000d800317202 */ /* 0x000fe20000000f00 */
[----:B------:R-:W2:Y:S04]  /*683d0*/  LDL.LU.64 R218, [R1+0x2f20] ;  /* 0x002f200001da7983 */ /* 0x000ea80000300a00 */
[----:B------:R-:W2:Y:S01]  /*683e0*/  LDL.LU.64 R216, [R1+0x2f18] ;  /* 0x002f180001d87983 */ /* 0x000ea20000300a00 */
[C---:B------:R-:W-:Y:S08]  /*683f0*/  HMMA.1688.F32.TF32 R200, R240.reuse, R150, R200 ;  /* 0x00000096f0c8723c */ /* 0x040ff000000810c8 */
[----:B------:R-:W-:Y:S01]  /*68400*/  HMMA.1688.F32.TF32 R208, R240, R10, R208 ;  /* 0x0000000af0d0723c */ /* 0x000fe200000810d0 */
[----:B------:R-:W-:Y:S01]  /*68410*/  MOV R53, R214 ;  /* 0x000000d600357202 */ /* 0x000fe20000000f00 */
[----:B------:R-:W-:-:S06]  /*68420*/  IMAD.MOV.U32 R52, RZ, RZ, R215 ;  /* 0x000000ffff347224 */ /* 0x000fcc00078e00d7 */
[----:B------:R-:W-:Y:S01]  /*68430*/  HMMA.1688.F32.TF32 R204, R240, R154, R204 ;  /* 0x0000009af0cc723c */ /* 0x000fe200000810cc */
[----:B------:R-:W-:Y:S01]  /*68440*/  IMAD.MOV.U32 R57, RZ, RZ, R212 ;  /* 0x000000ffff397224 */ /* 0x000fe200078e00d4 */
[----:B------:R-:W3:Y:S01]  /*68450*/  LDL.LU.64 R214, [R1+0x2f10] ;  /* 0x002f100001d67983 */ /* 0x000ee20000300a00 */
[----:B------:R-:W-:-:S08]  /*68460*/  IMAD.MOV.U32 R56, RZ, RZ, R213 ;  /* 0x000000ffff387224 */ /* 0x000fd000078e00d5 */
[----:B------:R-:W-:Y:S01]  /*68470*/  MOV R64, R209 ;  /* 0x000000d100407202 */ /* 0x000fe20000000f00 */
[----:B------:R-:W-:Y:S01]  /*68480*/  IMAD.MOV.U32 R61, RZ, RZ, R210 ;  /* 0x000000ffff3d7224 */ /* 0x000fe200078e00d2 */
[----:B------:R-:W3:Y:S01]  /*68490*/  LDL.LU.64 R212, [R1+0x2f08] ;  /* 0x002f080001d47983 */ /* 0x000ee20000300a00 */
[----:B------:R-:W-:Y:S02]  /*684a0*/  IMAD.MOV.U32 R60, RZ, RZ, R211 ;  /* 0x000000ffff3c7224 */ /* 0x000fe400078e00d3 */
[----:B------:R-:W-:Y:S01]  /*684b0*/  IMAD.MOV.U32 R65, RZ, RZ, R208 ;  /* 0x000000ffff417224 */ /* 0x000fe200078e00d0 */
[----:B------:R-:W4:Y:S04]  /*684c0*/  LDL.LU.64 R210, [R1+0x2f00] ;  /* 0x002f000001d27983 */ /* 0x000f280000300a00 */
[----:B------:R-:W4:Y:S01]  /*684d0*/  LDL.LU.64 R208, [R1+0x2ef8] ;  /* 0x002ef80001d07983 */ /* 0x000f220000300a00 */
[C---:B------:R-:W-:Y:S03]  /*684e0*/  HMMA.1688.F32.TF32 R12, R240.reuse, R142, R12 ;  /* 0x0000008ef00c723c */ /* 0x040fe6000008100c */
        /* <DEDUP_REMOVED lines=44> */
[----:B------:R-:W2:Y:S01]  /*687b0*/  LDL.LU.64 R248, [R1+0x2e48] ;  /* 0x002e480001f87983 */ /* 0x000ea20000300a00 */
[----:B------:R-:W-:-:S15]  /*687c0*/  HMMA.1688.F32.TF32 R192, R240, R110, R192 ;  /* 0x0000006ef0c0723c */ /* 0x000fde00000810c0 */
[----:B------:R-:W-:-:S04]  /*687d0*/  NOP ;  /* 0x0000000000007918 */ /* 0x000fc80000000000 */
        /* <DEDUP_REMOVED lines=17> */
[----:B--2---:R-:W-:Y:S01]  /*688f0*/  HMMA.1688.F32.TF32 R156, R240, R62, R248 ;  /* 0x0000003ef09c723c */ /* 0x004fe200000810f8 */
[----:B------:R-:W-:-:S02]  /*68900*/  MOV R248, R12 ;  /* 0x0000000c00f87202 */ /* 0x000fc40000000f00 */
[----:B------:R-:W2:Y:S01]  /*68910*/  LDL.LU R12, [R1+0x2e44] ;  /* 0x002e4400010c7983 */ /* 0x000ea20000300800 */
[----:B------:R-:W-:Y:S01]  /*68920*/  IMAD.MOV.U32 R249, RZ, RZ, R13 ;  /* 0x000000fffff97224 */ /* 0x000fe200078e000d */
[----:B------:R-:W-:Y:S01]  /*68930*/  MOV R251, R15 ;  /* 0x0000000f00fb7202 */ /* 0x000fe20000000f00 */
[----:B------:R-:W-:-:S13]  /*68940*/  IMAD.MOV.U32 R250, RZ, RZ, R14 ;  /* 0x000000fffffa7224 */ /* 0x000fda00078e000e */
[----:B------:R-:W-:Y:S04]  /*68950*/  STL.64 [R1+0x240], R156 ;  /* 0x0002409c01007387 */ /* 0x000fe80000100a00 */
[----:B------:R1:W-:Y:S04]  /*68960*/  STL.64 [R1+0x248], R158 ;  /* 0x0002489e01007387 */ /* 0x0003e80000100a00 */
[----:B------:R-:W2:Y:S04]  /*68970*/  LDL.LU R13, [R1+0x2e40] ;  /* 0x002e4000010d7983 */ /* 0x000ea80000300800 */
[----:B------:R-:W2:Y:S04]  /*68980*/  LDL.LU R14, [R1+0x2e3c] ;  /* 0x002e3c00010e7983 */ /* 0x000ea80000300800 */
[----:B------:R-:W2:Y:S01]  /*68990*/  LDL.LU R15, [R1+0x2e38] ;  /* 0x002e3800010f7983 */ /* 0x000ea20000300800 */
[----:B-1----:R-:W-:Y:S01]  /*689a0*/  HMMA.1688.F32.TF32 R156, R240, R58, R244 ;  /* 0x0000003af09c723c */ /* 0x002fe200000810f4 */
[----:B------:R-:W-:-:S02]  /*689b0*/  IMAD.MOV.U32 R244, RZ, RZ, R20 ;  /* 0x000000fffff47224 */ /* 0x000fc400078e0014 */
[----:B------:R-:W3:-:S15]  /*689c0*/  LDL.LU R20, [R1+0x2e34] ;  /* 0x002e340001147983 */ /* 0x000ede0000300800 */
[----:B------:R-:W-:Y:S01]  /*689d0*/  NOP ;  /* 0x0000000000007918 */ /* 0x000fe20000000000 */
[----:B------:R-:W-:Y:S04]  /*689e0*/  STL.64 [R1+0x3c0], R156 ;  /* 0x0003c09c01007387 */ /* 0x000fe80000100a00 */
[----:B------:R2:W-:Y:S01]  /*689f0*/  STL.64 [R1+0x3c8], R158 ;  /* 0x0003c89e01007387 */ /* 0x0005e20000100a00 */
[----:B------:R-:W-:Y:S01]  /*68a00*/  IMAD.MOV.U32 R245, RZ, RZ, R34 ;  /* 0x000000fffff57224 */ /* 0x000fe200078e0022 */
[----:B------:R-:W-:Y:S01]  /*68a10*/  MOV R246, R33 ;  /* 0x0000002100f67202 */ /* 0x000fe20000000f00 */
[----:B------:R-:W-:Y:S01]  /*68a20*/  IMAD.MOV.U32 R247, RZ, RZ, R32 ;  /* 0x000000fffff77224 */ /* 0x000fe200078e0020 */
[----:B------:R-:W3:Y:S01]  /*68a30*/  LDL.LU R34, [R1+0x2e30] ;  /* 0x002e300001227983 */ /* 0x000ee20000300800 */
[----:B------:R-:W-:-:S03]  /*68a40*/  IMAD.MOV.U32 R176, RZ, RZ, R35 ;  /* 0x000000ffffb07224 */ /* 0x000fc600078e0023 */
[----:B------:R-:W3:Y:S04]  /*68a50*/  LDL.LU R33, [R1+0x2e2c] ;  /* 0x002e2c0001217983 */ /* 0x000ee80000300800 */
[----:B------:R-:W3:Y:S01]  /*68a60*/  LDL.LU R32, [R1+0x2e28] ;  /* 0x002e280001207983 */ /* 0x000ee20000300800 */
[----:B------:R-:W-:Y:S01]  /*68a70*/  MOV R177, R23 ;  /* 0x0000001700b17202 */ /* 0x000fe20000000f00 */
[----:B------:R-:W-:Y:S02]  /*68a80*/  IMAD.MOV.U32 R178, RZ, RZ, R22 ;  /* 0x000000ffffb27224 */ /* 0x000fe400078e0016 */
[----:B------:R-:W-:Y:S01]  /*68a90*/  IMAD.MOV.U32 R179, RZ, RZ, R21 ;  /* 0x000000ffffb37224 */ /* 0x000fe200078e0015 */
[C---:B--2---:R-:W-:Y:S08]  /*68aa0*/  HMMA.1688.F32.TF32 R156, R240.reuse, R54, R12 ;  /* 0x00000036f09c723c */ /* 0x044ff0000008100c */
[----:B------:R-:W-:Y:S11]  /*68ab0*/  HMMA.1688.F32.TF32 R12, R240, R50, R16 ;  /* 0x00000032f00c723c */ /* 0x000ff60000081010 */
[----:B------:R1:W-:Y:S04]  /*68ac0*/  STL.64 [R1+0x220], R156 ;  /* 0x0002209c01007387 */ /* 0x0003e80000100a00 */
[----:B------:R2:W-:Y:S04]  /*68ad0*/  STL.64 [R1+0x228], R158 ;  /* 0x0002289e01007387 */ /* 0x0005e80000100a00 */
[----:B------:R-:W4:Y:S04]  /*68ae0*/  LDL.LU R35, [R1+0x2e24] ;  /* 0x002e240001237983 */ /* 0x000f280000300800 */
[----:B------:R-:W-:Y:S04]  /*68af0*/  STL.64 [R1+0x3b0], R12 ;  /* 0x0003b00c01007387 */ /* 0x000fe80000100a00 */
[----:B------:R1:W-:Y:S04]  /*68b00*/  STL.64 [R1+0x3b8], R14 ;  /* 0x0003b80e01007387 */ /* 0x0003e80000100a00 */
[----:B------:R-:W4:Y:S04]  /*68b10*/  LDL.LU R23, [R1+0x2e20] ;  /* 0x002e200001177983 */ /* 0x000f280000300800 */
[----:B------:R-:W4:Y:S04]  /*68b20*/  LDL.LU R22, [R1+0x2e1c] ;  /* 0x002e1c0001167983 */ /* 0x000f280000300800 */
[----:B------:R-:W4:Y:S04]  /*68b30*/  LDL.LU R21, [R1+0x2e18] ;  /* 0x002e180001157983 */ /* 0x000f280000300800 */
[----:B-1----:R-:W4:Y:S04]  /*68b40*/  LDL.LU R156, [R1+0xd0] ;  /* 0x0000d000019c7983 */ /* 0x002f280000300800 */
[----:B------:R-:W4:Y:S04]  /*68b50*/  LDL.LU R157, [R1+0xd4] ;  /* 0x0000d400019d7983 */ /* 0x000f280000300800 */
[----:B--2---:R-:W2:Y:S04]  /*68b60*/  LDL.LU R158, [R1+0xd8] ;  /* 0x0000d800019e7983 */ /* 0x004ea80000300800 */
[----:B------:R-:W2:Y:S04]  /*68b70*/  LDL.LU R159, [R1+0xdc] ;  /* 0x0000dc00019f7983 */ /* 0x000ea80000300800 */
[----:B------:R-:W2:Y:S04]  /*68b80*/  LDL.LU R188, [R1+0xe0] ;  /* 0x0000e00001bc7983 */ /* 0x000ea80000300800 */
[----:B------:R-:W2:Y:S04]  /*68b90*/  LDL.LU R189, [R1+0xe4] ;  /* 0x0000e40001bd7983 */ /* 0x000ea80000300800 */
[----:B------:R-:W2:Y:S04]  /*68ba0*/  LDL.LU R190, [R1+0xe8] ;  /* 0x0000e80001be7983 */ /* 0x000ea80000300800 */
[----:B------:R-:W2:Y:S01]  /*68bb0*/  LDL.LU R191, [R1+0xec] ;  /* 0x0000ec0001bf7983 */ /* 0x000ea20000300800 */
[----:B---3--:R-:W-:-:S03]  /*68bc0*/  MOV R180, R32 ;  /* 0x0000002000b47202 */ /* 0x008fc60000000f00 */
[----:B------:R-:W3:Y:S01]  /*68bd0*/  LDL.LU R192, [R1+0xf0] ;  /* 0x0000f00001c07983 */ /* 0x000ee20000300800 */
[----:B------:R-:W-:-:S03]  /*68be0*/  IMAD.MOV.U32 R181, RZ, RZ, R33 ;  /* 0x000000ffffb57224 */ /* 0x000fc600078e0021 */
[----:B------:R-:W3:Y:S01]  /*68bf0*/  LDL.LU R193, [R1+0xf4] ;  /* 0x0000f40001c17983 */ /* 0x000ee20000300800 */
[----:B------:R-:W-:-:S03]  /*68c00*/  IMAD.MOV.U32 R182, RZ, RZ, R34 ;  /* 0x000000ffffb67224 */ /* 0x000fc600078e0022 */
[----:B------:R-:W3:Y:S01]  /*68c10*/  LDL.LU R194, [R1+0xf8] ;  /* 0x0000f80001c27983 */ /* 0x000ee20000300800 */
[----:B------:R-:W-:-:S03]  /*68c20*/  MOV R183, R20 ;  /* 0x0000001400b77202 */ /* 0x000fc60000000f00 */
[----:B------:R-:W3:Y:S04]  /*68c30*/  LDL.LU R195, [R1+0xfc] ;  /* 0x0000fc0001c37983 */ /* 0x000ee80000300800 */
[----:B------:R-:W2:Y:S04]  /*68c40*/  LDL.LU R32, [R1+0x2e14] ;  /* 0x002e140001207983 */ /* 0x000ea80000300800 */
[----:B------:R-:W2:Y:S04]  /*68c50*/  LDL.LU R33, [R1+0x2e10] ;  /* 0x002e100001217983 */ /* 0x000ea80000300800 */
[----:B------:R-:W2:Y:S04]  /*68c60*/  LDL.LU R34, [R1+0x2e0c] ;  /* 0x002e0c0001227983 */ /* 0x000ea80000300800 */
[----:B------:R-:W2:Y:S01]  /*68c70*/  LDL.LU R20, [R1+0x2e08] ;  /* 0x002e080001147983 */ /* 0x000ea20000300800 */
[----:B----4-:R-:W-:Y:S01]  /*68c80*/  MOV R186, R23 ;  /* 0x0000001700ba7202 */ /* 0x010fe20000000f00 */
[----:B------:R-:W-:-:S02]  /*68c90*/  IMAD.MOV.U32 R185, RZ, RZ, R22 ;  /* 0x000000ffffb97224 */ /* 0x000fc400078e0016 */
[----:B------:R-:W-:Y:S02]  /*68ca0*/  IMAD.MOV.U32 R184, RZ, RZ, R21 ;  /* 0x000000ffffb87224 */ /* 0x000fe400078e0015 */
[----:B------:R-:W2:Y:S04]  /*68cb0*/  LDL.LU R21, [R1+0x2e04] ;  /* 0x002e040001157983 */ /* 0x000ea80000300800 */
[----:B------:R-:W2:Y:S04]  /*68cc0*/  LDL.LU R22, [R1+0x2e00] ;  /* 0x002e000001167983 */ /* 0x000ea80000300800 */
[----:B------:R-:W2:Y:S01]  /*68cd0*/  LDL.LU R23, [R1+0x2dfc] ;  /* 0x002dfc0001177983 */ /* 0x000ea20000300800 */
[----:B------:R-:W-:Y:S01]  /*68ce0*/  IMAD.MOV.U32 R187, RZ, RZ, R35 ;  /* 0x000000ffffbb7224 */ /* 0x000fe200078e0023 */
[----:B------:R-:W-:Y:S01]  /*68cf0*/  MOV R17, R25 ;  /* 0x0000001900117202 */ /* 0x000fe20000000f00 */
[----:B------:R-:W-:Y:S01]  /*68d00*/  IMAD.MOV.U32 R16, RZ, RZ, R24 ;  /* 0x000000ffff107224 */ /* 0x000fe200078e0018 */
[----:B------:R-:W4:Y:S01]  /*68d10*/  LDL.LU R35, [R1+0x2df8] ;  /* 0x002df80001237983 */ /* 0x000f220000300800 */
[----:B------:R-:W-:-:S03]  /*68d20*/  IMAD.MOV.U32 R18, RZ, RZ, R26 ;  /* 0x000000ffff127224 */ /* 0x000fc600078e001a */
[----:B------:R-:W3:Y:S01]  /*68d30*/  LDL.LU R24, [R1+0x2df4] ;  /* 0x002df40001187983 */ /* 0x000ee20000300800 */
[----:B------:R-:W-:-:S03]  /*68d40*/  IMAD.MOV.U32 R19, RZ, RZ, R27 ;  /* 0x000000ffff137224 */ /* 0x000fc600078e001b */
[----:B------:R-:W3:Y:S04]  /*68d50*/  LDL.LU R25, [R1+0x2df0] ;  /* 0x002df00001197983 */ /* 0x000ee80000300800 */
[----:B------:R-:W3:Y:S04]  /*68d60*/  LDL.LU R26, [R1+0x2dec] ;  /* 0x002dec00011a7983 */ /* 0x000ee80000300800 */
[----:B------:R-:W3:Y:S01]  /*68d70*/  LDL.LU R27, [R1+0x2de8] ;  /* 0x002de800011b7983 */ /* 0x000ee20000300800 */
        /* <DEDUP_REMOVED lines=11> */
[----:B---3--:R-:W-:Y:S03]  /*68e30*/  HMMA.1688.F32.TF32 R12, R240, R42, R24 ;  /* 0x0000002af00c723c */ /* 0x008fe60000081018 */
[----:B------:R-:W3:-:S15]  /*68e40*/  LDL.LU R24, [R1+0x90] ;  /* 0x0000900001187983 */ /* 0x000ede0000300800 */
[----:B------:R-:W-:Y:S01]  /*68e50*/  NOP ;  /* 0x0000000000007918 */ /* 0x000fe20000000000 */
[----:B------:R-:W-:Y:S04]  /*68e60*/  STL.64 [R1+0x120], R12 ;  /* 0x0001200c01007387 */ /* 0x000fe80000100a00 */
[----:B------:R-:W-:Y:S04]  /*68e70*/  STL.64 [R1+0x128], R14 ;  /* 0x0001280e01007387 */ /* 0x000fe80000100a00 */
[----:B------:R-:W3:Y:S04]  /*68e80*/  LDL.LU R25, [R1+0x94] ;  /* 0x0000940001197983 */ /* 0x000ee80000300800 */
[----:B------:R-:W3:Y:S04]  /*68e90*/  LDL.LU R26, [R1+0x98] ;  /* 0x00009800011a7983 */ /* 0x000ee80000300800 */
[----:B------:R-:W3:Y:S01]  /*68ea0*/  LDL.LU R27, [R1+0x9c] ;  /* 0x00009c00011b7983 */ /* 0x000ee20000300800 */
[C---:B------:R-:W-:Y:S03]  /*68eb0*/  HMMA.1688.F32.TF32 R192, R236.reuse, R78, R192 ;  /* 0x0000004eecc0723c */ /* 0x040fe600000810c0 */
[----:B------:R-:W-:Y:S05]  /*68ec0*/  LDS R12, [R252+UR7+0x43080] ;  /* 0x04308007fc0c7984 */ /* 0x000fea0008000800 */
[C---:B------:R-:W-:Y:S08]  /*68ed0*/  HMMA.1688.F32.TF32 R188, R236.reuse, R74, R188 ;  /* 0x0000004aecbc723c */ /* 0x040ff000000810bc */
[----:B------:R-:W-:Y:S08]  /*68ee0*/  HMMA.1688.F32.TF32 R156, R236, R70, R156 ;  /* 0x00000046ec9c723c */ /* 0x000ff0000008109c */
[----:B--2---:R-:W-:Y:S08]  /*68ef0*/  HMMA.1688.F32.TF32 R28, R240, R38, R28 ;  /* 0x00000026f01c723c */ /* 0x004ff0000008101c */
[C---:B----4-:R-:W-:Y:S11]  /*68f00*/  HMMA.1688.F32.TF32 R240, R236.reuse, R86, R32 ;  /* 0x00000056ecf0723c */ /* 0x050ff60000081020 */
[----:B------:R-:W-:Y:S04]  /*68f10*/  STL.64 [R1+0x110], R28 ;  /* 0x0001101c01007387 */ /* 0x000fe80000100a00 */
[----:B------:R-:W-:Y:S04]  /*68f20*/  STL.64 [R1+0x118], R30 ;  /* 0x0001181e01007387 */ /* 0x000fe80000100a00 */
[----:B------:R-:W2:Y:S04]  /*68f30*/  LDL.LU R32, [R1+0x100] ;  /* 0x0001000001207983 */ /* 0x000ea80000300800 */
[----:B------:R-:W2:Y:S04]  /*68f40*/  LDL.LU R33, [R1+0x104] ;  /* 0x0001040001217983 */ /* 0x000ea80000300800 */
[----:B------:R-:W2:Y:S04]  /*68f50*/  LDL.LU R34, [R1+0x108] ;  /* 0x0001080001227983 */ /* 0x000ea80000300800 */
[----:B------:R-:W2:Y:S04]  /*68f60*/  LDL.LU R35, [R1+0x10c] ;  /* 0x00010c0001237983 */ /* 0x000ea80000300800 */
        /* <DEDUP_REMOVED lines=12> */
[----:B---3--:R-:W2:Y:S01]  /*69030*/  LDL.LU R158, [R1+0x48] ;  /* 0x00004800019e7983 */ /* 0x008ea20000300800 */
[C---:B------:R-:W-:Y:S08]  /*69040*/  HMMA.1688.F32.TF32 R184, R236.reuse, R66, R184 ;  /* 0x00000042ecb8723c */ /* 0x040ff000000810b8 */
[C---:B------:R-:W-:Y:S08]  /*69050*/  HMMA.1688.F32.TF32 R180, R236.reuse, R6, R180 ;  /* 0x00000006ecb4723c */ /* 0x040ff000000810b4 */
[C---:B------:R-:W-:Y:S08]  /*69060*/  HMMA.1688.F32.TF32 R176, R236.reuse, R10, R176 ;  /* 0x0000000aecb0723c */ /* 0x040ff000000810b0 */
[C---:B------:R-:W-:Y:S01]  /*69070*/  HMMA.1688.F32.TF32 R24, R236.reuse, R154, R24 ;  /* 0x0000009aec18723c */ /* 0x040fe20000081018 */
[----:B------:R-:W-:Y:S07]  /*69080*/  STL.64 [R1+0x520], R184 ;  /* 0x000520b801007387 */ /* 0x000fee0000100a00 */
[C---:B------:R-:W-:Y:S01]  /*69090*/  HMMA.1688.F32.TF32 R20, R236.reuse, R150, R20 ;  /* 0x00000096ec14723c */ /* 0x040fe20000081014 */
[----:B------:R1:W-:Y:S04]  /*690a0*/  STL.64 [R1+0x528], R186 ;  /* 0x000528ba01007387 */ /* 0x0003e80000100a00 */
[----:B-1----:R-:W3:Y:S04]  /*690b0*/  LDL.LU.64 R186, [R1+0x2db0] ;  /* 0x002db00001ba7983 */ /* 0x002ee80000300a00 */
[----:B------:R-:W3:Y:S04]  /*690c0*/  LDL.LU.64 R184, [R1+0x2da8] ;  /* 0x002da80001b87983 */ /* 0x000ee80000300a00 */
[----:B------:R-:W-:Y:S04]  /*690d0*/  STL.64 [R1+0x510], R180 ;  /* 0x000510b401007387 */ /* 0x000fe80000100a00 */
        /* <DEDUP_REMOVED lines=9> */
[----:B------:R-:W-:Y:S04]  /*69170*/  STL.64 [R1+0x4e0], R20 ;  /* 0x0004e01401007387 */ /* 0x000fe80000100a00 */
[----:B------:R1:W-:Y:S02]  /*69180*/  STL.64 [R1+0x4e8], R22 ;  /* 0x0004e81601007387 */ /* 0x0003e40000100a00 */
[C---:B-1----:R-:W-:Y:S08]  /*69190*/  HMMA.1688.F32.TF32 R24, R236.reuse, R146, R16 ;  /* 0x00000092ec18723c */ /* 0x042ff00000081010 */
[C---:B------:R-:W-:Y:S08]  /*691a0*/  HMMA.1688.F32.TF32 R16, R236.reuse, R138, R248 ;  /* 0x0000008aec10723c */ /* 0x040ff000000810f8 */
[----:B------:R-:W-:Y:S01]  /*691b0*/  HMMA.1688.F32.TF32 R20, R236, R142, R244 ;  /* 0x0000008eec14723c */ /* 0x000fe200000810f4 */
[----:B------:R-:W-:-:S02]  /*691c0*/  IMAD.MOV.U32 R159, RZ, RZ, R2 ;  /* 0x000000ffff9f7224 */ /* 0x000fc400078e0002 */
[----:B------:R-:W-:Y:S04]  /*691d0*/  STL.64 [R1+0x470], R24 ;  /* 0x0004701801007387 */ /* 0x000fe80000100a00 */
[----:B------:R-:W-:Y:S01]  /*691e0*/  STL.64 [R1+0x478], R26 ;  /* 0x0004781a01007387 */ /* 0x000fe20000100a00 */
[----:B------:R-:W-:-:S03]  /*691f0*/  MOV R244, R174 ;  /* 0x000000ae00f47202 */ /* 0x000fc60000000f00 */
[----:B------:R1:W-:Y:S01]  /*69200*/  STL.64 [R1+0x490], R16 ;  /* 0x0004901001007387 */ /* 0x0003e20000100a00 */
[----:B------:R-:W-:Y:S01]  /*69210*/  IMAD.MOV.U32 R245, RZ, RZ, R175 ;  /* 0x000000fffff57224 */ /* 0x000fe200078e00af */
[----:B------:R-:W-:Y:S01]  /*69220*/  MOV R247, R169 ;  /* 0x000000a900f77202 */ /* 0x000fe20000000f00 */
[----:B------:R-:W-:-:S05]  /*69230*/  IMAD.MOV.U32 R246, RZ, RZ, R168 ;  /* 0x000000fffff67224 */ /* 0x000fca00078e00a8 */
[----:B------:R-:W-:Y:S04]  /*69240*/  STL.64 [R1+0x480], R20 ;  /* 0x0004801401007387 */ /* 0x000fe80000100a00 */
[----:B------:R-:W-:Y:S04]  /*69250*/  STL.64 [R1+0x488], R22 ;  /* 0x0004881601007387 */ /* 0x000fe80000100a00 */
[----:B------:R1:W-:Y:S02]  /*69260*/  STL [R1+0x498], R18 ;  /* 0x0004981201007387 */ /* 0x0003e40000100800 */
[----:B-1----:R-:W-:-:S02]  /*69270*/  IMAD.MOV.U32 R16, RZ, RZ, R170 ;  /* 0x000000ffff107224 */ /* 0x002fc400078e00aa */
[----:B------:R-:W3:Y:S01]  /*69280*/  LDL.LU R174, [R1+0x2d84] ;  /* 0x002d840001ae7983 */ /* 0x000ee20000300800 */
[----:B------:R-:W-:-:S03]  /*69290*/  IMAD.MOV.U32 R17, RZ, RZ, R171 ;  /* 0x000000ffff117224 */ /* 0x000fc600078e00ab */
[----:B------:R-:W3:Y:S01]  /*692a0*/  LDL.LU R175, [R1+0x2d80] ;  /* 0x002d800001af7983 */ /* 0x000ee20000300800 */
[----:B------:R-:W-:-:S03]  /*692b0*/  IMAD.MOV.U32 R2, RZ, RZ, R19 ;  /* 0x000000ffff027224 */ /* 0x000fc600078e0013 */
[----:B------:R-:W3:Y:S01]  /*692c0*/  LDL.LU R168, [R1+0x2d7c] ;  /* 0x002d7c0001a87983 */ /* 0x000ee20000300800 */
[----:B------:R-:W-:-:S03]  /*692d0*/  MOV R18, R164 ;  /* 0x000000a400127202 */ /* 0x000fc60000000f00 */
        /* <DEDUP_REMOVED lines=10> */
[----:B------:R-:W3:Y:S04]  /*69380*/  LDL.LU R166, [R1+0x2d64] ;  /* 0x002d640001a67983 */ /* 0x000ee80000300800 */
[----:B------:R-:W3:Y:S04]  /*69390*/  LDL.LU R167, [R1+0x2d60] ;  /* 0x002d600001a77983 */ /* 0x000ee80000300800 */
[----:B------:R-:W3:Y:S04]  /*693a0*/  LDL.LU R160, [R1+0x2d5c] ;  /* 0x002d5c0001a07983 */ /* 0x000ee80000300800 */
[----:B------:R-:W3:Y:S01]  /*693b0*/  LDL.LU R161, [R1+0x2d58] ;  /* 0x002d580001a17983 */ /* 0x000ee20000300800 */
[----:B------:R-:W-:-:S03]  /*693c0*/  MOV R248, R162 ;  /* 0x000000a200f87202 */ /* 0x000fc60000000f00 */
[----:B------:R-:W3:Y:S01]  /*693d0*/  LDL.LU R24, [R1+0x170] ;  /* 0x0001700001187983 */ /* 0x000ee20000300800 */
[----:B------:R-:W-:-:S03]  /*693e0*/  IMAD.MOV.U32 R249, RZ, RZ, R163 ;  /* 0x000000fffff97224 */ /* 0x000fc600078e00a3 */
[----:B------:R-:W3:Y:S04]  /*693f0*/  LDL.LU R25, [R1+0x174] ;  /* 0x0001740001197983 */ /* 0x000ee80000300800 */
[----:B------:R-:W3:Y:S01]  /*69400*/  LDL.LU R26, [R1+0x178] ;  /* 0x00017800011a7983 */ /* 0x000ee20000300800 */
[----:B------:R-:W-:-:S03]  /*69410*/  IMAD.MOV.U32 R250, RZ, RZ, R3 ;  /* 0x000000fffffa7224 */ /* 0x000fc600078e0003 */
[----:B------:R-:W3:Y:S01]  /*69420*/  LDL.LU R27, [R1+0x17c] ;  /* 0x00017c00011b7983 */ /* 0x000ee20000300800 */
[----:B------:R-:W-:-:S03]  /*69430*/  MOV R251, R0 ;  /* 0x0000000000fb7202 */ /* 0x000fc60000000f00 */
[----:B------:R-:W3:Y:S04]  /*69440*/  LDL.LU R162, [R1+0x2d54] ;  /* 0x002d540001a27983 */ /* 0x000ee80000300800 */
[----:B------:R-:W3:Y:S04]  /*69450*/  LDL.LU R163, [R1+0x2d50] ;  /* 0x002d500001a37983 */ /* 0x000ee80000300800 */
[----:B------:R-:W-:Y:S01]  /*69460*/  STL [R1+0x2c18], R2 ;  /* 0x002c180201007387 */ /* 0x000fe20000100800 */
[----:B--2---:R-:W-:-:S15]  /*69470*/  HMMA.1688.F32.TF32 R156, R236, R134, R156 ;  /* 0x00000086ec9c723c */ /* 0x004fde000008109c */
[----:B------:R-:W-:-:S04]  /*69480*/  NOP ;  /* 0x0000000000007918 */ /* 0x000fc80000000000 */
[----:B------:R-:W-:Y:S01]  /*69490*/  IMAD.MOV.U32 R3, RZ, RZ, R158 ;  /* 0x000000ffff037224 */ /* 0x000fe200078e009e */
[----:B------:R1:W-:Y:S01]  /*694a0*/  STL.64 [R1+0x4a0], R156 ;  /* 0x0004a09c01007387 */ /* 0x0003e20000100a00 */
[----:B------:R-:W-:-:S03]  /*694b0*/  IMAD.MOV.U32 R0, RZ, RZ, R159 ;  /* 0x000000ffff007224 */ /* 0x000fc600078e009f */
[----:B------:R-:W2:Y:S04]  /*694c0*/  LDL.LU.64 R158, [R1+0x2d48] ;  /* 0x002d4800019e7983 */ /* 0x000ea80000300a00 */
[----:B-1----:R-:W2:Y:S04]  /*694d0*/  LDL.LU.64 R156, [R1+0x2d40] ;  /* 0x002d4000019c7983 */ /* 0x002ea80000300a00 */
[----:B------:R-:W-:Y:S04]  /*694e0*/  STL [R1+0x2c20], R0 ;  /* 0x002c200001007387 */ /* 0x000fe80000100800 */
[----:B------:R-:W-:Y:S01]  /*694f0*/  STL [R1+0x2c1c], R3 ;  /* 0x002c1c0301007387 */ /* 0x000fe20000100800 */
[----:B------:R-:W-:-:S02]  /*69500*/  LOP3.LUT R15, R252, 0x40, RZ, 0x3c, !PT ;  /* 0x00000040fc0f7812 */ /* 0x000fc400078e3cff */
[----:B------:R-:W-:-:S03]  /*69510*/  LOP3.LUT R14, R252, 0x60, RZ, 0x3c, !PT ;  /* 0x00000060fc0e7812 */ /* 0x000fc600078e3cff */
[----:B------:R-:W-:Y:S04]  /*69520*/  LDS R28, [R15+UR7+0x42880] ;  /* 0x042880070f1c7984 */ /* 0x000fe80008000800 */
[----:B------:R-:W-:Y:S04]  /*69530*/  LDS R30, [R15+UR7+0x42c80] ;  /* 0x042c80070f1e7984 */ /* 0x000fe80008000800 */
[----:B------:R-:W-:Y:S04]  /*69540*/  LDS R29, [R14+UR7+0x42880] ;  /* 0x042880070e1d7984 */ /* 0x000fe80008000800 */
[----:B------:R-:W1:Y:S01]  /*69550*/  LDS R31, [R14+UR7+0x42c80] ;  /* 0x042c80070e1f7984 */ /* 0x000e620008000800 */
[C---:B---3--:R-:W-:Y:S08]  /*69560*/  HMMA.1688.F32.TF32 R160, R236.reuse, R126, R160 ;  /* 0x0000007eeca0723c */ /* 0x048ff000000810a0 */
[----:B--2---:R-:W-:-:S15]  /*69570*/  HMMA.1688.F32.TF32 R156, R236, R130, R156 ;  /* 0x00000082ec9c723c */ /* 0x004fde000008109c */
[----:B------:R-:W-:-:S04]  /*69580*/  NOP ;  /* 0x0000000000007918 */ /* 0x000fc80000000000 */
[----:B------:R-:W-:Y:S04]  /*69590*/  STL.64 [R1+0x4b0], R156 ;  /* 0x0004b09c01007387 */ /* 0x000fe80000100a00 */
[----:B------:R2:W-:Y:S02]  /*695a0*/  STL.64 [R1+0x4b8], R158 ;  /* 0x0004b89e01007387 */ /* 0x0005e40000100a00 */
[C---:B--2---:R-:W-:Y:S02]  /*695b0*/  HMMA.1688.F32.TF32 R156, R236.reuse, R122, R164 ;  /* 0x0000007aec9c723c */ /* 0x044fe400000810a4 */
[----:B------:R-:W-:Y:S04]  /*695c0*/  STL.64 [R1+0x4c0], R160 ;  /* 0x0004c0a001007387 */ /* 0x000fe80000100a00 */
[----:B------:R2:W-:Y:S02]  /*695d0*/  STL.64 [R1+0x4c8], R162 ;  /* 0x0004c8a201007387 */ /* 0x0005e40000100a00 */
[C---:B------:R-:W-:Y:S08]  /*695e0*/  HMMA.1688.F32.TF32 R164, R236.reuse, R118, R168 ;  /* 0x00000076eca4723c */ /* 0x040ff000000810a8 */
[C---:B--2---:R-:W-:Y:S03]  /*695f0*/  HMMA.1688.F32.TF32 R160, R236.reuse, R114, R172 ;  /* 0x00000072eca0723c */ /* 0x044fe600000810ac */
[----:B------:R-:W-:Y:S04]  /*69600*/  STL.64 [R1+0x4d0], R156 ;  /* 0x0004d09c01007387 */ /* 0x000fe80000100a00 */
[----:B------:R2:W-:Y:S02]  /*69610*/  STL.64 [R1+0x4d8], R158 ;  /* 0x0004d89e01007387 */ /* 0x0005e40000100a00 */
[C---:B--2---:R-:W-:Y:S02]  /*69620*/  HMMA.1688.F32.TF32 R156, R236.reuse, R110, R176 ;  /* 0x0000006eec9c723c */ /* 0x044fe400000810b0 */
[----:B------:R-:W-:Y:S04]  /*69630*/  STL.64 [R1+0x710], R164 ;  /* 0x000710a401007387 */ /* 0x000fe80000100a00 */
[----:B------:R2:W-:Y:S04]  /*69640*/  STL.64 [R1+0x718], R166 ;  /* 0x000718a601007387 */ /* 0x0005e80000100a00 */
[----:B------:R-:W-:Y:S04]  /*69650*/  STL.64 [R1+0x700], R160 ;  /* 0x000700a001007387 */ /* 0x000fe80000100a00 */
[----:B------:R3:W-:Y:S01]  /*69660*/  STL.64 [R1+0x708], R162 ;  /* 0x000708a201007387 */ /* 0x0007e20000100a00 */
[C---:B--2---:R-:W-:Y:S04]  /*69670*/  HMMA.1688.F32.TF32 R164, R236.reuse, R106, R180 ;  /* 0x0000006aeca4723c */ /* 0x044fe800000810b4 */
[----:B------:R-:W-:Y:S04]  /*69680*/  STL.64 [R1+0x6f0], R156 ;  /* 0x0006f09c01007387 */ /* 0x000fe80000100a00 */
[----:B------:R2:W-:Y:S01]  /*69690*/  STL.64 [R1+0x6f8], R158 ;  /* 0x0006f89e01007387 */ /* 0x0005e20000100a00 */
[C---:B---3--:R-:W-:Y:S08]  /*696a0*/  HMMA.1688.F32.TF32 R160, R236.reuse, R102, R184 ;  /* 0x00000066eca0723c */ /* 0x048ff000000810b8 */
[C---:B--2---:R-:W-:Y:S02]  /*696b0*/  HMMA.1688.F32.TF32 R156, R236.reuse, R98, R188 ;  /* 0x00000062ec9c723c */ /* 0x044fe400000810bc */
[----:B------:R-:W-:Y:S04]  /*696c0*/  STL.64 [R1+0x6e0], R164 ;  /* 0x0006e0a401007387 */ /* 0x000fe80000100a00 */
[----:B------:R4:W-:Y:S05]  /*696d0*/  STL.64 [R1+0x6e8], R166 ;  /* 0x0006e8a601007387 */ /* 0x0009ea0000100a00 */
[----:B------:R-:W-:Y:S04]  /*696e0*/  STL.64 [R1+0x6d0], R160 ;  /* 0x0006d0a001007387 */ /* 0x000fe80000100a00 */
[----:B------:R2:W-:Y:S01]  /*696f0*/  STL.64 [R1+0x6d8], R162 ;  /* 0x0006d8a201007387 */ /* 0x0005e20000100a00 */
[C---:B----4-:R-:W-:Y:S03]  /*69700*/  HMMA.1688.F32.TF32 R164, R236.reuse, R94, R192 ;  /* 0x0000005eeca4723c */ /* 0x050fe600000810c0 */
[----:B------:R-:W-:Y:S04]  /*69710*/  STL.64 [R1+0x6c0], R156 ;  /* 0x0006c09c01007387 */ /* 0x000fe80000100a00 */
[----:B------:R3:W-:Y:S01]  /*69720*/  STL.64 [R1+0x6c8], R158 ;  /* 0x0006c89e01007387 */ /* 0x0007e20000100a00 */
[C---:B--2---:R-:W-:Y:S08]  /*69730*/  HMMA.1688.F32.TF32 R160, R236.reuse, R90, R196 ;  /* 0x0000005aeca0723c */ /* 0x044ff000000810c4 */
[C---:B---3--:R-:W-:Y:S03]  /*69740*/  HMMA.1688.F32.TF32 R156, R236.reuse, R62, R200 ;  /* 0x0000003eec9c723c */ /* 0x048fe600000810c8 */
[----:B------:R-:W-:Y:S04]  /*69750*/  STL.64 [R1+0x6b0], R164 ;  /* 0x0006b0a401007387 */ /* 0x000fe80000100a00 */
[----:B------:R2:W-:Y:S04]  /*69760*/  STL.64 [R1+0x6b8], R166 ;  /* 0x0006b8a601007387 */ /* 0x0005e80000100a00 */
[----:B------:R-:W-:Y:S04]  /*69770*/  STL.64 [R1+0x6a0], R160 ;  /* 0x0006a0a001007387 */ /* 0x000fe80000100a00 */
[----:B------:R3:W-:Y:S01]  /*69780*/  STL.64 [R1+0x6a8], R162 ;  /* 0x0006a8a201007387 */ /* 0x0007e20000100a00 */
[C---:B--2---:R-:W-:Y:S03]  /*69790*/  HMMA.1688.F32.TF32 R164, R236.reuse, R58, R204 ;  /* 0x0000003aeca4723c */ /* 0x044fe600000810cc */
[----:B------:R-:W-:Y:S04]  /*697a0*/  STL.64 [R1+0x560], R156 ;  /* 0x0005609c01007387 */ /* 0x000fe80000100a00 */
[----:B------:R2:W-:Y:S01]  /*697b0*/  STL.64 [R1+0x568], R158 ;  /* 0x0005689e01007387 */ /* 0x0005e20000100a00 */
[C---:B---3--:R-:W-:Y:S08]  /*697c0*/  HMMA.1688.F32.TF32 R160, R236.reuse, R54, R208 ;  /* 0x00000036eca0723c */ /* 0x048ff000000810d0 */
[C---:B--2---:R-:W-:Y:S03]  /*697d0*/  HMMA.1688.F32.TF32 R156, R236.reuse, R50, R212 ;  /* 0x00000032ec9c723c */ /* 0x044fe600000810d4 */
        /* <DEDUP_REMOVED lines=8> */
[----:B--2---:R-:W-:Y:S03]  /*69860*/  HMMA.1688.F32.TF32 R156, R236, R38, R224 ;  /* 0x00000026ec9c723c */ /* 0x004fe600000810e0 */
[----:B------:R-:W-:Y:S04]  /*69870*/  STL.64 [R1+0x660], R164 ;  /* 0x000660a401007387 */ /* 0x000fe80000100a00 */
[----:B------:R-:W-:Y:S04]  /*69880*/  STL.64 [R1+0x668], R166 ;  /* 0x000668a601007387 */ /* 0x000fe80000100a00 */
[----:B------:R-:W-:Y:S04]  /*69890*/  STL.64 [R1+0x650], R160 ;  /* 0x000650a001007387 */ /* 0x000fe80000100a00 */
[----:B------:R-:W-:Y:S04]  /*698a0*/  STL.64 [R1+0x658], R162 ;  /* 0x000658a201007387 */ /* 0x000fe80000100a00 */
[----:B------:R-:W-:Y:S04]  /*698b0*/  STL.64 [R1+0x640], R156 ;  /* 0x0006409c01007387 */ /* 0x000fe80000100a00 */
[----:B------:R1:W-:Y:S02]  /*698c0*/  STL.64 [R1+0x648], R158 ;  /* 0x0006489e01007387 */ /* 0x0003e40000100a00 */
[C---:B-1----:R-:W-:Y:S08]  /*698d0*/  HMMA.1688.F32.TF32 R156, R28.reuse, R78, R24 ;  /* 0x0000004e1c9c723c */ /* 0x042ff00000081018 */
[C---:B------:R-:W-:Y:S08]  /*698e0*/  HMMA.1688.F32.TF32 R24, R28.reuse, R74, R20 ;  /* 0x0000004a1c18723c */ /* 0x040ff00000081014 */
[C---:B------:R-:W-:Y:S08]  /*698f0*/  HMMA.1688.F32.TF32 R20, R28.reuse, R70, R16 ;  /* 0x000000461c14723c */ /* 0x040ff00000081010 */
[----:B------:R-:W-:Y:S01]  /*69900*/  HMMA.1688.F32.TF32 R16, R28, R66, R244 ;  /* 0x000000421c10723c */ /* 0x000fe200000810f4 */
[----:B------:R-:W-:Y:S04]  /*69910*/  STL.64 [R1+0x30], R156 ;  /* 0x0000309c01007387 */ /* 0x000fe80000100a00 */
[----:B------:R-:W-:Y:S04]  /*69920*/  STL.64 [R1+0x38], R158 ;  /* 0x0000389e01007387 */ /* 0x000fe80000100a00 */
[----:B------:R1:W-:Y:S04]  /*69930*/  STL.64 [R1+0x20], R24 ;  /* 0x0000201801007387 */ /* 0x0003e80000100a00 */
[----:B------:R-:W-:Y:S04]  /*69940*/  STL.64 [R1+0x28], R26 ;  /* 0x0000281a01007387 */ /* 0x000fe80000100a00 */
[----:B------:R2:W-:Y:S04]  /*69950*/  STL.64 [R1+0x10], R20 ;  /* 0x0000101401007387 */ /* 0x0005e80000100a00 */
[----:B------:R3:W-:Y:S01]  /*69960*/  STL.64 [R1+0x18], R22 ;  /* 0x0000181601007387 */ /* 0x0007e20000100a00 */
[----:B-1----:R-:W-:-:S03]  /*69970*/  IMAD.MOV.U32 R24, RZ, RZ, R132 ;  /* 0x000000ffff187224 */ /* 0x002fc600078e0084 */
[----:B------:R1:W-:Y:S01]  /*69980*/  STL [R1], R16 ;  /* 0x0000001001007387 */ /* 0x0003e20000100800 */
[----:B------:R-:W-:Y:S01]  /*69990*/  IMAD.MOV.U32 R25, RZ, RZ, R133 ;  /* 0x000000ffff197224 */ /* 0x000fe200078e0085 */
[----:B--2---:R-:W-:Y:S01]  /*699a0*/  MOV R20, R128 ;  /* 0x0000008000147202 */ /* 0x004fe20000000f00 */
[----:B------:R-:W-:Y:S01]  /*699b0*/  IMAD.MOV.U32 R21, RZ, RZ, R129 ;  /* 0x000000ffff157224 */ /* 0x000fe200078e0081 */
[----:B------:R-:W2:Y:S01]  /*699c0*/  LDL.LU R128, [R1+0x2d3c] ;  /* 0x002d3c0001807983 */ /* 0x000ea20000300800 */
[----:B------:R-:W-:-:S03]  /*699d0*/  IMAD.MOV.U32 R164, RZ, RZ, R153 ;  /* 0x000000ffffa47224 */ /* 0x000fc600078e0099 */
[----:B------:R-:W4:Y:S01]  /*699e0*/  LDL.LU R129, [R1+0x2d38] ;  /* 0x002d380001817983 */ /* 0x000f220000300800 */
[----:B------:R-:W-:-:S03]  /*699f0*/  MOV R165, R152 ;  /* 0x0000009800a57202 */ /* 0x000fc60000000f00 */
[----:B------:R-:W2:Y:S04]  /*69a00*/  LDL.LU R132, [R1+0x2d34] ;  /* 0x002d340001847983 */ /* 0x000ea80000300800 */
[----:B------:R-:W2:Y:S04]  /*69a10*/  LDL.LU R133, [R1+0x2d30] ;  /* 0x002d300001857983 */ /* 0x000ea80000300800 */
[----:B------:R-:W2:Y:S04]  /*69a20*/  LDL.LU R153, [R1+0x2d2c] ;  /* 0x002d2c0001997983 */ /* 0x000ea80000300800 */
[----:B------:R-:W3:Y:S01]  /*69a30*/  LDL.LU R152, [R1+0x2d28] ;  /* 0x002d280001987983 */ /* 0x000ee20000300800 */
[----:B------:R-:W-:Y:S01]  /*69a40*/  MOV R172, R144 ;  /* 0x0000009000ac7202 */ /* 0x000fe20000000f00 */
[----:B------:R-:W-:-:S02]  /*69a50*/  IMAD.MOV.U32 R173, RZ, RZ, R145 ;  /* 0x000000ffffad7224 */ /* 0x000fc400078e0091 */
[----:B------:R-:W4:Y:S01]  /*69a60*/  LDL.LU R144, [R1+0x2d24] ;  /* 0x002d240001907983 */ /* 0x000f220000300800 */
[----:B------:R-:W-:Y:S01]  /*69a70*/  IMAD.MOV.U32 R174, RZ, RZ, R148 ;  /* 0x000000ffffae7224 */ /* 0x000fe200078e0094 */
[----:B------:R-:W-:Y:S02]  /*69a80*/  MOV R175, R149 ;  /* 0x0000009500af7202 */ /* 0x000fe40000000f00 */
[----:B------:R-:W4:Y:S04]  /*69a90*/  LDL.LU R145, [R1+0x2d20] ;  /* 0x002d200001917983 */ /* 0x000f280000300800 */
[----:B------:R-:W4:Y:S04]  /*69aa0*/  LDL.LU R148, [R1+0x2d1c] ;  /* 0x002d1c0001947983 */ /* 0x000f280000300800 */
[----:B------:R-:W4:Y:S04]  /*69ab0*/  LDL.LU R149, [R1+0x2d18] ;  /* 0x002d180001957983 */ /* 0x000f280000300800 */
[----:B------:R-:W4:Y:S04]  /*69ac0*/  LDL.LU R180, [R1+0x1f0] ;  /* 0x0001f00001b47983 */ /* 0x000f280000300800 */
[----:B------:R-:W4:Y:S01]  /*69ad0*/  LDL.LU R181, [R1+0x1f4] ;  /* 0x0001f40001b57983 */ /* 0x000f220000300800 */
[----:B--2---:R-:W-:-:S02]  /*69ae0*/  IMAD.MOV.U32 R183, RZ, RZ, R153 ;  /* 0x000000ffffb77224 */ /* 0x004fc400078e0099 */
[----:B---3--:R-:W-:Y:S02]  /*69af0*/  IMAD.MOV.U32 R182, RZ, RZ, R152 ;  /* 0x000000ffffb67224 */ /* 0x008fe400078e0098 */
        /* <DEDUP_REMOVED lines=20> */
[----:B------:R-:W-:Y:S01]  /*69c40*/  HMMA.1688.F32.TF32 R248, R28, R6, R248 ;  /* 0x000000061cf8723c */ /* 0x000fe200000810f8 */
[----:B----4-:R-:W-:Y:S01]  /*69c50*/  IMAD.MOV.U32 R188, RZ, RZ, R149 ;  /* 0x000000ffffbc7224 */ /* 0x010fe200078e0095 */
[----:B------:R-:W-:Y:S01]  /*69c60*/  MOV R189, R148 ;  /* 0x0000009400bd7202 */ /* 0x000fe20000000f00 */
[----:B------:R-:W-:-:S02]  /*69c70*/  IMAD.MOV.U32 R190, RZ, RZ, R145 ;  /* 0x000000ffffbe7224 */ /* 0x000fc400078e0091 */
[----:B------:R-:W-:Y:S01]  /*69c80*/  IMAD.MOV.U32 R191, RZ, RZ, R144 ;  /* 0x000000ffffbf7224 */ /* 0x000fe200078e0090 */
[----:B------:R-:W-:Y:S01]  /*69c90*/  MOV R176, R133 ;  /* 0x0000008500b07202 */ /* 0x000fe20000000f00 */
[----:B------:R-:W-:Y:S02]  /*69ca0*/  IMAD.MOV.U32 R177, RZ, RZ, R132 ;  /* 0x000000ffffb17224 */ /* 0x000fe400078e0084 */
[C---:B------:R-:W-:Y:S01]  /*69cb0*/  HMMA.1688.F32.TF32 R132, R28.reuse, R134, R180 ;  /* 0x000000861c84723c */ /* 0x040fe200000810b4 */
[----:B------:R-:W-:Y:S01]  /*69cc0*/  IMAD.MOV.U32 R204, RZ, RZ, R77 ;  /* 0x000000ffffcc7224 */ /* 0x000fe200078e004d */
[----:B------:R-:W-:Y:S01]  /*69cd0*/  MOV R205, R76 ;  /* 0x0000004c00cd7202 */ /* 0x000fe20000000f00 */
[----:B------:R-:W-:Y:S02]  /*69ce0*/  IMAD.MOV.U32 R206, RZ, RZ, R136 ;  /* 0x000000ffffce7224 */ /* 0x000fe400078e0088 */
[----:B------:R-:W-:Y:S01]  /*69cf0*/  IMAD.MOV.U32 R207, RZ, RZ, R137 ;  /* 0x000000ffffcf7224 */ /* 0x000fe200078e0089 */
[----:B------:R-:W-:Y:S01]  /*69d00*/  MOV R179, R128 ;  /* 0x0000008000b37202 */ /* 0x000fe20000000f00 */
[----:B------:R-:W-:Y:S01]  /*69d10*/  IMAD.MOV.U32 R178, RZ, RZ, R129 ;  /* 0x000000ffffb27224 */ /* 0x000fe200078e0081 */
[----:B------:R-:W-:Y:S01]  /*69d20*/  MOV R208, R85 ;  /* 0x0000005500d07202 */ /* 0x000fe20000000f00 */
[----:B------:R-:W-:Y:S01]  /*69d30*/  IMAD.MOV.U32 R209, RZ, RZ, R140 ;  /* 0x000000ffffd17224 */ /* 0x000fe200078e008c */
[----:B------:R-:W-:Y:S04]  /*69d40*/  STL.64 [R1+0x2bf0], R250 ;  /* 0x002bf0fa01007387 */ /* 0x000fe80000100a00 */
[----:B------:R4:W-:Y:S01]  /*69d50*/  STL.64 [R1+0x2be8], R248 ;  /* 0x002be8f801007387 */ /* 0x0009e20000100a00 */
[----:B--2---:R-:W-:Y:S01]  /*69d60*/  IMAD.MOV.U32 R187, RZ, RZ, R152 ;  /* 0x000000ffffbb7224 */ /* 0x004fe200078e0098 */
[----:B---3--:R-:W-:Y:S01]  /*69d70*/  MOV R186, R153 ;  /* 0x0000009900ba7202 */ /* 0x008fe20000000f00 */
[----:B------:R-:W-:Y:S01]  /*69d80*/  HMMA.1688.F32.TF32 R160, R28, R154, R160 ;  /* 0x0000009a1ca0723c */ /* 0x000fe200000810a0 */
[----:B------:R-:W-:Y:S01]  /*69d90*/  IMAD.MOV.U32 R210, RZ, RZ, R84 ;  /* 0x000000ffffd27224 */ /* 0x000fe200078e0054 */
[----:B------:R-:W-:Y:S01]  /*69da0*/  MOV R211, R141 ;  /* 0x0000008d00d37202 */ /* 0x000fe20000000f00 */
[----:B------:R-:W-:-:S02]  /*69db0*/  IMAD.MOV.U32 R168, RZ, RZ, R125 ;  /* 0x000000ffffa87224 */ /* 0x000fc400078e007d */
[----:B------:R-:W-:Y:S01]  /*69dc0*/  IMAD.MOV.U32 R169, RZ, RZ, R124 ;  /* 0x000000ffffa97224 */ /* 0x000fe200078e007c */
[----:B------:R-:W-:Y:S01]  /*69dd0*/  MOV R170, R121 ;  /* 0x0000007900aa7202 */ /* 0x000fe20000000f00 */
[----:B------:R-:W-:Y:S01]  /*69de0*/  IMAD.MOV.U32 R171, RZ, RZ, R120 ;  /* 0x000000ffffab7224 */ /* 0x000fe200078e0078 */
[C---:B------:R-:W-:Y:S01]  /*69df0*/  HMMA.1688.F32.TF32 R228, R28.reuse, R86, R228 ;  /* 0x000000561ce4723c */ /* 0x040fe200000810e4 */
[----:B------:R-:W-:Y:S01]  /*69e00*/  IMAD.MOV.U32 R2, RZ, RZ, R19 ;  /* 0x000000ffff027224 */ /* 0x000fe200078e0013 */
[----:B------:R-:W-:Y:S01]  /*69e10*/  MOV R26, R113 ;  /* 0x00000071001a7202 */ /* 0x000fe20000000f00 */
[----:B------:R-:W-:Y:S01]  /*69e20*/  IMAD.MOV.U32 R27, RZ, RZ, R112 ;  /* 0x000000ffff1b7224 */ /* 0x000fe200078e0070 */
[----:B------:R-:W-:Y:S04]  /*69e30*/  LDS R180, [R15+UR7+0x43080] ;  /* 0x043080070fb47984 */ /* 0x000fe80008000800 */
[----:B------:R-:W-:Y:S01]  /*69e40*/  HMMA.1688.F32.TF32 R244, R28, R10, R244 ;  /* 0x0000000a1cf4723c */ /* 0x000fe200000810f4 */
[----:B------:R-:W-:Y:S01]  /*69e50*/  LDS R182, [R15+UR7+0x43480] ;  /* 0x043480070fb67984 */ /* 0x000fe20008000800 */
[----:B------:R-:W-:-:S06]  /*69e60*/  MOV R196, R9 ;  /* 0x0000000900c47202 */ /* 0x000fcc0000000f00 */
[----:B------:R-:W-:Y:S01]  /*69e70*/  HMMA.1688.F32.TF32 R32, R236, R82, R32 ;  /* 0x00000052ec20723c */ /* 0x000fe20000081020 */
[----:B------:R-:W-:-:S07]  /*69e80*/  IMAD.MOV.U32 R197, RZ, RZ, R8 ;  /* 0x000000ffffc57224 */ /* 0x000fce00078e0008 */
[C---:B------:R-:W-:Y:S01]  /*69e90*/  HMMA.1688.F32.TF32 R232, R28.reuse, R82, R232 ;  /* 0x000000521ce8723c */ /* 0x040fe200000810e8 */
[----:B------:R-:W-:Y:S01]  /*69ea0*/  IMAD.MOV.U32 R3, RZ, RZ, R18 ;  /* 0x000000ffff037224 */ /* 0x000fe200078e0012 */
[----:B------:R-:W-:Y:S01]  /*69eb0*/  LDS R82, [R15+UR7+0x43400] ;  /* 0x043400070f527984 */ /* 0x000fe20008000800 */
[----:B------:R-:W-:Y:S01]  /*69ec0*/  IMAD.MOV.U32 R22, RZ, RZ, R109 ;  /* 0x000000ffff167224 */ /* 0x000fe200078e006d */
[----:B------:R-:W-:Y:S01]  /*69ed0*/  MOV R23, R108 ;  /* 0x0000006c00177202 */ /* 0x000fe20000000f00 */
[----:B-1----:R-:W-:Y:S01]  /*69ee0*/  IMAD.MOV.U32 R16, RZ, RZ, R105 ;  /* 0x000000ffff107224 */ /* 0x002fe200078e0069 */
[----:B------:R-:W-:Y:S01]  /*69ef0*/  MOV R0, R17 ;  /* 0x0000001100007202 */ /* 0x000fe20000000f00 */
[----:B------:R-:W-:Y:S01]  /*69f00*/  IMAD.MOV.U32 R198, RZ, RZ, R5 ;  /* 0x000000ffffc67224 */ /* 0x000fe200078e0005 */
[C---:B------:R-:W-:Y:S01]  /*69f10*/  HMMA.1688.F32.TF32 R156, R28.reuse, R150, R156 ;  /* 0x000000961c9c723c */ /* 0x040fe2000008109c */
[----:B------:R-:W-:Y:S01]  /*69f20*/  MOV R199, R4 ;  /* 0x0000000400c77202 */ /* 0x000fe20000000f00 */
[----:B------:R-:W-:Y:S04]  /*69f30*/  LDS R181, [R14+UR7+0x43080] ;  /* 0x043080070eb57984 */ /* 0x000fe80008000800 */
[----:B------:R-:W-:Y:S02]  /*69f40*/  LDS R183, [R14+UR7+0x43480] ;  /* 0x043480070eb77984 */ /* 0x000fe40008000800 */
[C---:B------:R-:W-:Y:S02]  /*69f50*/  HMMA.1688.F32.TF32 R152, R28.reuse, R146, R192 ;  /* 0x000000921c98723c */ /* 0x040fe400000810c0 */
[----:B------:R-:W-:Y:S06]  /*69f60*/  STL.64 [R1+0x2c00], R246 ;  /* 0x002c00f601007387 */ /* 0x000fec0000100a00 */
[C---:B------:R-:W-:Y:S08]  /*69f70*/  HMMA.1688.F32.TF32 R128, R28.reuse, R130, R176 ;  /* 0x000000821c80723c */ /* 0x040ff000000810b0 */
[C---:B------:R-:W-:Y:S08]  /*69f80*/  HMMA.1688.F32.TF32 R124, R28.reuse, R126, R172 ;  /* 0x0000007e1c7c723c */ /* 0x040ff000000810ac */
[C---:B------:R-:W-:Y:S01]  /*69f90*/  HMMA.1688.F32.TF32 R120, R28.reuse, R122, R168 ;  /* 0x0000007a1c78723c */ /* 0x040fe200000810a8 */
[----:B------:R-:W-:Y:S01]  /*69fa0*/  IMAD.MOV.U32 R19, RZ, RZ, R80 ;  /* 0x000000ffff137224 */ /* 0x000fe200078e0050 */
[----:B------:R-:W-:Y:S06]  /*69fb0*/  LDS R83, [R14+UR7+0x43400] ;  /* 0x043400070e537984 */ /* 0x000fec0008000800 */
[C---:B------:R-:W-:Y:S08]  /*69fc0*/  HMMA.1688.F32.TF32 R148, R28.reuse, R142, R184 ;  /* 0x0000008e1c94723c */ /* 0x040ff000000810b8 */
[----:B------:R-:W-:Y:S01]  /*69fd0*/  HMMA.1688.F32.TF32 R144, R28, R138, R188 ;  /* 0x0000008a1c90723c */ /* 0x000fe200000810bc */
[----:B------:R-:W-:Y:S04]  /*69fe0*/  STL.64 [R1+0x2bf8], R244 ;  /* 0x002bf8f401007387 */ /* 0x000fe80000100a00 */
[----:B------:R-:W-:Y:S04]  /*69ff0*/  STL.64 [R1+0x2c10], R162 ;  /* 0x002c10a201007387 */ /* 0x000fe80000100a00 */
[----:B------:R1:W-:Y:S04]  /*6a000*/  STL.64 [R1+0x2c08], R160 ;  /* 0x002c08a001007387 */ /* 0x0003e80000100a00 */
[----:B------:R-:W-:Y:S04]  /*6a010*/  STL.64 [R1+0x2c30], R158 ;  /* 0x002c309e01007387 */ /* 0x000fe80000100a00 */
[----:B------:R2:W-:Y:S04]  /*6a020*/  STL.64 [R1+0x2c28], R156 ;  /* 0x002c289c01007387 */ /* 0x0005e80000100a00 */
[----:B------:R-:W-:Y:S04]  /*6a030*/  STL.64 [R1+0x2c40], R154 ;  /* 0x002c409a01007387 */ /* 0x000fe80000100a00 */
[----:B------:R-:W-:Y:S04]  /*6a040*/  STL.64 [R1+0x2c38], R152 ;  /* 0x002c389801007387 */ /* 0x000fe80000100a00 */
[----:B------:R-:W3:Y:S04]  /*6a050*/  LDL.LU R187, [R1+0xd7c] ;  /* 0x000d7c0001bb7983 */ /* 0x000ee80000300800 */
[----:B------:R-:W-:Y:S04]  /*6a060*/  STL.64 [R1+0x2c50], R150 ;  /* 0x002c509601007387 */ /* 0x000fe80000100a00 */
[----:B------:R-:W-:Y:S04]  /*6a070*/  STL.64 [R1+0x2c48], R148 ;  /* 0x002c489401007387 */ /* 0x000fe80000100a00 */
[----:B------:R-:W-:Y:S01]  /*6a080*/  STL.64 [R1+0x2c60], R146 ;  /* 0x002c609201007387 */ /* 0x000fe20000100a00 */
[----:B------:R-:W-:-:S03]  /*6a090*/  MOV R188, R88 ;  /* 0x0000005800bc7202 */ /* 0x000fc60000000f00 */
[----:B------:R-:W-:Y:S01]  /*6a0a0*/  STL.64 [R1+0x2c58], R144 ;  /* 0x002c589001007387 */ /* 0x000fe20000100a00 */
[----:B------:R-:W-:-:S03]  /*6a0b0*/  IMAD.MOV.U32 R189, RZ, RZ, R89 ;  /* 0x000000ffffbd7224 */ /* 0x000fc600078e0059 */
[----:B------:R-:W-:Y:S01]  /*6a0c0*/  STL.64 [R1+0x2c70], R134 ;  /* 0x002c708601007387 */ /* 0x000fe20000100a00 */
[----:B------:R-:W-:-:S03]  /*6a0d0*/  IMAD.MOV.U32 R190, RZ, RZ, R92 ;  /* 0x000000ffffbe7224 */ /* 0x000fc600078e005c */
[----:B------:R-:W-:Y:S01]  /*6a0e0*/  STL.64 [R1+0x2c68], R132 ;  /* 0x002c688401007387 */ /* 0x000fe20000100a00 */
[----:B------:R-:W-:-:S03]  /*6a0f0*/  MOV R191, R93 ;  /* 0x0000005d00bf7202 */ /* 0x000fc60000000f00 */
[----:B------:R-:W-:Y:S01]  /*6a100*/  STL [R1+0x29d0], R252 ;  /* 0x0029d0fc01007387 */ /* 0x000fe20000100800 */
[----:B------:R-:W-:-:S03]  /*6a110*/  IMAD.MOV.U32 R192, RZ, RZ, R101 ;  /* 0x000000ffffc07224 */ /* 0x000fc600078e0065 */
[----:B------:R-:W3:Y:S01]  /*6a120*/  LDL.LU R88, [R1+0x2d0c] ;  /* 0x002d0c0001587983 */ /* 0x000ee20000300800 */
[----:B------:R-:W-:-:S03]  /*6a130*/  IMAD.MOV.U32 R193, RZ, RZ, R100 ;  /* 0x000000ffffc17224 */ /* 0x000fc600078e0064 */
[----:B------:R-:W3:Y:S01]  /*6a140*/  LDL.LU R89, [R1+0x2d08] ;  /* 0x002d080001597983 */ /* 0x000ee20000300800 */
[----:B------:R-:W-:-:S03]  /*6a150*/  MOV R194, R97 ;  /* 0x0000006100c27202 */ /* 0x000fc60000000f00 */
[----:B------:R-:W3:Y:S01]  /*6a160*/  LDL.LU R92, [R1+0x2d04] ;  /* 0x002d0400015c7983 */ /* 0x000ee20000300800 */
[----:B------:R-:W-:-:S03]  /*6a170*/  IMAD.MOV.U32 R195, RZ, RZ, R96 ;  /* 0x000000ffffc37224 */ /* 0x000fc600078e0060 */
        /* <DEDUP_REMOVED lines=13> */
[----:B------:R1:W-:Y:S01]  /*6a250*/  LDS R80, [R15+UR7+0x43000] ;  /* 0x043000070f507984 */ /* 0x0003e20008000800 */
[----:B------:R-:W-:Y:S01]  /*6a260*/  HMMA.1688.F32.TF32 R112, R28, R114, R24 ;  /* 0x000000721c70723c */ /* 0x000fe20000081018 */
[----:B------:R-:W-:-:S02]  /*6a270*/  IMAD.MOV.U32 R18, RZ, RZ, R81 ;  /* 0x000000ffff127224 */ /* 0x000fc400078e0051 */
[----:B------:R-:W-:Y:S01]  /*6a280*/  LDS R24, [R252+UR7+0x43000] ;  /* 0x04300007fc187984 */ /* 0x000fe20008000800 */
[----:B------:R-:W-:-:S04]  /*6a290*/  MOV R17, R104 ;  /* 0x0000006800117202 */ /* 0x000fc80000000f00 */
[----:B------:R-:W-:Y:S01]  /*6a2a0*/  HMMA.1688.F32.TF32 R108, R28, R110, R20 ;  /* 0x0000006e1c6c723c */ /* 0x000fe20000081014 */
[----:B------:R-:W-:Y:S02]  /*6a2b0*/  IMAD.MOV.U32 R166, RZ, RZ, R117 ;  /* 0x000000ffffa67224 */ /* 0x000fe400078e0075 */
[----:B------:R-:W-:Y:S02]  /*6a2c0*/  IMAD.MOV.U32 R167, RZ, RZ, R116 ;  /* 0x000000ffffa77224 */ /* 0x000fe400078e0074 */
[----:B------:R-:W-:Y:S02]  /*6a2d0*/  IMAD.MOV.U32 R202, RZ, RZ, R69 ;  /* 0x000000ffffca7224 */ /* 0x000fe400078e0045 */
[----:B------:R-:W-:Y:S01]  /*6a2e0*/  IMAD.MOV.U32 R203, RZ, RZ, R68 ;  /* 0x000000ffffcb7224 */ /* 0x000fe200078e0044 */
[----:B------:R-:W-:Y:S01]  /*6a2f0*/  MOV R201, R72 ;  /* 0x0000004800c97202 */ /* 0x000fe20000000f00 */
[----:B------:R-:W-:Y:S01]  /*6a300*/  LDS R26, [R252+UR7+0x43400] ;  /* 0x04340007fc1a7984 */ /* 0x000fe20008000800 */
[----:B------:R-:W-:Y:S01]  /*6a310*/  IMAD.MOV.U32 R200, RZ, RZ, R73 ;  /* 0x000000ffffc87224 */ /* 0x000fe200078e0049 */
[----:B----4-:R-:W-:Y:S01]  /*6a320*/  MOV R248, R65 ;  /* 0x0000004100f87202 */ /* 0x010fe20000000f00 */
[----:B------:R-:W-:Y:S01]  /*6a330*/  IMAD.MOV.U32 R249, RZ, RZ, R64 ;  /* 0x000000fffff97224 */ /* 0x000fe200078e0040 */
[----:B------:R-:W-:Y:S01]  /*6a340*/  MOV R251, R60 ;  /* 0x0000003c00fb7202 */ /* 0x000fe20000000f00 */
[----:B------:R-:W-:Y:S01]  /*6a350*/  LDS R81, [R14+UR7+0x43000] ;  /* 0x043000070e517984 */ /* 0x000fe20008000800 */
[----:B------:R-:W-:Y:S01]  /*6a360*/  IMAD.MOV.U32 R250, RZ, RZ, R61 ;  /* 0x000000fffffa7224 */ /* 0x000fe200078e003d */
[----:B-1----:R-:W-:Y:S01]  /*6a370*/  MOV R161, R48 ;  /* 0x0000003000a17202 */ /* 0x002fe20000000f00 */
[----:B------:R-:W-:-:S02]  /*6a380*/  IMAD.MOV.U32 R160, RZ, RZ, R49 ;  /* 0x000000ffffa07224 */ /* 0x000fc400078e0031 */
[----:B------:R-:W-:Y:S02]  /*6a390*/  IMAD.MOV.U32 R162, RZ, RZ, R45 ;  /* 0x000000ffffa27224 */ /* 0x000fe400078e002d */
[----:B------:R-:W-:Y:S01]  /*6a3a0*/  IMAD.MOV.U32 R163, RZ, RZ, R44 ;  /* 0x000000ffffa37224 */ /* 0x000fe200078e002c */
[----:B--2---:R-:W-:Y:S01]  /*6a3b0*/  MOV R156, R41 ;  /* 0x00000029009c7202 */ /* 0x004fe20000000f00 */
[----:B------:R-:W-:Y:S01]  /*6a3c0*/  IMAD.MOV.U32 R157, RZ, RZ, R40 ;  /* 0x000000ffff9d7224 */ /* 0x000fe200078e0028 */
[----:B------:R-:W-:Y:S01]  /*6a3d0*/  MOV R159, R36 ;  /* 0x00000024009f7202 */ /* 0x000fe20000000f00 */
[----:B------:R-:W-:Y:S01]  /*6a3e0*/  IMAD.MOV.U32 R158, RZ, RZ, R37 ;  /* 0x000000ffff9e7224 */ /* 0x000fe200078e0025 */
[----:B------:R-:W-:Y:S01]  /*6a3f0*/  MOV R246, R53 ;  /* 0x0000003500f67202 */ /* 0x000fe20000000f00 */
[----:B------:R-:W-:Y:S02]  /*6a400*/  IMAD.MOV.U32 R244, RZ, RZ, R57 ;  /* 0x000000fffff47224 */ /* 0x000fe400078e0039 */
[----:B------:R-:W-:-:S02]  /*6a410*/  IMAD.MOV.U32 R245, RZ, RZ, R56 ;  /* 0x000000fffff57224 */ /* 0x000fc400078e0038 */
[----:B------:R-:W-:Y:S01]  /*6a420*/  IMAD.MOV.U32 R247, RZ, RZ, R52 ;  /* 0x000000fffff77224 */ /* 0x000fe200078e0034 */
[----:B---3--:R-:W-:Y:S04]  /*6a430*/  LDSM.16.M88.4 R8, [R187+UR10+0x80] ;  /* 0x0000800abb08783b */ /* 0x008fe80008000200 */
[----:B------:R-:W-:Y:S01]  /*6a440*/  LDSM.16.M88.4 R4, [R187+UR10+0x1080] ;  /* 0x0010800abb04783b */ /* 0x000fe20008000200 */
[----:B------:R-:W-:Y:S01]  /*6a450*/  IMAD.MOV.U32 R179, RZ, RZ, R101 ;  /* 0x000000ffffb37224 */ /* 0x000fe200078e0065 */
[----:B------:R-:W-:Y:S02]  /*6a460*/  MOV R178, R100 ;  /* 0x0000006400b27202 */ /* 0x000fe40000000f00 */
[----:B------:R-:W-:Y:S01]  /*6a470*/  LDSM.16.M88.4 R20, [R187+UR10+0x2080] ;  /* 0x0020800abb14783b */ /* 0x000fe20008000200 */
[----:B------:R-:W-:-:S02]  /*6a480*/  IMAD.MOV.U32 R177, RZ, RZ, R97 ;  /* 0x000000ffffb17224 */ /* 0x000fc400078e0061 */
[----:B------:R-:W-:Y:S02]  /*6a490*/  IMAD.MOV.U32 R176, RZ, RZ, R96 ;  /* 0x000000ffffb07224 */ /* 0x000fe400078e0060 */
[----:B------:R-:W-:Y:S01]  /*6a4a0*/  IMAD.MOV.U32 R175, RZ, RZ, R77 ;  /* 0x000000ffffaf7224 */ /* 0x000fe200078e004d */
[----:B------:R-:W2:Y:S04]  /*6a4b0*/  LDL.LU R96, [R1+0x2ccc] ;  /* 0x002ccc0001607983 */ /* 0x000ea80000300800 */
[----:B------:R-:W3:Y:S01]  /*6a4c0*/  LDL.LU R97, [R1+0x2cc8] ;  /* 0x002cc80001617983 */ /* 0x000ee20000300800 */
[----:B------:R-:W-:-:S03]  /*6a4d0*/  IMAD.MOV.U32 R174, RZ, RZ, R76 ;  /* 0x000000ffffae7224 */ /* 0x000fc600078e004c */
[----:B------:R-:W4:Y:S01]  /*6a4e0*/  LDL.LU R100, [R1+0x2cc4] ;  /* 0x002cc40001647983 */ /* 0x000f220000300800 */
[----:B------:R-:W-:Y:S01]  /*6a4f0*/  MOV R173, R136 ;  /* 0x0000008800ad7202 */ /* 0x000fe20000000f00 */
[----:B------:R-:W-:Y:S02]  /*6a500*/  IMAD.MOV.U32 R172, RZ, RZ, R137 ;  /* 0x000000ffffac7224 */ /* 0x000fe400078e0089 */
[----:B------:R-:W2:Y:S04]  /*6a510*/  LDL.LU R101, [R1+0x2cc0] ;  /* 0x002cc00001657983 */ /* 0x000ea80000300800 */
        /* <DEDUP_REMOVED lines=11> */
[----:B------:R-:W4:Y:S01]  /*6a5d0*/  LDL.LU R85, [R1+0x2ca0] ;  /* 0x002ca00001557983 */ /* 0x000f220000300800 */
[----:B------:R-:W-:Y:S01]  /*6a5e0*/  LOP3.LUT R15, R252, 0x20, RZ, 0x3c, !PT ;  /* 0x00000020fc0f7812 */ /* 0x000fe200078e3cff */
[C---:B------:R-:W-:Y:S02]  /*6a5f0*/  HMMA.1688.F32.TF32 R104, R28.reuse, R106, R16 ;  /* 0x0000006a1c68723c */ /* 0x040fe40000081010 */
[----:B------:R-:W-:Y:S04]  /*6a600*/  LDSM.16.M88.4 R16, [R187+UR10+0x3080] ;  /* 0x0030800abb10783b */ /* 0x000fe80008000200 */
[----:B------:R-:W-:Y:S04]  /*6a610*/  LDS R25, [R15+UR7+0x43000] ;  /* 0x043000070f197984 */ /* 0x000fe80008000800 */
[----:B------:R-:W1:Y:S04]  /*6a620*/  LDS R27, [R15+UR7+0x43400] ;  /* 0x043400070f1b7984 */ /* 0x000e680008000800 */
[----:B------:R-:W-:Y:S04]  /*6a630*/  LDS R13, [R15+UR7+0x43080] ;  /* 0x043080070f0d7984 */ /* 0x000fe80008000800 */
[----:B------:R-:W-:Y:S04]  /*6a640*/  LDS R14, [R252+UR7+0x43480] ;  /* 0x04348007fc0e7984 */ /* 0x000fe80008000800 */
[----:B------:R-:W1:Y:S01]  /*6a650*/  LDS R15, [R15+UR7+0x43480] ;  /* 0x043480070f0f7984 */ /* 0x000e620008000800 */
[----:B------:R-:W-:Y:S01]  /*6a660*/  HMMA.1688.F32.TF32 R116, R28, R118, R164 ;  /* 0x000000761c74723c */ /* 0x000fe200000810a4 */
[----:B------:R-:W-:Y:S01]  /*6a670*/  IMAD.MOV.U32 R212, RZ, RZ, R93 ;  /* 0x000000ffffd47224 */ /* 0x000fe200078e005d */
[----:B------:R-:W-:Y:S01]  /*6a680*/  MOV R214, R89 ;  /* 0x0000005900d67202 */ /* 0x000fe20000000f00 */
[----:B------:R-:W-:Y:S01]  /*6a690*/  IMAD.MOV.U32 R213, RZ, RZ, R92 ;  /* 0x000000ffffd57224 */ /* 0x000fe200078e005c */
[----:B------:R-:W-:Y:S01]  /*6a6a0*/  LDSM.16.M88.4 R64, [R187+UR10+0x7080] ;  /* 0x0070800abb40783b */ /* 0x000fe20008000200 */
[----:B--2---:R-:W-:-:S03]  /*6a6b0*/  IMAD.MOV.U32 R216, RZ, RZ, R76 ;  /* 0x000000ffffd87224 */ /* 0x004fc600078e004c */
[----:B------:R-:W2:Y:S01]  /*6a6c0*/  LDL.LU R76, [R1+0x2c9c] ;  /* 0x002c9c00014c7983 */ /* 0x000ea20000300800 */
[----:B---3--:R-:W-:-:S03]  /*6a6d0*/  IMAD.MOV.U32 R217, RZ, RZ, R77 ;  /* 0x000000ffffd97224 */ /* 0x008fc600078e004d */
[----:B------:R-:W3:Y:S01]  /*6a6e0*/  LDL.LU R77, [R1+0x2c98] ;  /* 0x002c9800014d7983 */ /* 0x000ee20000300800 */
[----:B------:R-:W-:Y:S01]  /*6a6f0*/  MOV R218, R136 ;  /* 0x0000008800da7202 */ /* 0x000fe20000000f00 */
[----:B------:R-:W-:Y:S02]  /*6a700*/  IMAD.MOV.U32 R219, RZ, RZ, R137 ;  /* 0x000000ffffdb7224 */ /* 0x000fe400078e0089 */
[----:B------:R-:W3:Y:S01]  /*6a710*/  LDL.LU R136, [R1+0x2c94] ;  /* 0x002c940001887983 */ /* 0x000ee20000300800 */
[----:B----4-:R-:W-:-:S03]  /*6a720*/  IMAD.MOV.U32 R223, RZ, RZ, R141 ;  /* 0x000000ffffdf7224 */ /* 0x010fc600078e008d */
[----:B------:R-:W4:Y:S01]  /*6a730*/  LDL.LU R137, [R1+0x2c90] ;  /* 0x002c900001897983 */ /* 0x000f220000300800 */
[----:B------:R-:W-:-:S03]  /*6a740*/  IMAD.MOV.U32 R220, RZ, RZ, R140 ;  /* 0x000000ffffdc7224 */ /* 0x000fc600078e008c */
[----:B------:R-:W4:Y:S01]  /*6a750*/  LDL.LU R140, [R1+0x2c8c] ;  /* 0x002c8c00018c7983 */ /* 0x000f220000300800 */
[----:B------:R-:W-:Y:S01]  /*6a760*/  IMAD.MOV.U32 R222, RZ, RZ, R84 ;  /* 0x000000ffffde7224 */ /* 0x000fe200078e0054 */
[----:B------:R-:W-:Y:S02]  /*6a770*/  MOV R221, R85 ;  /* 0x0000005500dd7202 */ /* 0x000fe40000000f00 */
[----:B------:R-:W4:Y:S04]  /*6a780*/  LDL.LU R85, [R1+0x2c88] ;  /* 0x002c880001557983 */ /* 0x000f280000300800 */
[----:B------:R-:W4:Y:S04]  /*6a790*/  LDL.LU R84, [R1+0x2c84] ;  /* 0x002c840001547983 */ /* 0x000f280000300800 */
[----:B------:R-:W4:Y:S01]  /*6a7a0*/  LDL.LU R141, [R1+0x2c80] ;  /* 0x002c8000018d7983 */ /* 0x000f220000300800 */
[----:B--2---:R-:W-:Y:S01]  /*6a7b0*/  IMAD.MOV.U32 R225, RZ, RZ, R76 ;  /* 0x000000ffffe17224 */ /* 0x004fe200078e004c */
[----:B---3--:R-:W-:-:S02]  /*6a7c0*/  MOV R224, R77 ;  /* 0x0000004d00e07202 */ /* 0x008fc40000000f00 */
[----:B------:R-:W2:Y:S04]  /*6a7d0*/  LDL.LU R77, [R1+0x2c7c] ;  /* 0x002c7c00014d7983 */ /* 0x000ea80000300800 */
[----:B------:R-:W2:Y:S04]  /*6a7e0*/  LDL.LU R76, [R1+0x2c78] ;  /* 0x002c7800014c7983 */ /* 0x000ea80000300800 */
[----:B------:R-:W3:Y:S04]  /*6a7f0*/  LDL.LU R226, [R1+0x608] ;  /* 0x0006080001e27983 */ /* 0x000ee80000300800 */
[----:B------:R-:W3:Y:S04]  /*6a800*/  LDL.LU R227, [R1+0x60c] ;  /* 0x00060c0001e37983 */ /* 0x000ee80000300800 */
[----:B------:R-:W2:Y:S04]  /*6a810*/  LDL.LU R86, [R1+0x628] ;  /* 0x0006280001567983 */ /* 0x000ea80000300800 */
[----:B------:R-:W2:Y:S04]  /*6a820*/  LDL.LU R87, [R1+0x62c] ;  /* 0x00062c0001577983 */ /* 0x000ea80000300800 */
[----:B------:R-:W2:Y:S04]  /*6a830*/  LDL.LU R78, [R1+0x638] ;  /* 0x00063800014e7983 */ /* 0x000ea80000300800 */
[----:B------:R-:W2:Y:S01]  /*6a840*/  LDL.LU R79, [R1+0x63c] ;  /* 0x00063c00014f7983 */ /* 0x000ea20000300800 */
[----:B----4-:R-:W-:Y:S01]  /*6a850*/  IMAD.MOV.U32 R236, RZ, RZ, R141 ;  /* 0x000000ffffec7224 */ /* 0x010fe200078e008d */
        /* <DEDUP_REMOVED lines=8> */
[----:B-1----:R-:W-:Y:S08]  /*6a8e0*/  HMMA.1688.F32.TF32 R68, R24, R8, R208 ;  /* 0x000000081844723c */ /* 0x002ff000000810d0 */
[C---:B------:R-:W-:Y:S08]  /*6a8f0*/  HMMA.1688.F32.TF32 R168, R28.reuse, R50, R168 ;  /* 0x000000321ca8723c */ /* 0x040ff000000810a8 */
[C---:B------:R-:W-:Y:S08]  /*6a900*/  HMMA.1688.F32.TF32 R172, R28.reuse, R46, R172 ;  /* 0x0000002e1cac723c */ /* 0x040ff000000810ac */
[C---:B------:R-:W-:Y:S01]  /*6a910*/  HMMA.1688.F32.TF32 R176, R28.reuse, R42, R176 ;  /* 0x0000002a1cb0723c */ /* 0x040fe200000810b0 */
[----:B------:R-:W-:Y:S07]  /*6a920*/  STL [R1+0x2be4], R10 ;  /* 0x002be40a01007387 */ /* 0x000fee0000100800 */
[C---:B------:R-:W-:Y:S08]  /*6a930*/  HMMA.1688.F32.TF32 R92, R28.reuse, R94, R236 ;  /* 0x0000005e1c5c723c */ /* 0x040ff000000810ec */
[C---:B------:R-:W-:Y:S08]  /*6a940*/  HMMA.1688.F32.TF32 R136, R28.reuse, R58, R216 ;  /* 0x0000003a1c88723c */ /* 0x040ff000000810d8 */
[C---:B------:R-:W-:Y:S08]  /*6a950*/  HMMA.1688.F32.TF32 R164, R28.reuse, R54, R164 ;  /* 0x000000361ca4723c */ /* 0x040ff000000810a4 */
[----:B------:R-:W-:Y:S01]  /*6a960*/  HMMA.1688.F32.TF32 R140, R28, R38, R212 ;  /* 0x000000261c8c723c */ /* 0x000fe200000810d4 */
[----:B------:R-:W-:Y:S04]  /*6a970*/  STL [R1+0x2be0], R11 ;  /* 0x002be00b01007387 */ /* 0x000fe80000100800 */
[----:B------:R-:W-:Y:S04]  /*6a980*/  STL [R1+0x2a48], R6 ;  /* 0x002a480601007387 */ /* 0x000fe80000100800 */
[----:B------:R-:W-:Y:S04]  /*6a990*/  STL [R1+0x2a44], R7 ;  /* 0x002a440701007387 */ /* 0x000fe80000100800 */
[----:B------:R-:W-:Y:S04]  /*6a9a0*/  STL [R1+0x2a40], R22 ;  /* 0x002a401601007387 */ /* 0x000fe80000100800 */
[----:B------:R-:W-:Y:S04]  /*6a9b0*/  STL [R1+0x2a3c], R23 ;  /* 0x002a3c1701007387 */ /* 0x000fe80000100800 */
[----:B------:R-:W-:Y:S04]  /*6a9c0*/  STL [R1+0x2a34], R18 ;  /* 0x002a341201007387 */ /* 0x000fe80000100800 */
[----:B------:R-:W-:Y:S04]  /*6a9d0*/  STL [R1+0x2a30], R19 ;  /* 0x002a301301007387 */ /* 0x000fe80000100800 */
[----:B------:R-:W-:Y:S04]  /*6a9e0*/  STL.64 [R1+0x610], R68 ;  /* 0x0006104401007387 */ /* 0x000fe80000100a00 */
[----:B------:R1:W-:Y:S01]  /*6a9f0*/  STL.64 [R1+0x618], R70 ;  /* 0x0006184601007387 */ /* 0x0003e20000100a00 */
[----:B------:R-:W-:Y:S03]  /*6aa00*/  HMMA.1688.F32.TF32 R72, R24, R4, R200 ;  /* 0x000000041848723c */ /* 0x000fe600000810c8 */
[----:B------:R-:W-:Y:S04]  /*6aa10*/  LDSM.16.M88.4 R48, [R187+UR10+0xb080] ;  /* 0x00b0800abb30783b */ /* 0x000fe80008000200 */
[----:B------:R-:W-:Y:S01]  /*6aa20*/  LDSM.16.M88.4 R44, [R187+UR10+0xc080] ;  /* 0x00c0800abb2c783b */ /* 0x000fe20008000200 */
[C---:B-1----:R-:W-:Y:S03]  /*6aa30*/  HMMA.1688.F32.TF32 R68, R12.reuse, R8, R240 ;  /* 0x000000080c44723c */ /* 0x042fe600000810f0 */
[----:B------:R-:W-:Y:S04]  /*6aa40*/  LDSM.16.M88.4 R40, [R187+UR10+0xd080] ;  /* 0x00d0800abb28783b */ /* 0x000fe80008000200 */
[----:B------:R-:W-:Y:S01]  /*6aa50*/  LDSM.16.M88.4 R36, [R187+UR10+0xe080] ;  /* 0x00e0800abb24783b */ /* 0x000fe20008000200 */
[----:B------:R-:W-:Y:S03]  /*6aa60*/  HMMA.1688.F32.TF32 R32, R12, R4, R32 ;  /* 0x000000040c20723c */ /* 0x000fe60000081020 */
        /* <DEDUP_REMOVED lines=8> */
[C---:B---3--:R-:W-:Y:S03]  /*6aaf0*/  HMMA.1688.F32.TF32 R88, R28.reuse, R90, R224 ;  /* 0x0000005a1c58723c */ /* 0x048fe600000810e0 */
[----:B------:R-:W-:Y:S05]  /*6ab00*/  LDSM.16.M88.4 R224, [R187+UR10+0x15080] ;  /* 0x0150800abbe0783b */ /* 0x000fea0008000200 */
[C---:B--2---:R-:W-:Y:S08]  /*6ab10*/  HMMA.1688.F32.TF32 R96, R28.reuse, R98, R84 ;  /* 0x000000621c60723c */ /* 0x044ff00000081054 */
[C---:B------:R-:W-:Y:S01]  /*6ab20*/  HMMA.1688.F32.TF32 R100, R28.reuse, R102, R76 ;  /* 0x000000661c64723c */ /* 0x040fe2000008104c */
[----:B------:R-:W1:Y:S07]  /*6ab30*/  LDSM.16.M88.4 R76, [R187+UR10+0x4080] ;  /* 0x0040800abb4c783b */ /* 0x000e6e0008000200 */
[----:B------:R-:W-:Y:S01]  /*6ab40*/  HMMA.1688.F32.TF32 R84, R28, R62, R220 ;  /* 0x0000003e1c54723c */ /* 0x000fe200000810dc */
[----:B------:R-:W-:Y:S04]  /*6ab50*/  LDSM.16.M88.4 R60, [R187+UR10+0x8080] ;  /* 0x0080800abb3c783b */ /* 0x000fe80008000200 */
[----:B------:R-:W-:Y:S03]  /*6ab60*/  LDSM.16.M88.4 R220, [R187+UR10+0x16080] ;  /* 0x0160800abbdc783b */ /* 0x000fe60008000200 */
[----:B------:R-:W-:Y:S01]  /*6ab70*/  HMMA.1688.F32.TF32 R28, R80, R8, R204 ;  /* 0x00000008501c723c */ /* 0x000fe200000810cc */
[----:B------:R-:W-:-:S15]  /*6ab80*/  LDSM.16.M88.4 R204, [R187+UR10+0x1a080] ;  /* 0x01a0800abbcc783b */ /* 0x000fde0008000200 */
[----:B------:R-:W-:-:S03]  /*6ab90*/  NOP ;  /* 0x0000000000007918 */ /* 0x000fc60000000000 */
[----:B------:R-:W-:Y:S01]  /*6aba0*/  IMAD.MOV.U32 R10, RZ, RZ, R30 ;  /* 0x000000ffff0a7224 */ /* 0x000fe200078e001e */
[----:B------:R2:W-:Y:S01]  /*6abb0*/  STL.64 [R1+0x5f0], R28 ;  /* 0x0005f01c01007387 */ /* 0x0005e20000100a00 */
[----:B------:R-:W-:Y:S02]  /*6abc0*/  IMAD.MOV.U32 R11, RZ, RZ, R31 ;  /* 0x000000ffff0b7224 */ /* 0x000fe400078e001f */
[----:B--2---:R-:W-:Y:S01]  /*6abd0*/  HMMA.1688.F32.TF32 R28, R180, R8, R228 ;  /* 0x00000008b41c723c */ /* 0x004fe200000810e4 */
[----:B------:R-:W-:-:S15]  /*6abe0*/  LDSM.16.M88.4 R228, [R187+UR10+0x14080] ;  /* 0x0140800abbe4783b */ /* 0x000fde0008000200 */
[----:B------:R-:W-:-:S03]  /*6abf0*/  NOP ;  /* 0x0000000000007918 */ /* 0x000fc60000000000 */
[----:B------:R-:W-:Y:S04]  /*6ac00*/  STL.64 [R1+0x5e0], R28 ;  /* 0x0005e01c01007387 */ /* 0x000fe80000100a00 */
[----:B------:R2:W-:Y:S04]  /*6ac10*/  STL.64 [R1+0x5e8], R30 ;  /* 0x0005e81e01007387 */ /* 0x0005e80000100a00 */
[----:B------:R-:W-:Y:S04]  /*6ac20*/  STL.64 [R1+0x630], R68 ;  /* 0x0006304401007387 */ /* 0x000fe80000100a00 */
[----:B------:R3:W-:Y:S01]  /*6ac30*/  STL.64 [R1+0x638], R70 ;  /* 0x0006384601007387 */ /* 0x0007e20000100a00 */
[-C--:B--2---:R-:W-:Y:S08]  /*6ac40*/  HMMA.1688.F32.TF32 R28, R80, R4.reuse, R196 ;  /* 0x00000004501c723c */ /* 0x084ff000000810c4 */
[----:B---3--:R-:W-:Y:S01]  /*6ac50*/  HMMA.1688.F32.TF32 R68, R180, R4, R232 ;  /* 0x00000004b444723c */ /* 0x008fe200000810e8 */
[----:B------:R-:W-:Y:S04]  /*6ac60*/  STL.64 [R1+0x600], R72 ;  /* 0x0006004801007387 */ /* 0x000fe80000100a00 */
[----:B------:R-:W-:Y:S04]  /*6ac70*/  STL.64 [R1+0x608], R74 ;  /* 0x0006084a01007387 */ /* 0x000fe80000100a00 */
[----:B------:R-:W2:Y:S04]  /*6ac80*/  LDSM.16.M88.4 R72, [R187+UR10+0x5080] ;  /* 0x0050800abb48783b */ /* 0x000ea80008000200 */
[----:B------:R-:W-:Y:S04]  /*6ac90*/  STL.64 [R1+0x5d0], R28 ;  /* 0x0005d01c01007387 */ /* 0x000fe80000100a00 */
[----:B------:R3:W-:Y:S04]  /*6aca0*/  STL.64 [R1+0x5d8], R30 ;  /* 0x0005d81e01007387 */ /* 0x0007e80000100a00 */
[----:B------:R-:W-:Y:S04]  /*6acb0*/  STL.64 [R1+0x440], R68 ;  /* 0x0004404401007387 */ /* 0x000fe80000100a00 */
[----:B------:R-:W-:Y:S01]  /*6acc0*/  STL.64 [R1+0x448], R70 ;  /* 0x0004484601007387 */ /* 0x000fe20000100a00 */
[C---:B---3--:R-:W-:Y:S03]  /*6acd0*/  HMMA.1688.F32.TF32 R28, R80.reuse, R20, R192 ;  /* 0x00000014501c723c */ /* 0x048fe600000810c0 */
[----:B------:R-:W3:Y:S04]  /*6ace0*/  LDSM.16.M88.4 R68, [R187+UR10+0x6080] ;  /* 0x0060800abb44783b */ /* 0x000ee80008000200 */
[----:B------:R-:W-:Y:S04]  /*6acf0*/  STL.64 [R1+0x620], R32 ;  /* 0x0006202001007387 */ /* 0x000fe80000100a00 */
[----:B------:R-:W-:Y:S01]  /*6ad00*/  STL.64 [R1+0x628], R34 ;  /* 0x0006282201007387 */ /* 0x000fe20000100a00 */
[C---:B------:R-:W-:Y:S03]  /*6ad10*/  HMMA.1688.F32.TF32 R4, R80.reuse, R16, R188 ;  /* 0x000000105004723c */ /* 0x040fe600000810bc */
[----:B------:R-:W4:Y:S04]  /*6ad20*/  LDSM.16.M88.4 R32, [R187+UR10+0xf080] ;  /* 0x00f0800abb20783b */ /* 0x000f280008000200 */
[----:B------:R-:W-:Y:S04]  /*6ad30*/  LDSM.16.M88.4 R232, [R187+UR10+0x13080] ;  /* 0x0130800abbe8783b */ /* 0x000fe80008000200 */
[----:B------:R-:W-:Y:S04]  /*6ad40*/  STL.64 [R1+0x420], R28 ;  /* 0x0004201c01007387 */ /* 0x000fe80000100a00 */
[----:B------:R-:W-:Y:S04]  /*6ad50*/  STL.64 [R1+0x428], R30 ;  /* 0x0004281e01007387 */ /* 0x000fe80000100a00 */
[----:B------:R-:W4:Y:S04]  /*6ad60*/  LDSM.16.M88.4 R28, [R187+UR10+0x10080] ;  /* 0x0100800abb1c783b */ /* 0x000f280008000200 */
[----:B------:R-:W-:Y:S04]  /*6ad70*/  STL.64 [R1+0x3a0], R4 ;  /* 0x0003a00401007387 */ /* 0x000fe80000100a00 */
[----:B------:R-:W-:Y:S04]  /*6ad80*/  STL.64 [R1+0x3a8], R6 ;  /* 0x0003a80601007387 */ /* 0x000fe80000100a00 */
[----:B-1----:R-:W-:Y:S04]  /*6ad90*/  STL [R1+0x2a4c], R78 ;  /* 0x002a4c4e01007387 */ /* 0x002fe80000100800 */
[----:B------:R-:W-:Y:S04]  /*6ada0*/  STL [R1+0x2a38], R79 ;  /* 0x002a384f01007387 */ /* 0x000fe80000100800 */
[----:B--2---:R-:W-:Y:S04]  /*6adb0*/  STL [R1+0x2a54], R74 ;  /* 0x002a544a01007387 */ /* 0x004fe80000100800 */
[----:B------:R-:W1:Y:S04]  /*6adc0*/  LDSM.16.M88.4 R196, [R187+UR10+0x1c080] ;  /* 0x01c0800abbc4783b */ /* 0x000e680008000200 */
[----:B------:R-:W-:Y:S04]  /*6add0*/  STL [R1+0x2a50], R75 ;  /* 0x002a504b01007387 */ /* 0x000fe80000100800 */
[----:B---3--:R-:W-:Y:S04]  /*6ade0*/  STL [R1+0x2a5c], R70 ;  /* 0x002a5c4601007387 */ /* 0x008fe80000100800 */
[----:B------:R-:W2:Y:S04]  /*6adf0*/  LDSM.16.M88.4 R192, [R187+UR10+0x1d080] ;  /* 0x01d0800abbc0783b */ /* 0x000ea80008000200 */
[----:B------:R-:W-:Y:S04]  /*6ae00*/  STL [R1+0x2a58], R71 ;  /* 0x002a584701007387 */ /* 0x000fe80000100800 */
[----:B------:R-:W-:Y:S04]  /*6ae10*/  STL [R1+0x2a64], R66 ;  /* 0x002a644201007387 */ /* 0x000fe80000100800 */
[----:B------:R-:W3:Y:S04]  /*6ae20*/  LDSM.16.M88.4 R188, [R187+UR10+0x1e080] ;  /* 0x01e0800abbbc783b */ /* 0x000ee80008000200 */
        /* <DEDUP_REMOVED lines=12> */
[----:B----4-:R-:W-:Y:S04]  /*6aef0*/  STL [R1+0x2a94], R34 ;  /* 0x002a942201007387 */ /* 0x010fe80000100800 */
[----:B------:R-:W-:Y:S04]  /*6af00*/  STL [R1+0x2a90], R35 ;  /* 0x002a902301007387 */ /* 0x000fe80000100800 */
[----:B------:R-:W-:Y:S04]  /*6af10*/  STL [R1+0x2a9c], R30 ;  /* 0x002a9c1e01007387 */ /* 0x000fe80000100800 */
[----:B------:R-:W-:Y:S04]  /*6af20*/  STL [R1+0x2a98], R31 ;  /* 0x002a981f01007387 */ /* 0x000fe80000100800 */
[----:B------:R-:W-:Y:S04]  /*6af30*/  STL [R1+0x2aa4], R238 ;  /* 0x002aa4ee01007387 */ /* 0x000fe80000100800 */
[----:B------:R4:W-:Y:S04]  /*6af40*/  STL [R1+0x2aa0], R239 ;  /* 0x002aa0ef01007387 */ /* 0x0009e80000100800 */
[----:B------:R-:W-:Y:S04]  /*6af50*/  STL [R1+0x2aac], R234 ;  /* 0x002aacea01007387 */ /* 0x000fe80000100800 */
[----:B------:R1:W-:Y:S04]  /*6af60*/  STL [R1+0x2aa8], R235 ;  /* 0x002aa8eb01007387 */ /* 0x0003e80000100800 */
[----:B------:R-:W-:Y:S04]  /*6af70*/  STL [R1+0x2ab4], R230 ;  /* 0x002ab4e601007387 */ /* 0x000fe80000100800 */
[----:B------:R1:W-:Y:S01]  /*6af80*/  STL [R1+0x2ab0], R231 ;  /* 0x002ab0e701007387 */ /* 0x0003e20000100800 */
[C---:B------:R-:W-:Y:S03]  /*6af90*/  HMMA.1688.F32.TF32 R132, R80.reuse, R76, R156 ;  /* 0x0000004c5084723c */ /* 0x040fe6000008109c */
[----:B------:R-:W-:Y:S04]  /*6afa0*/  STL [R1+0x2abc], R226 ;  /* 0x002abce201007387 */ /* 0x000fe80000100800 */
[----:B------:R1:W-:Y:S04]  /*6afb0*/  STL [R1+0x2ab8], R227 ;  /* 0x002ab8e301007387 */ /* 0x0003e80000100800 */
        /* <DEDUP_REMOVED lines=9> */
[----:B------:R-:W-:Y:S04]  /*6b050*/  STL [R1+0x2ae0], R207 ;  /* 0x002ae0cf01007387 */ /* 0x000fe80000100800 */
[----:B------:R2:W-:Y:S04]  /*6b060*/  STL [R1+0x2aec], R202 ;  /* 0x002aecca01007387 */ /* 0x0005e80000100800 */
[----:B------:R2:W-:Y:S04]  /*6b070*/  STL [R1+0x2ae8], R203 ;  /* 0x002ae8cb01007387 */ /* 0x0005e80000100800 */
[----:B-1----:R-:W-:Y:S04]  /*6b080*/  STL [R1+0x2af4], R198 ;  /* 0x002af4c601007387 */ /* 0x002fe80000100800 */
[----:B------:R1:W-:Y:S04]  /*6b090*/  STL [R1+0x2af0], R199 ;  /* 0x002af0c701007387 */ /* 0x0003e80000100800 */
[----:B--2---:R-:W-:Y:S04]  /*6b0a0*/  STL [R1+0x2afc], R194 ;  /* 0x002afcc201007387 */ /* 0x004fe80000100800 */
[----:B------:R2:W-:Y:S04]  /*6b0b0*/  STL [R1+0x2af8], R195 ;  /* 0x002af8c301007387 */ /* 0x0005e80000100800 */
[----:B---3--:R-:W-:Y:S04]  /*6b0c0*/  STL [R1+0x2b04], R190 ;  /* 0x002b04be01007387 */ /* 0x008fe80000100800 */
[----:B------:R-:W-:Y:S01]  /*6b0d0*/  STL [R1+0x2b00], R191 ;  /* 0x002b00bf01007387 */ /* 0x000fe20000100800 */
[----:B------:R-:W-:Y:S03]  /*6b0e0*/  HMMA.1688.F32.TF32 R4, R80, R72, R160 ;  /* 0x000000485004723c */ /* 0x000fe600000810a0 */
[----:B------:R3:W-:Y:S04]  /*6b0f0*/  STL [R1+0x2b0c], R186 ;  /* 0x002b0cba01007387 */ /* 0x0007e80000100800 */
[----:B------:R1:W-:Y:S04]  /*6b100*/  STL [R1+0x2b08], R187 ;  /* 0x002b08bb01007387 */ /* 0x0003e80000100800 */
[----:B------:R-:W-:Y:S04]  /*6b110*/  STL.64 [R1+0x390], R132 ;  /* 0x0003908401007387 */ /* 0x000fe80000100a00 */
[----:B------:R-:W-:Y:S04]  /*6b120*/  STL.64 [R1+0x398], R134 ;  /* 0x0003988601007387 */ /* 0x000fe80000100a00 */
[----:B------:R-:W2:Y:S04]  /*6b130*/  LDL.LU R160, [R1+0x410] ;  /* 0x0004100001a07983 */ /* 0x000ea80000300800 */
[----:B------:R-:W2:Y:S04]  /*6b140*/  LDL.LU R161, [R1+0x414] ;  /* 0x0004140001a17983 */ /* 0x000ea80000300800 */
[----:B------:R-:W2:Y:S04]  /*6b150*/  LDL.LU R162, [R1+0x418] ;  /* 0x0004180001a27983 */ /* 0x000ea80000300800 */
[----:B------:R-:W2:Y:S01]  /*6b160*/  LDL.LU R163, [R1+0x41c] ;  /* 0x00041c0001a37983 */ /* 0x000ea20000300800 */
[----:B----4-:R-:W-:Y:S01]  /*6b170*/  IMAD.MOV.U32 R239, RZ, RZ, R7 ;  /* 0x000000ffffef7224 */ /* 0x010fe200078e0007 */
[----:B------:R-:W-:Y:S01]  /*6b180*/  MOV R238, R6 ;  /* 0x0000000600ee7202 */ /* 0x000fe20000000f00 */
[----:B------:R-:W-:-:S02]  /*6b190*/  IMAD.MOV.U32 R235, RZ, RZ, R5 ;  /* 0x000000ffffeb7224 */ /* 0x000fc400078e0005 */
[----:B------:R-:W-:Y:S01]  /*6b1a0*/  IMAD.MOV.U32 R234, RZ, RZ, R4 ;  /* 0x000000ffffea7224 */ /* 0x000fe200078e0004 */
[----:B------:R4:W-:Y:S01]  /*6b1b0*/  STL [R1+0x2b1c], R239 ;  /* 0x002b1cef01007387 */ /* 0x0009e20000100800 */
[----:B------:R-:W-:Y:S03]  /*6b1c0*/  HMMA.1688.F32.TF32 R4, R80, R68, R244 ;  /* 0x000000445004723c */ /* 0x000fe600000810f4 */
[----:B------:R-:W-:Y:S04]  /*6b1d0*/  STL [R1+0x2b18], R238 ;  /* 0x002b18ee01007387 */ /* 0x000fe80000100800 */
[----:B------:R1:W-:Y:S04]  /*6b1e0*/  STL [R1+0x2b14], R235 ;  /* 0x002b14eb01007387 */ /* 0x0003e80000100800 */
[----:B------:R1:W-:Y:S04]  /*6b1f0*/  STL [R1+0x2b10], R234 ;  /* 0x002b10ea01007387 */ /* 0x0003e80000100800 */
        /* <DEDUP_REMOVED lines=8> */
[----:B------:R-:W-:Y:S01]  /*6b280*/  STL [R1+0x2b2c], R231 ;  /* 0x002b2ce701007387 */ /* 0x000fe20000100800 */
[----:B------:R-:W-:Y:S03]  /*6b290*/  HMMA.1688.F32.TF32 R4, R80, R64, R248 ;  /* 0x000000405004723c */ /* 0x000fe600000810f8 */
[----:B------:R-:W-:Y:S04]  /*6b2a0*/  STL [R1+0x2b28], R230 ;  /* 0x002b28e601007387 */ /* 0x000fe80000100800 */
[----:B------:R-:W-:Y:S04]  /*6b2b0*/  STL [R1+0x2b24], R227 ;  /* 0x002b24e301007387 */ /* 0x000fe80000100800 */
        /* <DEDUP_REMOVED lines=8> */
[----:B------:R-:W-:-:S04]  /*6b340*/  IMAD.MOV.U32 R34, RZ, RZ, R6 ;  /* 0x000000ffff227224 */ /* 0x000fc800078e0006 */
        /* <DEDUP_REMOVED lines=13> */
[----:B------:R1:W-:Y:S04]  /*6b420*/  STL [R1+0x2b4c], R223 ;  /* 0x002b4cdf01007387 */ /* 0x0003e80000100800 */
[----:B------:R1:W-:Y:S04]  /*6b430*/  STL [R1+0x2b48], R222 ;  /* 0x002b48de01007387 */ /* 0x0003e80000100800 */
[----:B------:R1:W-:Y:S01]  /*6b440*/  STL [R1+0x2b44], R219 ;  /* 0x002b44db01007387 */ /* 0x0003e20000100800 */
[----:B---3--:R-:W-:Y:S03]  /*6b450*/  HMMA.1688.F32.TF32 R4, R80, R56, R244 ;  /* 0x000000385004723c */ /* 0x008fe600000810f4 */
        /* <DEDUP_REMOVED lines=9> */
[----:B------:R1:W-:Y:S04]  /*6b4f0*/  STL [R1+0x2b5c], R215 ;  /* 0x002b5cd701007387 */ /* 0x0003e80000100800 */
[----:B------:R-:W-:Y:S04]  /*6b500*/  STL [R1+0x2b58], R214 ;  /* 0x002b58d601007387 */ /* 0x000fe80000100800 */
[----:B------:R1:W-:Y:S01]  /*6b510*/  STL [R1+0x2b54], R211 ;  /* 0x002b54d301007387 */ /* 0x0003e20000100800 */
[----:B----4-:R-:W-:Y:S03]  /*6b520*/  HMMA.1688.F32.TF32 R4, R80, R52, R248 ;  /* 0x000000345004723c */ /* 0x010fe600000810f8 */
        /* <DEDUP_REMOVED lines=9> */
[----:B------:R1:W-:Y:S04]  /*6b5c0*/  STL [R1+0x2b6c], R207 ;  /* 0x002b6ccf01007387 */ /* 0x0003e80000100800 */
[----:B------:R1:W-:Y:S04]  /*6b5d0*/  STL [R1+0x2b68], R206 ;  /* 0x002b68ce01007387 */ /* 0x0003e80000100800 */
[----:B------:R1:W-:Y:S04]  /*6b5e0*/  STL [R1+0x2b64], R203 ;  /* 0x002b64cb01007387 */ /* 0x0003e80000100800 */
[----:B------:R1:W-:Y:S04]  /*6b5f0*/  STL [R1+0x2b60], R202 ;  /* 0x002b60ca01007387 */ /* 0x0003e80000100800 */
[----:B------:R-:W4:Y:S04]  /*6b600*/  LDL.LU R156, [R1+0x2f0] ;  /* 0x0002f000019c7983 */ /* 0x000f280000300800 */
[----:B------:R-:W4:Y:S04]  /*6b610*/  LDL.LU R157, [R1+0x2f4] ;  /* 0x0002f400019d7983 */ /* 0x000f280000300800 */
[----:B------:R-:W4:Y:S04]  /*6b620*/  LDL.LU R158, [R1+0x2f8] ;  /* 0x0002f800019e7983 */ /* 0x000f280000300800 */
[----:B------:R-:W4:Y:S01]  /*6b630*/  LDL.LU R159, [R1+0x2fc] ;  /* 0x0002fc00019f7983 */ /* 0x000f220000300800 */
[----:B--2---:R-:W-:-:S15]  /*6b640*/  HMMA.1688.F32.TF32 R4, R80, R48, R160 ;  /* 0x000000305004723c */ /* 0x004fde00000810a0 */
[----:B------:R-:W-:-:S04]  /*6b650*/  NOP ;  /* 0x0000000000007918 */ /* 0x000fc80000000000 */
[----:B------:R-:W-:Y:S01]  /*6b660*/  IMAD.MOV.U32 R38, RZ, RZ, R4 ;  /* 0x000000ffff267224 */ /* 0x000fe200078e0004 */
[----:B------:R-:W-:Y:S01]  /*6b670*/  MOV R42, R6 ;  /* 0x00000006002a7202 */ /* 0x000fe20000000f00 */
[----:B------:R-:W-:Y:S02]  /*6b680*/  IMAD.MOV.U32 R39, RZ, RZ, R5 ;  /* 0x000000ffff277224 */ /* 0x000fe400078e0005 */
[----:B------:R-:W-:-:S05]  /*6b690*/  IMAD.MOV.U32 R43, RZ, RZ, R7 ;  /* 0x000000ffff2b7224 */ /* 0x000fca00078e0007 */
[----:B------:R2:W-:Y:S04]  /*6b6a0*/  STL [R1+0x2b7c], R43 ;  /* 0x002b7c2b01007387 */ /* 0x0005e80000100800 */
[----:B------:R1:W-:Y:S01]  /*6b6b0*/  STL [R1+0x2b78], R42 ;  /* 0x002b782a01007387 */ /* 0x0003e20000100800 */
[----:B---3--:R-:W-:Y:S03]  /*6b6c0*/  HMMA.1688.F32.TF32 R4, R80, R44, R244 ;  /* 0x0000002c5004723c */ /* 0x008fe600000810f4 */
[----:B------:R-:W-:Y:S04]  /*6b6d0*/  STL [R1+0x2b74], R39 ;  /* 0x002b742701007387 */ /* 0x000fe80000100800 */
[----:B------:R3:W-:Y:S04]  /*6b6e0*/  STL [R1+0x2b70], R38 ;  /* 0x002b702601007387 */ /* 0x0007e80000100800 */
[----:B------:R-:W2:Y:S04]  /*6b6f0*/  LDL.LU R244, [R1+0x2e0] ;  /* 0x0002e00001f47983 */ /* 0x000ea80000300800 */
[----:B------:R-:W2:Y:S04]  /*6b700*/  LDL.LU R245, [R1+0x2e4] ;  /* 0x0002e40001f57983 */ /* 0x000ea80000300800 */
[----:B------:R-:W2:Y:S04]  /*6b710*/  LDL.LU R246, [R1+0x2e8] ;  /* 0x0002e80001f67983 */ /* 0x000ea80000300800 */
[----:B------:R-:W2:Y:S01]  /*6b720*/  LDL.LU R247, [R1+0x2ec] ;  /* 0x0002ec0001f77983 */ /* 0x000ea20000300800 */
[----:B-1----:R-:W-:Y:S01]  /*6b730*/  IMAD.MOV.U32 R199, RZ, RZ, R7 ;  /* 0x000000ffffc77224 */ /* 0x002fe200078e0007 */
[----:B------:R-:W-:Y:S01]  /*6b740*/  MOV R195, R5 ;  /* 0x0000000500c37202 */ /* 0x000fe20000000f00 */
[----:B------:R-:W-:-:S02]  /*6b750*/  IMAD.MOV.U32 R198, RZ, RZ, R6 ;  /* 0x000000ffffc67224 */ /* 0x000fc400078e0006 */
[----:B------:R-:W-:Y:S01]  /*6b760*/  IMAD.MOV.U32 R194, RZ, RZ, R4 ;  /* 0x000000ffffc27224 */ /* 0x000fe200078e0004 */
        /* <DEDUP_REMOVED lines=8> */
[----:B----4-:R-:W-:Y:S03]  /*6b7f0*/  HMMA.1688.F32.TF32 R4, R80, R40, R248 ;  /* 0x000000285004723c */ /* 0x010fe600000810f8 */
[----:B------:R-:W4:Y:S04]  /*6b800*/  LDL.LU R248, [R1+0x2c0] ;  /* 0x0002c00001f87983 */ /* 0x000f280000300800 */
[----:B------:R-:W4:Y:S04]  /*6b810*/  LDL.LU R249, [R1+0x2c4] ;  /* 0x0002c40001f97983 */ /* 0x000f280000300800 */
[----:B------:R-:W4:Y:S04]  /*6b820*/  LDL.LU R250, [R1+0x2c8] ;  /* 0x0002c80001fa7983 */ /* 0x000f280000300800 */
[----:B------:R-:W4:Y:S04]  /*6b830*/  LDL.LU R251, [R1+0x2cc] ;  /* 0x0002cc0001fb7983 */ /* 0x000f280000300800 */
[----:B------:R-:W-:Y:S01]  /*6b840*/  MOV R186, R4 ;  /* 0x0000000400ba7202 */ /* 0x000fe20000000f00 */
[----:B------:R-:W-:Y:S01]  /*6b850*/  IMAD.MOV.U32 R187, RZ, RZ, R5 ;  /* 0x000000ffffbb7224 */ /* 0x000fe200078e0005 */
[----:B------:R-:W-:Y:S01]  /*6b860*/  MOV R191, R7 ;  /* 0x0000000700bf7202 */ /* 0x000fe20000000f00 */
[----:B------:R-:W-:-:S02]  /*6b870*/  IMAD.MOV.U32 R190, RZ, RZ, R6 ;  /* 0x000000ffffbe7224 */ /* 0x000fc400078e0006 */
[----:B------:R-:W-:-:S15]  /*6b880*/  HMMA.1688.F32.TF32 R4, R80, R36, R156 ;  /* 0x000000245004723c */ /* 0x000fde000008109c */
[----:B------:R-:W-:-:S04]  /*6b890*/  NOP ;  /* 0x0000000000007918 */ /* 0x000fc80000000000 */
[----:B------:R-:W-:Y:S01]  /*6b8a0*/  IMAD.MOV.U32 R239, RZ, RZ, R4 ;  /* 0x000000ffffef7224 */ /* 0x000fe200078e0004 */
[----:B------:R-:W-:Y:S01]  /*6b8b0*/  MOV R235, R6 ;  /* 0x0000000600eb7202 */ /* 0x000fe20000000f00 */
[----:B------:R-:W-:Y:S02]  /*6b8c0*/  IMAD.MOV.U32 R238, RZ, RZ, R5 ;  /* 0x000000ffffee7224 */ /* 0x000fe400078e0005 */
[----:B------:R-:W-:Y:S01]  /*6b8d0*/  IMAD.MOV.U32 R234, RZ, RZ, R7 ;  /* 0x000000ffffea7224 */ /* 0x000fe200078e0007 */
[----:B------:R1:W-:Y:S04]  /*6b8e0*/  STL [R1+0x2b9c], R191 ;  /* 0x002b9cbf01007387 */ /* 0x0003e80000100800 */
[----:B------:R1:W-:Y:S04]  /*6b8f0*/  STL [R1+0x2b98], R190 ;  /* 0x002b98be01007387 */ /* 0x0003e80000100800 */
[----:B------:R-:W-:Y:S04]  /*6b900*/  STL [R1+0x2b94], R187 ;  /* 0x002b94bb01007387 */ /* 0x000fe80000100800 */
[----:B------:R1:W-:Y:S04]  /*6b910*/  STL [R1+0x2b90], R186 ;  /* 0x002b90ba01007387 */ /* 0x0003e80000100800 */
        /* <DEDUP_REMOVED lines=13> */
[----:B---3--:R-:W-:Y:S03]  /*6b9f0*/  HMMA.1688.F32.TF32 R4, R80, R28, R160 ;  /* 0x0000001c5004723c */ /* 0x008fe600000810a0 */
[----:B------:R-:W-:Y:S04]  /*6ba00*/  STL [R1+0x2bbc], R51 ;  /* 0x002bbc3301007387 */ /* 0x000fe80000100800 */
[----:B------:R-:W-:Y:S04]  /*6ba10*/  STL [R1+0x2bb8], R50 ;  /* 0x002bb83201007387 */ /* 0x000fe80000100800 */
[----:B------:R-:W-:Y:S04]  /*6ba20*/  STL [R1+0x2bb4], R47 ;  /* 0x002bb42f01007387 */ /* 0x000fe80000100800 */
[----:B------:R3:W-:Y:S04]  /*6ba30*/  STL [R1+0x2bb0], R46 ;  /* 0x002bb02e01007387 */ /* 0x0007e80000100800 */
[----:B------:R-:W-:Y:S01]  /*6ba40*/  MOV R226, R7 ;  /* 0x0000000700e27202 */ /* 0x000fe20000000f00 */
[----:B------:R-:W-:Y:S01]  /*6ba50*/  IMAD.MOV.U32 R227, RZ, RZ, R6 ;  /* 0x000000ffffe37224 */ /* 0x000fe200078e0006 */
[----:B------:R-:W-:Y:S01]  /*6ba60*/  MOV R231, R4 ;  /* 0x0000000400e77202 */ /* 0x000fe20000000f00 */
[----:B------:R-:W-:-:S02]  /*6ba70*/  IMAD.MOV.U32 R230, RZ, RZ, R5 ;  /* 0x000000ffffe67224 */ /* 0x000fc400078e0005 */
[----:B------:R-:W-:Y:S04]  /*6ba80*/  STL [R1+0x2bcc], R226 ;  /* 0x002bcce201007387 */ /* 0x000fe80000100800 */
[----:B------:R-:W-:Y:S04]  /*6ba90*/  STL [R1+0x2bc8], R227 ;  /* 0x002bc8e301007387 */ /* 0x000fe80000100800 */
        /* <DEDUP_REMOVED lines=14> */
[----:B------:R-:W-:Y:S01]  /*6bb80*/  IMAD.MOV.U32 R35, RZ, RZ, R4 ;  /* 0x000000ffff237224 */ /* 0x000fe200078e0004 */
[----:B------:R-:W-:Y:S04]  /*6bb90*/  STL [R1+0x2bdc], R30 ;  /* 0x002bdc1e01007387 */ /* 0x000fe80000100800 */
[----:B------:R1:W-:Y:S04]  /*6bba0*/  STL [R1+0x2bd8], R31 ;  /* 0x002bd81f01007387 */ /* 0x0003e80000100800 */
[----:B------:R1:W-:Y:S04]  /*6bbb0*/  STL [R1+0x2bd4], R34 ;  /* 0x002bd42201007387 */ /* 0x0003e80000100800 */
        /* <DEDUP_REMOVED lines=26> */
[----:B---3--:R-:W-:-:S15]  /*6bd60*/  HMMA.1688.F32.TF32 R4, R80, R232, R144 ;  /* 0x000000e85004723c */ /* 0x008fde0000081090 */
[----:B------:R-:W-:-:S04]  /*6bd70*/  NOP ;  /* 0x0000000000007918 */ /* 0x000fc80000000000 */
[----:B------:R-:W-:Y:S01]  /*6bd80*/  MOV R62, R4 ;  /* 0x00000004003e7202 */ /* 0x000fe20000000f00 */
[----:B------:R-:W-:Y:S01]  /*6bd90*/  IMAD.MOV.U32 R63, RZ, RZ, R5 ;  /* 0x000000ffff3f7224 */ /* 0x000fe200078e0005 */
[----:B------:R-:W-:Y:S01]  /*6bda0*/  MOV R67, R7 ;  /* 0x0000000700437202 */ /* 0x000fe20000000f00 */
[----:B------:R-:W-:Y:S02]  /*6bdb0*/  IMAD.MOV.U32 R66, RZ, RZ, R6 ;  /* 0x000000ffff427224 */ /* 0x000fe400078e0006 */
[----:B----4-:R-:W-:Y:S01]  /*6bdc0*/  HMMA.1688.F32.TF32 R4, R80, R228, R248 ;  /* 0x000000e45004723c */ /* 0x010fe200000810f8 */
[----:B------:R-:W3:Y:S04]  /*6bdd0*/  LDL.LU R248, [R1+0x3c0] ;  /* 0x0003c00001f87983 */ /* 0x000ee80000300800 */
[----:B------:R-:W3:Y:S04]  /*6bde0*/  LDL.LU R249, [R1+0x3c4] ;  /* 0x0003c40001f97983 */ /* 0x000ee80000300800 */
[----:B------:R-:W3:Y:S04]  /*6bdf0*/  LDL.LU R250, [R1+0x3c8] ;  /* 0x0003c80001fa7983 */ /* 0x000ee80000300800 */
[----:B------:R-:W3:Y:S04]  /*6be00*/  LDL.LU R251, [R1+0x3cc] ;  /* 0x0003cc0001fb7983 */ /* 0x000ee80000300800 */
[----:B------:R-:W4:Y:S02]  /*6be10*/  LDL.LU R132, [R1+0x220] ;  /* 0x0002200001847983 */ /* 0x000f240000300800 */
[----:B------:R-:W-:Y:S01]  /*6be20*/  IMAD.MOV.U32 R215, RZ, RZ, R4 ;  /* 0x000000ffffd77224 */ /* 0x000fe200078e0004 */
[----:B------:R-:W-:Y:S01]  /*6be30*/  MOV R211, R6 ;  /* 0x0000000600d37202 */ /* 0x000fe20000000f00 */
[----:B------:R-:W-:Y:S01]  /*6be40*/  IMAD.MOV.U32 R214, RZ, RZ, R5 ;  /* 0x000000ffffd67224 */ /* 0x000fe200078e0005 */
[----:B------:R-:W4:Y:S01]  /*6be50*/  LDL.LU R133, [R1+0x224] ;  /* 0x0002240001857983 */ /* 0x000f220000300800 */
[----:B------:R-:W-:-:S03]  /*6be60*/  IMAD.MOV.U32 R210, RZ, RZ, R7 ;  /* 0x000000ffffd27224 */ /* 0x000fc600078e0007 */
[----:B------:R-:W4:Y:S01]  /*6be70*/  LDL.LU R134, [R1+0x228] ;  /* 0x0002280001867983 */ /* 0x000f220000300800 */
[----:B------:R-:W-:Y:S03]  /*6be80*/  HMMA.1688.F32.TF32 R4, R80, R224, R148 ;  /* 0x000000e05004723c */ /* 0x000fe60000081094 */
        /* <DEDUP_REMOVED lines=9> */
[----:B------:R-:W-:-:S02]  /*6bf20*/  IMAD.MOV.U32 R202, RZ, RZ, R7 ;  /* 0x000000ffffca7224 */ /* 0x000fc400078e0007 */
[C---:B------:R-:W-:Y:S01]  /*6bf30*/  HMMA.1688.F32.TF32 R4, R80.reuse, R220, R152 ;  /* 0x000000dc5004723c */ /* 0x040fe20000081098 */
[----:B------:R-:W4:Y:S04]  /*6bf40*/  LDL.LU R149, [R1+0x194] ;  /* 0x0001940001957983 */ /* 0x000f280000300800 */
[----:B------:R-:W4:Y:S04]  /*6bf50*/  LDL.LU R150, [R1+0x198] ;  /* 0x0001980001967983 */ /* 0x000f280000300800 */
[----:B------:R-:W4:Y:S04]  /*6bf60*/  LDL.LU R151, [R1+0x19c] ;  /* 0x00019c0001977983 */ /* 0x000f280000300800 */
[----:B------:R-:W4:Y:S04]  /*6bf70*/  LDL.LU R152, [R1+0x120] ;  /* 0x0001200001987983 */ /* 0x000f280000300800 */
[----:B------:R-:W4:Y:S02]  /*6bf80*/  LDL.LU R153, [R1+0x124] ;  /* 0x0001240001997983 */ /* 0x000f240000300800 */
[----:B------:R-:W-:Y:S01]  /*6bf90*/  MOV R43, R4 ;  /* 0x00000004002b7202 */ /* 0x000fe20000000f00 */
[----:B------:R-:W-:Y:S01]  /*6bfa0*/  IMAD.MOV.U32 R42, RZ, RZ, R5 ;  /* 0x000000ffff2a7224 */ /* 0x000fe200078e0005 */
[----:B------:R-:W-:Y:S01]  /*6bfb0*/  MOV R38, R7 ;  /* 0x0000000700267202 */ /* 0x000fe20000000f00 */
[----:B------:R-:W-:Y:S01]  /*6bfc0*/  IMAD.MOV.U32 R39, RZ, RZ, R6 ;  /* 0x000000ffff277224 */ /* 0x000fe200078e0006 */
        /* <DEDUP_REMOVED lines=11> */
[----:B------:R-:W-:-:S15]  /*6c080*/  HMMA.1688.F32.TF32 R4, R80, R212, R160 ;  /* 0x000000d45004723c */ /* 0x000fde00000810a0 */
[----:B------:R-:W-:-:S04]  /*6c090*/  NOP ;  /* 0x0000000000007918 */ /* 0x000fc80000000000 */
[----:B-1----:R-:W-:Y:S01]  /*6c0a0*/  IMAD.MOV.U32 R199, RZ, RZ, R4 ;  /* 0x000000ffffc77224 */ /* 0x002fe200078e0004 */
[----:B------:R-:W-:Y:S01]  /*6c0b0*/  MOV R198, R5 ;  /* 0x0000000500c67202 */ /* 0x000fe20000000f00 */
[----:B------:R-:W-:Y:S02]  /*6c0c0*/  IMAD.MOV.U32 R195, RZ, RZ, R6 ;  /* 0x000000ffffc37224 */ /* 0x000fe400078e0006 */
[----:B------:R-:W-:Y:S02]  /*6c0d0*/  IMAD.MOV.U32 R194, RZ, RZ, R7 ;  /* 0x000000ffffc27224 */ /* 0x000fe400078e0007 */
[----:B--2---:R-:W-:-:S15]  /*6c0e0*/  HMMA.1688.F32.TF32 R4, R80, R208, R244 ;  /* 0x000000d05004723c */ /* 0x004fde00000810f4 */
[----:B------:R-:W-:-:S04]  /*6c0f0*/  NOP ;  /* 0x0000000000007918 */ /* 0x000fc80000000000 */
[----:B------:R-:W-:Y:S01]  /*6c100*/  MOV R191, R4 ;  /* 0x0000000400bf7202 */ /* 0x000fe20000000f00 */
[----:B------:R-:W-:Y:S01]  /*6c110*/  IMAD.MOV.U32 R190, RZ, RZ, R5 ;  /* 0x000000ffffbe7224 */ /* 0x000fe200078e0005 */
[----:B------:R-:W-:Y:S01]  /*6c120*/  MOV R186, R7 ;  /* 0x0000000700ba7202 */ /* 0x000fe20000000f00 */
[----:B------:R-:W-:Y:S02]  /*6c130*/  IMAD.MOV.U32 R187, RZ, RZ, R6 ;  /* 0x000000ffffbb7224 */ /* 0x000fe400078e0006 */
[C---:B---3--:R-:W-:Y:S01]  /*6c140*/  HMMA.1688.F32.TF32 R4, R80.reuse, R204, R248 ;  /* 0x000000cc5004723c */ /* 0x048fe200000810f8 */
        /* <DEDUP_REMOVED lines=12> */
[C---:B----4-:R-:W-:Y:S08]  /*6c210*/  HMMA.1688.F32.TF32 R132, R80.reuse, R200, R132 ;  /* 0x000000c85084723c */ /* 0x050ff00000081084 */
[C---:B------:R-:W-:Y:S08]  /*6c220*/  HMMA.1688.F32.TF32 R144, R80.reuse, R196, R144 ;  /* 0x000000c45090723c */ /* 0x040ff00000081090 */
[C---:B------:R-:W-:Y:S08]  /*6c230*/  HMMA.1688.F32.TF32 R148, R80.reuse, R192, R148 ;  /* 0x000000c05094723c */ /* 0x040ff00000081094 */
[----:B------:R-:W-:Y:S01]  /*6c240*/  HMMA.1688.F32.TF32 R152, R80, R188, R152 ;  /* 0x000000bc5098723c */ /* 0x000fe20000081098 */
[----:B------:R-:W-:Y:S01]  /*6c250*/  IMAD.MOV.U32 R239, RZ, RZ, R7 ;  /* 0x000000ffffef7224 */ /* 0x000fe200078e0007 */
[----:B------:R-:W-:Y:S01]  /*6c260*/  MOV R238, R6 ;  /* 0x0000000600ee7202 */ /* 0x000fe20000000f00 */
[----:B------:R-:W-:Y:S01]  /*6c270*/  IMAD.MOV.U32 R7, RZ, RZ, R134 ;  /* 0x000000ffff077224 */ /* 0x000fe200078e0086 */
[----:B------:R-:W-:Y:S01]  /*6c280*/  MOV R6, R133 ;  /* 0x0000008500067202 */ /* 0x000fe20000000f00 */
[----:B------:R-:W-:Y:S01]  /*6c290*/  IMAD.MOV.U32 R22, RZ, RZ, R135 ;  /* 0x000000ffff167224 */ /* 0x000fe200078e0087 */
[----:B------:R-:W-:Y:S01]  /*6c2a0*/  MOV R46, R147 ;  /* 0x00000093002e7202 */ /* 0x000fe20000000f00 */
[----:B------:R-:W-:Y:S01]  /*6c2b0*/  IMAD.MOV.U32 R78, RZ, RZ, R132 ;  /* 0x000000ffff4e7224 */ /* 0x000fe200078e0084 */
[----:B------:R-:W4:Y:S01]  /*6c2c0*/  LDL.LU.64 R134, [R1+0x2c70] ;  /* 0x002c700001867983 */ /* 0x000f220000300a00 */
[----:B------:R-:W-:Y:S01]  /*6c2d0*/  IMAD.MOV.U32 R47, RZ, RZ, R146 ;  /* 0x000000ffff2f7224 */ /* 0x000fe200078e0092 */
[----:B------:R-:W-:Y:S01]  /*6c2e0*/  MOV R51, R144 ;  /* 0x0000009000337202 */ /* 0x000fe20000000f00 */
[----:B------:R-:W-:Y:S01]  /*6c2f0*/  IMAD.MOV.U32 R50, RZ, RZ, R145 ;  /* 0x000000ffff327224 */ /* 0x000fe200078e0091 */
[----:B------:R-:W4:Y:S01]  /*6c300*/  LDL.LU.64 R132, [R1+0x2c68] ;  /* 0x002c680001847983 */ /* 0x000f220000300a00 */
[----:B------:R-:W-:Y:S01]  /*6c310*/  MOV R230, R150 ;  /* 0x0000009600e67202 */ /* 0x000fe20000000f00 */
[----:B------:R-:W-:-:S02]  /*6c320*/  IMAD.MOV.U32 R231, RZ, RZ, R151 ;  /* 0x000000ffffe77224 */ /* 0x000fc400078e0097 */
[----:B------:R-:W4:Y:S01]  /*6c330*/  LDL.LU.64 R146, [R1+0x2c60] ;  /* 0x002c600001927983 */ /* 0x000f220000300a00 */
[----:B------:R-:W-:Y:S01]  /*6c340*/  HMMA.1688.F32.TF32 R80, R80, R184, R156 ;  /* 0x000000b85050723c */ /* 0x000fe2000008109c */
[----:B------:R-:W-:Y:S02]  /*6c350*/  IMAD.MOV.U32 R226, RZ, RZ, R148 ;  /* 0x000000ffffe27224 */ /* 0x000fe400078e0094 */
[----:B------:R-:W4:Y:S01]  /*6c360*/  LDL.LU.64 R144, [R1+0x2c58] ;  /* 0x002c580001907983 */ /* 0x000f220000300a00 */
[----:B------:R-:W-:Y:S01]  /*6c370*/  IMAD.MOV.U32 R227, RZ, RZ, R149 ;  /* 0x000000ffffe37224 */ /* 0x000fe200078e0095 */
[----:B------:R-:W-:Y:S01]  /*6c380*/  MOV R31, R153 ;  /* 0x00000099001f7202 */ /* 0x000fe20000000f00 */
[----:B------:R-:W-:Y:S01]  /*6c390*/  IMAD.MOV.U32 R34, RZ, RZ, R154 ;  /* 0x000000ffff227224 */ /* 0x000fe200078e009a */
[----:B------:R-:W4:Y:S01]  /*6c3a0*/  LDL.LU.64 R150, [R1+0x2c50] ;  /* 0x002c500001967983 */ /* 0x000f220000300a00 */
[----:B------:R-:W-:Y:S02]  /*6c3b0*/  IMAD.MOV.U32 R35, RZ, RZ, R155 ;  /* 0x000000ffff237224 */ /* 0x000fe400078e009b */
[----:B------:R-:W-:Y:S01]  /*6c3c0*/  IMAD.MOV.U32 R30, RZ, RZ, R152 ;  /* 0x000000ffff1e7224 */ /* 0x000fe200078e0098 */
[----:B------:R-:W4:Y:S04]  /*6c3d0*/  LDL.LU.64 R148, [R1+0x2c48] ;  /* 0x002c480001947983 */ /* 0x000f280000300a00 */
[----:B------:R-:W4:Y:S04]  /*6c3e0*/  LDL.LU.64 R154, [R1+0x2c40] ;  /* 0x002c4000019a7983 */ /* 0x000f280000300a00 */
[----:B------:R-:W4:Y:S01]  /*6c3f0*/  LDL.LU.64 R152, [R1+0x2c38] ;  /* 0x002c380001987983 */ /* 0x000f220000300a00 */
[----:B------:R-:W-:-:S03]  /*6c400*/  MOV R23, R80 ;  /* 0x0000005000177202 */ /* 0x000fc60000000f00 */
[----:B------:R-:W4:Y:S04]  /*6c410*/  LDL.LU.64 R158, [R1+0x2c30] ;  /* 0x002c3000019e7983 */ /* 0x000f280000300a00 */
[----:B------:R-:W4:Y:S04]  /*6c420*/  LDL.LU.64 R156, [R1+0x2c28] ;  /* 0x002c2800019c7983 */ /* 0x000f280000300a00 */
[----:B------:R-:W4:Y:S01]  /*6c430*/  LDL.LU R80, [R1] ;  /* 0x0000000001507983 */ /* 0x000f220000300800 */
[----:B------:R-:W-:Y:S01]  /*6c440*/  IMAD.MOV.U32 R79, RZ, RZ, R81 ;  /* 0x000000ffff4f7224 */ /* 0x000fe200078e0051 */
[----:B------:R-:W-:Y:S01]  /*6c450*/  MOV R19, R83 ;  /* 0x0000005300137202 */ /* 0x000fe20000000f00 */
[----:B------:R-:W-:-:S02]  /*6c460*/  IMAD.MOV.U32 R18, RZ, RZ, R82 ;  /* 0x000000ffff127224 */ /* 0x000fc400078e0052 */
[----:B------:R-:W-:Y:S01]  /*6c470*/  IMAD.MOV.U32 R81, RZ, RZ, R0 ;  /* 0x000000ffff517224 */ /* 0x000fe200078e0000 */
[----:B------:R-:W-:Y:S01]  /*6c480*/  MOV R83, R2 ;  /* 0x0000000200537202 */ /* 0x000fe20000000f00 */
[----:B------:R-:W4:Y:S01]  /*6c490*/  LDL.LU R0, [R1+0x2c20] ;  /* 0x002c200001007983 */ /* 0x000f220000300800 */
[----:B------:R-:W-:-:S03]  /*6c4a0*/  IMAD.MOV.U32 R82, RZ, RZ, R3 ;  /* 0x000000ffff527224 */ /* 0x000fc600078e0003 */
[----:B------:R-:W4:Y:S04]  /*6c4b0*/  LDL.LU R3, [R1+0x2c1c] ;  /* 0x002c1c0001037983 */ /* 0x000f280000300800 */
[----:B------:R-:W4:Y:S01]  /*6c4c0*/  LDL.LU R2, [R1+0x2c18] ;  /* 0x002c180001027983 */ /* 0x000f220000300800 */
[C---:B--2---:R-:W-:Y:S08]  /*6c4d0*/  HMMA.1688.F32.TF32 R248, R180.reuse, R76, R248 ;  /* 0x0000004cb4f8723c */ /* 0x044ff000000810f8 */
[C---:B---3--:R-:W-:Y:S08]  /*6c4e0*/  HMMA.1688.F32.TF32 R160, R180.reuse, R20, R160 ;  /* 0x00000014b4a0723c */ /* 0x048ff000000810a0 */
[C---:B------:R-:W-:Y:S11]  /*6c4f0*/  HMMA.1688.F32.TF32 R244, R180.reuse, R16, R244 ;  /* 0x00000010b4f4723c */ /* 0x040ff600000810f4 */
        /* <DEDUP_REMOVED lines=10> */
[----:B-1----:R-:W3:Y:S04]  /*6c5a0*/  LDL.LU.64 R250, [R1+0x2bf0] ;  /* 0x002bf00001fa7983 */ /* 0x002ee80000300a00 */
[----:B------:R-:W3:Y:S01]  /*6c5b0*/  LDL.LU.64 R248, [R1+0x2be8] ;  /* 0x002be80001f87983 */ /* 0x000ee20000300a00 */
[----:B----4-:R-:W-:-:S15]  /*6c5c0*/  HMMA.1688.F32.TF32 R80, R180, R72, R80 ;  /* 0x00000048b450723c */ /* 0x010fde0000081050 */
[----:B------:R-:W-:-:S04]  /*6c5d0*/  NOP ;  /* 0x0000000000007918 */ /* 0x000fc80000000000 */
[----:B------:R-:W-:Y:S04]  /*6c5e0*/  STL.64 [R1+0x1a0], R80 ;  /* 0x0001a05001007387 */ /* 0x000fe80000100a00 */
[----:B------:R1:W-:Y:S01]  /*6c5f0*/  STL.64 [R1+0x1a8], R82 ;  /* 0x0001a85201007387 */ /* 0x0003e20000100a00 */
        /* <DEDUP_REMOVED lines=11> */
[C---:B--2---:R-:W-:Y:S08]  /*6c6b0*/  HMMA.1688.F32.TF32 R160, R180.reuse, R60, R160 ;  /* 0x0000003cb4a0723c */ /* 0x044ff000000810a0 */
[C---:B---3--:R-:W-:Y:S08]  /*6c6c0*/  HMMA.1688.F32.TF32 R244, R180.reuse, R64, R244 ;  /* 0x00000040b4f4723c */ /* 0x048ff000000810f4 */
[----:B-1----:R-:W-:-:S15]  /*6c6d0*/  HMMA.1688.F32.TF32 R80, R180, R68, R248 ;  /* 0x00000044b450723c */ /* 0x002fde00000810f8 */
[----:B------:R-:W-:-:S04]  /*6c6e0*/  NOP ;  /* 0x0000000000007918 */ /* 0x000fc80000000000 */
[----:B------:R-:W-:Y:S04]  /*6c6f0*/  STL.64 [R1+0x190], R80 ;  /* 0x0001905001007387 */ /* 0x000fe80000100a00 */
[----:B------:R1:W-:Y:S02]  /*6c700*/  STL.64 [R1+0x198], R82 ;  /* 0x0001985201007387 */ /* 0x0003e40000100a00 */
[C---:B-1----:R-:W-:Y:S02]  /*6c710*/  HMMA.1688.F32.TF32 R80, R180.reuse, R56, R156 ;  /* 0x00000038b450723c */ /* 0x042fe4000008109c */
[----:B------:R-:W-:Y:S04]  /*6c720*/  STL.64 [R1+0x180], R244 ;  /* 0x000180f401007387 */ /* 0x000fe80000100a00 */
[----:B------:R-:W-:Y:S04]  /*6c730*/  STL.64 [R1+0x188], R246 ;  /* 0x000188f601007387 */ /* 0x000fe80000100a00 */
[----:B------:R-:W-:Y:S04]  /*6c740*/  STL.64 [R1+0x170], R160 ;  /* 0x000170a001007387 */ /* 0x000fe80000100a00 */
[----:B------:R-:W-:Y:S05]  /*6c750*/  STL.64 [R1+0x178], R162 ;  /* 0x000178a201007387 */ /* 0x000fea0000100a00 */
        /* <DEDUP_REMOVED lines=23> */
[----:B-1----:R-:W-:Y:S02]  /*6c8d0*/  HMMA.1688.F32.TF32 R80, R180, R224, R100 ;  /* 0x000000e0b450723c */ /* 0x002fe40000081064 */
[----:B------:R-:W-:Y:S04]  /*6c8e0*/  STL.64 [R1+0xc0], R108 ;  /* 0x0000c06c01007387 */ /* 0x000fe80000100a00 */
[----:B------:R-:W-:-:S13]  /*6c8f0*/  STL.64 [R1+0xc8], R110 ;  /* 0x0000c86e01007387 */ /* 0x000fda0000100a00 */
[----:B------:R-:W-:Y:S01]  /*6c900*/  STL.64 [R1+0xa0], R80 ;  /* 0x0000a05001007387 */ /* 0x000fe20000100a00 */
[----:B------:R-:W-:-:S03]  /*6c910*/  IMAD.MOV.U32 R252, RZ, RZ, R82 ;  /* 0x000000fffffc7224 */ /* 0x000fc600078e0052 */
[----:B------:R-:W-:Y:S04]  /*6c920*/  STL.64 [R1+0xb0], R104 ;  /* 0x0000b06801007387 */ /* 0x000fe80000100a00 */
[----:B------:R-:W-:Y:S04]  /*6c930*/  STL.64 [R1+0xb8], R106 ;  /* 0x0000b86a01007387 */ /* 0x000fe80000100a00 */
[----:B------:R1:W-:Y:S02]  /*6c940*/  STL [R1+0xac], R83 ;  /* 0x0000ac5301007387 */ /* 0x0003e40000100800 */
[----:B-1----:R-:W-:Y:S02]  /*6c950*/  HMMA.1688.F32.TF32 R80, R180, R216, R92 ;  /* 0x000000d8b450723c */ /* 0x002fe4000008105c */
[----:B------:R1:W-:-:S15]  /*6c960*/  STL [R1+0x29d4], R252 ;  /* 0x0029d4fc01007387 */ /* 0x0003de0000100800 */
[----:B------:R-:W-:Y:S02]  /*6c970*/  NOP ;  /* 0x0000000000007918 */ /* 0x000fe40000000000 */
[----:B------:R-:W-:Y:S01]  /*6c980*/  STL.64 [R1+0x80], R80 ;  /* 0x0000805001007387 */ /* 0x000fe20000100a00 */
[----:B-1----:R-:W-:-:S03]  /*6c990*/  IMAD.MOV.U32 R252, RZ, RZ, R83 ;  /* 0x000000fffffc7224 */ /* 0x002fc600078e0053 */
[----:B------:R-:W-:Y:S04]  /*6c9a0*/  STL.64 [R1+0x90], R96 ;  /* 0x0000906001007387 */ /* 0x000fe80000100a00 */
[----:B------:R-:W-:Y:S04]  /*6c9b0*/  STL.64 [R1+0x98], R98 ;  /* 0x0000986201007387 */ /* 0x000fe80000100a00 */
[----:B------:R1:W-:Y:S02]  /*6c9c0*/  STL [R1+0x88], R82 ;  /* 0x0000885201007387 */ /* 0x0003e40000100800 */
[C---:B-1----:R-:W-:Y:S02]  /*6c9d0*/  HMMA.1688.F32.TF32 R80, R180.reuse, R204, R136 ;  /* 0x000000ccb450723c */ /* 0x042fe40000081088 */
[----:B------:R-:W-:Y:S04]  /*6c9e0*/  STL [R1+0x29d8], R252 ;  /* 0x0029d8fc01007387 */ /* 0x000fe80000100800 */
[----:B------:R-:W-:Y:S04]  /*6c9f0*/  STL.64 [R1+0x70], R88 ;  /* 0x0000705801007387 */ /* 0x000fe80000100a00 */
[----:B------:R-:W-:Y:S09]  /*6ca00*/  STL.64 [R1+0x78], R90 ;  /* 0x0000785a01007387 */ /* 0x000ff20000100a00 */
[----:B------:R1:W-:Y:S04]  /*6ca10*/  STL.64 [R1+0x50], R80 ;  /* 0x0000505001007387 */ /* 0x0003e80000100a00 */
[----:B------:R-:W-:Y:S04]  /*6ca20*/  STL.64 [R1+0x60], R84 ;  /* 0x0000605401007387 */ /* 0x000fe80000100a00 */
[----:B------:R-:W-:Y:S04]  /*6ca30*/  STL.64 [R1+0x68], R86 ;  /* 0x0000685601007387 */ /* 0x000fe80000100a00 */
[----:B------:R2:W-:Y:S04]  /*6ca40*/  STL [R1+0x58], R82 ;  /* 0x0000585201007387 */ /* 0x0005e80000100800 */
        /* <DEDUP_REMOVED lines=16> */
[C---:B------:R-:W-:Y:S08]  /*6cb50*/  HMMA.1688.F32.TF32 R164, R180.reuse, R200, R164 ;  /* 0x000000c8b4a4723c */ /* 0x040ff000000810a4 */
[C---:B------:R-:W-:Y:S01]  /*6cb60*/  HMMA.1688.F32.TF32 R168, R180.reuse, R196, R168 ;  /* 0x000000c4b4a8723c */ /* 0x040fe200000810a8 */
[----:B-1----:R-:W3:Y:S07]  /*6cb70*/  LDL.LU R80, [R1+0x8c0] ;  /* 0x0008c00001507983 */ /* 0x002eee0000300800 */
[C---:B------:R-:W-:Y:S01]  /*6cb80*/  HMMA.1688.F32.TF32 R172, R180.reuse, R192, R172 ;  /* 0x000000c0b4ac723c */ /* 0x040fe200000810ac */
[----:B------:R-:W3:Y:S07]  /*6cb90*/  LDL.LU R81, [R1+0x8c4] ;  /* 0x0008c40001517983 */ /* 0x000eee0000300800 */
[C---:B------:R-:W-:Y:S01]  /*6cba0*/  HMMA.1688.F32.TF32 R176, R180.reuse, R188, R176 ;  /* 0x000000bcb4b0723c */ /* 0x040fe200000810b0 */
[----:B------:R-:W-:Y:S01]  /*6cbb0*/  MOV R252, R83 ;  /* 0x0000005300fc7202 */ /* 0x000fe20000000f00 */
[----:B--2---:R-:W2:Y:S04]  /*6cbc0*/  LDL.LU R82, [R1+0x8c8] ;  /* 0x0008c80001527983 */ /* 0x004ea80000300800 */
[----:B------:R-:W2:Y:S02]  /*6cbd0*/  LDL.LU R83, [R1+0x8cc] ;  /* 0x0008cc0001537983 */ /* 0x000ea40000300800 */
[----:B------:R-:W-:Y:S02]  /*6cbe0*/  HMMA.1688.F32.TF32 R180, R180, R184, R140 ;  /* 0x000000b8b4b4723c */ /* 0x000fe4000008108c */
        /* <DEDUP_REMOVED lines=16> */
[----:B----4-:R-:W-:Y:S03]  /*6ccf0*/  HMMA.1688.F32.TF32 R84, R24, R20, R248 ;  /* 0x000000141854723c */ /* 0x010fe600000810f8 */
[----:B------:R-:W4:-:S15]  /*6cd00*/  LDL.LU R248, [R1+0x8a0] ;  /* 0x0008a00001f87983 */ /* 0x000f1e0000300800 */
[----:B------:R-:W-:Y:S01]  /*6cd10*/  NOP ;  /* 0x0000000000007918 */ /* 0x000fe20000000000 */
[----:B------:R-:W-:Y:S04]  /*6cd20*/  STL.64 [R1+0x40], R84 ;  /* 0x0000405401007387 */ /* 0x000fe80000100a00 */
[----:B------:R1:W-:Y:S04]  /*6cd30*/  STL.64 [R1+0x48], R86 ;  /* 0x0000485601007387 */ /* 0x0003e80000100a00 */
[----:B------:R-:W4:Y:S04]  /*6cd40*/  LDL.LU R249, [R1+0x8a4] ;  /* 0x0008a40001f97983 */ /* 0x000f280000300800 */
[----:B------:R-:W4:Y:S04]  /*6cd50*/  LDL.LU R250, [R1+0x8a8] ;  /* 0x0008a80001fa7983 */ /* 0x000f280000300800 */
[----:B------:R-:W4:Y:S01]  /*6cd60*/  LDL.LU R251, [R1+0x8ac] ;  /* 0x0008ac0001fb7983 */ /* 0x000f220000300800 */
[C---:B---3--:R-:W-:Y:S08]  /*6cd70*/  HMMA.1688.F32.TF32 R88, R24.reuse, R16, R156 ;  /* 0x000000101858723c */ /* 0x048ff0000008109c */
[C---:B-1----:R-:W-:Y:S11]  /*6cd80*/  HMMA.1688.F32.TF32 R84, R24.reuse, R76, R244 ;  /* 0x0000004c1854723c */ /* 0x042ff600000810f4 */
[----:B------:R-:W-:Y:S04]  /*6cd90*/  STL.64 [R1+0x30], R88 ;  /* 0x0000305801007387 */ /* 0x000fe80000100a00 */
[----:B------:R1:W-:Y:S04]  /*6cda0*/  STL.64 [R1+0x38], R90 ;  /* 0x0000385a01007387 */ /* 0x0003e80000100a00 */
[----:B------:R-:W3:Y:S04]  /*6cdb0*/  LDL.LU R244, [R1+0x890] ;  /* 0x0008900001f47983 */ /* 0x000ee80000300800 */
[----:B------:R-:W3:Y:S04]  /*6cdc0*/  LDL.LU R245, [R1+0x894] ;  /* 0x0008940001f57983 */ /* 0x000ee80000300800 */
[----:B------:R-:W3:Y:S04]  /*6cdd0*/  LDL.LU R246, [R1+0x898] ;  /* 0x0008980001f67983 */ /* 0x000ee80000300800 */
[----:B------:R-:W3:Y:S01]  /*6cde0*/  LDL.LU R247, [R1+0x89c] ;  /* 0x00089c0001f77983 */ /* 0x000ee20000300800 */
[----:B--2---:R-:W-:Y:S01]  /*6cdf0*/  HMMA.1688.F32.TF32 R80, R24, R72, R80 ;  /* 0x000000481850723c */ /* 0x004fe20000081050 */
[----:B------:R-:W-:Y:S01]  /*6ce00*/  IMAD.MOV.U32 R180, RZ, RZ, R84 ;  /* 0x000000ffffb47224 */ /* 0x000fe200078e0054 */
[----:B------:R-:W-:Y:S01]  /*6ce10*/  MOV R182, R86 ;  /* 0x0000005600b67202 */ /* 0x000fe20000000f00 */
[----:B------:R-:W-:-:S02]  /*6ce20*/  IMAD.MOV.U32 R181, RZ, RZ, R85 ;  /* 0x000000ffffb57224 */ /* 0x000fc400078e0055 */
[----:B------:R-:W-:-:S03]  /*6ce30*/  IMAD.MOV.U32 R183, RZ, RZ, R87 ;  /* 0x000000ffffb77224 */ /* 0x000fc600078e0057 */
[----:B------:R-:W-:Y:S02]  /*6ce40*/  HMMA.1688.F32.TF32 R84, R24, R68, R160 ;  /* 0x000000441854723c */ /* 0x000fe400000810a0 */
[----:B------:R-:W-:Y:S04]  /*6ce50*/  STL.64 [R1+0x2878], R182 ;  /* 0x002878b601007387 */ /* 0x000fe80000100a00 */
[----:B------:R-:W-:Y:S05]  /*6ce60*/  STL.64 [R1+0x2870], R180 ;  /* 0x002870b401007387 */ /* 0x000fea0000100a00 */
[----:B------:R-:W-:Y:S01]  /*6ce70*/  IMAD.MOV.U32 R176, RZ, RZ, R80 ;  /* 0x000000ffffb07224 */ /* 0x000fe200078e0050 */
[----:B------:R-:W-:Y:S01]  /*6ce80*/  MOV R177, R81 ;  /* 0x0000005100b17202 */ /* 0x000fe20000000f00 */
[----:B------:R-:W-:Y:S01]  /*6ce90*/  IMAD.MOV.U32 R178, RZ, RZ, R82 ;  /* 0x000000ffffb27224 */ /* 0x000fe200078e0052 */
[----:B------:R-:W2:Y:S01]  /*6cea0*/  LDL.LU R80, [R1+0x880] ;  /* 0x0008800001507983 */ /* 0x000ea20000300800 */
[----:B------:R-:W-:-:S03]  /*6ceb0*/  IMAD.MOV.U32 R179, RZ, RZ, R83 ;  /* 0x000000ffffb37224 */ /* 0x000fc600078e0053 */
[----:B------:R-:W2:Y:S01]  /*6cec0*/  LDL.LU R81, [R1+0x884] ;  /* 0x0008840001517983 */ /* 0x000ea20000300800 */
[----:B------:R-:W-:Y:S01]  /*6ced0*/  IMAD.MOV.U32 R174, RZ, RZ, R86 ;  /* 0x000000ffffae7224 */ /* 0x000fe200078e0056 */
[----:B------:R-:W-:Y:S01]  /*6cee0*/  MOV R175, R87 ;  /* 0x0000005700af7202 */ /* 0x000fe20000000f00 */
[----:B------:R-:W-:Y:S01]  /*6cef0*/  IMAD.MOV.U32 R173, RZ, RZ, R85 ;  /* 0x000000ffffad7224 */ /* 0x000fe200078e0055 */
[----:B------:R-:W2:Y:S01]  /*6cf00*/  LDL.LU R82, [R1+0x888] ;  /* 0x0008880001527983 */ /* 0x000ea20000300800 */
[----:B------:R-:W-:-:S03]  /*6cf10*/  MOV R172, R84 ;  /* 0x0000005400ac7202 */ /* 0x000fc60000000f00 */
[----:B------:R-:W2:Y:S04]  /*6cf20*/  LDL.LU R83, [R1+0x88c] ;  /* 0x00088c0001537983 */ /* 0x000ea80000300800 */
[----:B------:R-:W-:Y:S04]  /*6cf30*/  STL.64 [R1+0x2888], R178 ;  /* 0x002888b201007387 */ /* 0x000fe80000100a00 */
[----:B------:R-:W-:Y:S04]  /*6cf40*/  STL.64 [R1+0x2880], R176 ;  /* 0x002880b001007387 */ /* 0x000fe80000100a00 */
[----:B------:R-:W-:Y:S04]  /*6cf50*/  STL.64 [R1+0x2898], R174 ;  /* 0x002898ae01007387 */ /* 0x000fe80000100a00 */
[----:B------:R1:W-:Y:S04]  /*6cf60*/  STL.64 [R1+0x2890], R172 ;  /* 0x002890ac01007387 */ /* 0x0003e80000100a00 */
        /* <DEDUP_REMOVED lines=11> */
[----:B------:R-:W2:Y:S01]  /*6d020*/  LDL.LU R151, [R1+0x85c] ;  /* 0x00085c0001977983 */ /* 0x000ea20000300800 */
[----:B----4-:R-:W-:-:S15]  /*6d030*/  HMMA.1688.F32.TF32 R248, R24, R64, R248 ;  /* 0x0000004018f8723c */ /* 0x010fde00000810f8 */
[----:B------:R-:W-:-:S04]  /*6d040*/  NOP ;  /* 0x0000000000007918 */ /* 0x000fc80000000000 */
        /* <DEDUP_REMOVED lines=10> */
[----:B---3--:R-:W-:-:S15]  /*6d0f0*/  HMMA.1688.F32.TF32 R244, R24, R60, R244 ;  /* 0x0000003c18f4723c */ /* 0x008fde00000810f4 */
[----:B------:R-:W-:-:S04]  /*6d100*/  NOP ;  /* 0x0000000000007918 */ /* 0x000fc80000000000 */
[----:B------:R-:W-:Y:S04]  /*6d110*/  STL.64 [R1+0x2818], R246 ;  /* 0x002818f601007387 */ /* 0x000fe80000100a00 */
[----:B------:R-:W-:Y:S04]  /*6d120*/  STL.64 [R1+0x2810], R244 ;  /* 0x002810f401007387 */ /* 0x000fe80000100a00 */
[----:B------:R-:W3:Y:S04]  /*6d130*/  LDL.LU R160, [R1+0x820] ;  /* 0x0008200001a07983 */ /* 0x000ee80000300800 */
[----:B------:R-:W3:Y:S04]  /*6d140*/  LDL.LU R161, [R1+0x824] ;  /* 0x0008240001a17983 */ /* 0x000ee80000300800 */
[----:B------:R-:W3:Y:S04]  /*6d150*/  LDL.LU R162, [R1+0x828] ;  /* 0x0008280001a27983 */ /* 0x000ee80000300800 */
[----:B------:R-:W3:Y:S01]  /*6d160*/  LDL.LU R163, [R1+0x82c] ;  /* 0x00082c0001a37983 */ /* 0x000ee20000300800 */
[C---:B--2---:R-:W-:Y:S08]  /*6d170*/  HMMA.1688.F32.TF32 R80, R24.reuse, R56, R80 ;  /* 0x000000381850723c */ /* 0x044ff00000081050 */
[C---:B------:R-:W-:Y:S08]  /*6d180*/  HMMA.1688.F32.TF32 R84, R24.reuse, R52, R132 ;  /* 0x000000341854723c */ /* 0x040ff00000081084 */
[C---:B-1----:R-:W-:Y:S03]  /*6d190*/  HMMA.1688.F32.TF32 R88, R24.reuse, R48, R144 ;  /* 0x000000301858723c */ /* 0x042fe60000081090 */
[----:B------:R-:W-:Y:S04]  /*6d1a0*/  STL [R1+0x27cc], R80 ;  /* 0x0027cc5001007387 */ /* 0x000fe80000100800 */
[----:B------:R-:W-:Y:S01]  /*6d1b0*/  STL [R1+0x27c8], R81 ;  /* 0x0027c85101007387 */ /* 0x000fe20000100800 */
[C---:B------:R-:W-:Y:S03]  /*6d1c0*/  HMMA.1688.F32.TF32 R92, R24.reuse, R44, R148 ;  /* 0x0000002c185c723c */ /* 0x040fe60000081094 */
        /* <DEDUP_REMOVED lines=10> */
[----:B------:R-:W-:Y:S04]  /*6d270*/  STL [R1+0x27b8], R92 ;  /* 0x0027b85c01007387 */ /* 0x000fe80000100800 */
[----:B------:R-:W-:Y:S04]  /*6d280*/  STL [R1+0x27b4], R93 ;  /* 0x0027b45d01007387 */ /* 0x000fe80000100800 */
[----:B------:R-:W-:Y:S04]  /*6d290*/  STL [R1+0x27b0], R94 ;  /* 0x0027b05e01007387 */ /* 0x000fe80000100800 */
[----:B------:R-:W-:Y:S01]  /*6d2a0*/  STL [R1+0x27ac], R95 ;  /* 0x0027ac5f01007387 */ /* 0x000fe20000100800 */
[C---:B----4-:R-:W-:Y:S08]  /*6d2b0*/  HMMA.1688.F32.TF32 R96, R24.reuse, R40, R152 ;  /* 0x000000281860723c */ /* 0x050ff00000081098 */
[C---:B------:R-:W-:Y:S11]  /*6d2c0*/  HMMA.1688.F32.TF32 R100, R24.reuse, R36, R156 ;  /* 0x000000241864723c */ /* 0x040ff6000008109c */
[----:B------:R-:W-:Y:S04]  /*6d2d0*/  STL [R1+0x27d8], R96 ;  /* 0x0027d86001007387 */ /* 0x000fe80000100800 */
[----:B------:R-:W-:Y:S04]  /*6d2e0*/  STL [R1+0x27d4], R97 ;  /* 0x0027d46101007387 */ /* 0x000fe80000100800 */
[----:B------:R-:W-:Y:S04]  /*6d2f0*/  STL [R1+0x27d0], R98 ;  /* 0x0027d06201007387 */ /* 0x000fe80000100800 */
[----:B------:R-:W-:Y:S04]  /*6d300*/  STL [R1+0x27bc], R99 ;  /* 0x0027bc6301007387 */ /* 0x000fe80000100800 */
[----:B------:R-:W2:Y:S04]  /*6d310*/  LDL.LU R156, [R1+0x810] ;  /* 0x00081000019c7983 */ /* 0x000ea80000300800 */
[----:B------:R-:W2:Y:S04]  /*6d320*/  LDL.LU R157, [R1+0x814] ;  /* 0x00081400019d7983 */ /* 0x000ea80000300800 */
[----:B------:R-:W2:Y:S04]  /*6d330*/  LDL.LU R158, [R1+0x818] ;  /* 0x00081800019e7983 */ /* 0x000ea80000300800 */
[----:B------:R-:W2:Y:S04]  /*6d340*/  LDL.LU R159, [R1+0x81c] ;  /* 0x00081c00019f7983 */ /* 0x000ea80000300800 */
[----:B------:R-:W-:Y:S04]  /*6d350*/  STL [R1+0x27e8], R100 ;  /* 0x0027e86401007387 */ /* 0x000fe80000100800 */
[----:B------:R-:W-:Y:S01]  /*6d360*/  STL [R1+0x27e4], R101 ;  /* 0x0027e46501007387 */ /* 0x000fe20000100800 */
[C---:B---3--:R-:W-:Y:S03]  /*6d370*/  HMMA.1688.F32.TF32 R104, R24.reuse, R32, R160 ;  /* 0x000000201868723c */ /* 0x048fe600000810a0 */
[----:B------:R-:W-:Y:S04]  /*6d380*/  STL [R1+0x27e0], R102 ;  /* 0x0027e06601007387 */ /* 0x000fe80000100800 */
[----:B------:R-:W-:Y:S04]  /*6d390*/  STL [R1+0x27dc], R103 ;  /* 0x0027dc6701007387 */ /* 0x000fe80000100800 */
        /* <DEDUP_REMOVED lines=26> */
[----:B------:R-:W-:Y:S04]  /*6d540*/  STL [R1+0x27f0], R106 ;  /* 0x0027f06a01007387 */ /* 0x000fe80000100800 */
[----:B------:R-:W-:Y:S01]  /*6d550*/  STL [R1+0x27ec], R107 ;  /* 0x0027ec6b01007387 */ /* 0x000fe20000100800 */
        /* <DEDUP_REMOVED lines=13> */
[C---:B------:R-:W-:Y:S01]  /*6d630*/  HMMA.1688.F32.TF32 R116, R24.reuse, R236, R128 ;  /* 0x000000ec1874723c */ /* 0x040fe20000081080 */
[----:B------:R-:W-:Y:S07]  /*6d640*/  STL.64 [R1+0x28b8], R114 ;  /* 0x0028b87201007387 */ /* 0x000fee0000100a00 */
[C---:B------:R-:W-:Y:S01]  /*6d650*/  HMMA.1688.F32.TF32 R124, R24.reuse, R228, R144 ;  /* 0x000000e4187c723c */ /* 0x040fe20000081090 */
[----:B------:R-:W-:Y:S07]  /*6d660*/  STL.64 [R1+0x28b0], R112 ;  /* 0x0028b07001007387 */ /* 0x000fee0000100a00 */
[C---:B------:R-:W-:Y:S03]  /*6d670*/  HMMA.1688.F32.TF32 R128, R24.reuse, R224, R148 ;  /* 0x000000e01880723c */ /* 0x040fe60000081094 */
        /* <DEDUP_REMOVED lines=11> */
[----:B------:R-:W4:Y:S01]  /*6d730*/  LDL.LU R147, [R1+0x78c] ;  /* 0x00078c0001937983 */ /* 0x000f220000300800 */
[C---:B------:R-:W-:Y:S03]  /*6d740*/  HMMA.1688.F32.TF32 R132, R24.reuse, R220, R152 ;  /* 0x000000dc1884723c */ /* 0x040fe60000081098 */
        /* <DEDUP_REMOVED lines=9> */
[----:B------:R-:W4:Y:S01]  /*6d7e0*/  LDL.LU R155, [R1+0x76c] ;  /* 0x00076c00019b7983 */ /* 0x000f220000300800 */
        /* <DEDUP_REMOVED lines=13> */
[----:B------:R-:W1:Y:S04]  /*6d8c0*/  LDL.LU R172, [R1+0x730] ;  /* 0x0007300001ac7983 */ /* 0x000e680000300800 */
[----:B------:R-:W1:Y:S04]  /*6d8d0*/  LDL.LU R173, [R1+0x734] ;  /* 0x0007340001ad7983 */ /* 0x000e680000300800 */
[----:B------:R-:W1:Y:S04]  /*6d8e0*/  LDL.LU R174, [R1+0x738] ;  /* 0x0007380001ae7983 */ /* 0x000e680000300800 */
[----:B------:R-:W1:Y:S04]  /*6d8f0*/  LDL.LU R175, [R1+0x73c] ;  /* 0x00073c0001af7983 */ /* 0x000e680000300800 */
[----:B------:R-:W3:Y:S04]  /*6d900*/  LDL.LU R164, [R1+0x720] ;  /* 0x0007200001a47983 */ /* 0x000ee80000300800 */
[----:B------:R-:W3:Y:S04]  /*6d910*/  LDL.LU R165, [R1+0x724] ;  /* 0x0007240001a57983 */ /* 0x000ee80000300800 */
[----:B------:R-:W3:Y:S04]  /*6d920*/  LDL.LU R166, [R1+0x728] ;  /* 0x0007280001a67983 */ /* 0x000ee80000300800 */
[----:B------:R-:W3:Y:S04]  /*6d930*/  LDL.LU R167, [R1+0x72c] ;  /* 0x00072c0001a77983 */ /* 0x000ee80000300800 */
[----:B------:R-:W-:Y:S04]  /*6d940*/  STL.64 [R1+0x2928], R142 ;  /* 0x0029288e01007387 */ /* 0x000fe80000100a00 */
[----:B------:R-:W-:Y:S01]  /*6d950*/  STL.64 [R1+0x2920], R140 ;  /* 0x0029208c01007387 */ /* 0x000fe20000100a00 */
[C---:B----4-:R-:W-:Y:S08]  /*6d960*/  HMMA.1688.F32.TF32 R144, R24.reuse, R208, R144 ;  /* 0x000000d01890723c */ /* 0x050ff00000081090 */
[C---:B------:R-:W-:Y:S11]  /*6d970*/  HMMA.1688.F32.TF32 R148, R24.reuse, R204, R148 ;  /* 0x000000cc1894723c */ /* 0x040ff60000081094 */
[----:B------:R-:W-:Y:S04]  /*6d980*/  STL.64 [R1+0x2938], R146 ;  /* 0x0029389201007387 */ /* 0x000fe80000100a00 */
[----:B------:R-:W-:Y:S04]  /*6d990*/  STL.64 [R1+0x2930], R144 ;  /* 0x0029309001007387 */ /* 0x000fe80000100a00 */
[----:B------:R-:W4:Y:S04]  /*6d9a0*/  LDL.LU R176, [R1+0x550] ;  /* 0x0005500001b07983 */ /* 0x000f280000300800 */
[----:B------:R-:W4:Y:S04]  /*6d9b0*/  LDL.LU R177, [R1+0x554] ;  /* 0x0005540001b17983 */ /* 0x000f280000300800 */
[----:B------:R-:W4:Y:S04]  /*6d9c0*/  LDL.LU R178, [R1+0x558] ;  /* 0x0005580001b27983 */ /* 0x000f280000300800 */
[----:B------:R-:W4:Y:S01]  /*6d9d0*/  LDL.LU R179, [R1+0x55c] ;  /* 0x00055c0001b37983 */ /* 0x000f220000300800 */
[C---:B------:R-:W-:Y:S03]  /*6d9e0*/  HMMA.1688.F32.TF32 R152, R24.reuse, R200, R152 ;  /* 0x000000c81898723c */ /* 0x040fe60000081098 */
        /* <DEDUP_REMOVED lines=16> */
[C---:B---3--:R-:W-:Y:S08]  /*6daf0*/  HMMA.1688.F32.TF32 R160, R24.reuse, R192, R160 ;  /* 0x000000c018a0723c */ /* 0x048ff000000810a0 */
[C---:B-1----:R-:W-:Y:S08]  /*6db00*/  HMMA.1688.F32.TF32 R88, R24.reuse, R188, R172 ;  /* 0x000000bc1858723c */ /* 0x042ff000000810ac */
[----:B------:R-:W-:Y:S03]  /*6db10*/  HMMA.1688.F32.TF32 R80, R24, R184, R164 ;  /* 0x000000b81850723c */ /* 0x000fe600000810a4 */
[----:B------:R-:W-:Y:S04]  /*6db20*/  STL.64 [R1+0x2978], R162 ;  /* 0x002978a201007387 */ /* 0x000fe80000100a00 */
[----:B------:R-:W-:Y:S04]  /*6db30*/  STL.64 [R1+0x2970], R160 ;  /* 0x002970a001007387 */ /* 0x000fe80000100a00 */
[----:B------:R1:W-:Y:S04]  /*6db40*/  STL.64 [R1+0x3c0], R88 ;  /* 0x0003c05801007387 */ /* 0x0003e80000100a00 */
[----:B------:R3:W-:Y:S04]  /*6db50*/  STL.64 [R1+0x3c8], R90 ;  /* 0x0003c85a01007387 */ /* 0x0007e80000100a00 */
[----:B------:R-:W2:Y:S04]  /*6db60*/  LDL.LU R164, [R1+0x520] ;  /* 0x0005200001a47983 */ /* 0x000ea80000300800 */
[----:B------:R-:W2:Y:S04]  /*6db70*/  LDL.LU R165, [R1+0x524] ;  /* 0x0005240001a57983 */ /* 0x000ea80000300800 */
[----:B------:R-:W2:Y:S04]  /*6db80*/  LDL.LU R166, [R1+0x528] ;  /* 0x0005280001a67983 */ /* 0x000ea80000300800 */
[----:B------:R-:W2:Y:S01]  /*6db90*/  LDL.LU R167, [R1+0x52c] ;  /* 0x00052c0001a77983 */ /* 0x000ea20000300800 */
[----:B------:R-:W-:Y:S01]  /*6dba0*/  MOV R86, R82 ;  /* 0x0000005200567202 */ /* 0x000fe20000000f00 */
[----:B------:R-:W-:-:S02]  /*6dbb0*/  IMAD.MOV.U32 R87, RZ, RZ, R83 ;  /* 0x000000ffff577224 */ /* 0x000fc400078e0053 */
[----:B------:R-:W-:Y:S02]  /*6dbc0*/  IMAD.MOV.U32 R84, RZ, RZ, R80 ;  /* 0x000000ffff547224 */ /* 0x000fe400078e0050 */
[----:B------:R-:W-:Y:S01]  /*6dbd0*/  IMAD.MOV.U32 R85, RZ, RZ, R81 ;  /* 0x000000ffff557224 */ /* 0x000fe200078e0051 */
[----:B------:R-:W-:Y:S04]  /*6dbe0*/  STL.64 [R1+0x2988], R86 ;  /* 0x0029885601007387 */ /* 0x000fe80000100a00 */
[----:B------:R-:W-:Y:S01]  /*6dbf0*/  STL.64 [R1+0x2980], R84 ;  /* 0x0029805401007387 */ /* 0x000fe20000100a00 */
[----:B----4-:R-:W-:-:S15]  /*6dc00*/  HMMA.1688.F32.TF32 R24, R12, R20, R176 ;  /* 0x000000140c18723c */ /* 0x010fde00000810b0 */
[----:B------:R-:W-:-:S04]  /*6dc10*/  NOP ;  /* 0x0000000000007918 */ /* 0x000fc80000000000 */
[----:B-1----:R-:W-:Y:S01]  /*6dc20*/  IMAD.MOV.U32 R88, RZ, RZ, R24 ;  /* 0x000000ffff587224 */ /* 0x002fe200078e0018 */
[----:B------:R-:W-:Y:S01]  /*6dc30*/  MOV R89, R25 ;  /* 0x0000001900597202 */ /* 0x000fe20000000f00 */
[----:B---3--:R-:W-:Y:S02]  /*6dc40*/  IMAD.MOV.U32 R90, RZ, RZ, R26 ;  /* 0x000000ffff5a7224 */ /* 0x008fe400078e001a */
[----:B------:R-:W-:Y:S02]  /*6dc50*/  IMAD.MOV.U32 R91, RZ, RZ, R27 ;  /* 0x000000ffff5b7224 */ /* 0x000fe400078e001b */
[C---:B------:R-:W-:Y:S03]  /*6dc60*/  HMMA.1688.F32.TF32 R24, R12.reuse, R16, R168 ;  /* 0x000000100c18723c */ /* 0x040fe600000810a8 */
[----:B------:R-:W-:Y:S04]  /*6dc70*/  STL.64 [R1+0x2998], R90 ;  /* 0x0029985a01007387 */ /* 0x000fe80000100a00 */
[----:B------:R-:W-:Y:S04]  /*6dc80*/  STL.64 [R1+0x2990], R88 ;  /* 0x0029905801007387 */ /* 0x000fe80000100a00 */
[----:B------:R-:W3:Y:S04]  /*6dc90*/  LDL.LU R168, [R1+0x510] ;  /* 0x0005100001a87983 */ /* 0x000ee80000300800 */
[----:B------:R-:W3:Y:S04]  /*6dca0*/  LDL.LU R169, [R1+0x514] ;  /* 0x0005140001a97983 */ /* 0x000ee80000300800 */
[----:B------:R-:W3:Y:S04]  /*6dcb0*/  LDL.LU R170, [R1+0x518] ;  /* 0x0005180001aa7983 */ /* 0x000ee80000300800 */
[----:B------:R-:W3:Y:S01]  /*6dcc0*/  LDL.LU R171, [R1+0x51c] ;  /* 0x00051c0001ab7983 */ /* 0x000ee20000300800 */
[----:B------:R-:W-:Y:S01]  /*6dcd0*/  MOV R81, R24 ;  /* 0x0000001800517202 */ /* 0x000fe20000000f00 */
[----:B------:R-:W-:Y:S01]  /*6dce0*/  IMAD.MOV.U32 R82, RZ, RZ, R25 ;  /* 0x000000ffff527224 */ /* 0x000fe200078e0019 */
[----:B------:R-:W-:Y:S01]  /*6dcf0*/  MOV R99, R27 ;  /* 0x0000001b00637202 */ /* 0x000fe20000000f00 */
[----:B------:R-:W-:Y:S01]  /*6dd00*/  IMAD.MOV.U32 R83, RZ, RZ, R26 ;  /* 0x000000ffff537224 */ /* 0x000fe200078e001a */
[----:B------:R-:W4:Y:S04]  /*6dd10*/  LDL.LU R248, [R1+0x500] ;  /* 0x0005000001f87983 */ /* 0x000f280000300800 */
[----:B------:R-:W4:Y:S04]  /*6dd20*/  LDL.LU R249, [R1+0x504] ;  /* 0x0005040001f97983 */ /* 0x000f280000300800 */
[----:B------:R-:W4:Y:S04]  /*6dd30*/  LDL.LU R250, [R1+0x508] ;  /* 0x0005080001fa7983 */ /* 0x000f280000300800 */
[----:B------:R-:W4:Y:S04]  /*6dd40*/  LDL.LU R251, [R1+0x50c] ;  /* 0x00050c0001fb7983 */ /* 0x000f280000300800 */
[----:B------:R-:W-:Y:S01]  /*6dd50*/  STL.64 [R1+0x29b8], R82 ;  /* 0x0029b85201007387 */ /* 0x000fe20000100a00 */
[----:B--2---:R-:W-:-:S15]  /*6dd60*/  HMMA.1688.F32.TF32 R24, R12, R76, R180 ;  /* 0x0000004c0c18723c */ /* 0x004fde00000810b4 */
[----:B------:R-:W-:-:S04]  /*6dd70*/  NOP ;  /* 0x0000000000007918 */ /* 0x000fc80000000000 */
[----:B------:R-:W-:Y:S01]  /*6dd80*/  IMAD.MOV.U32 R80, RZ, RZ, R27 ;  /* 0x000000ffff507224 */ /* 0x000fe200078e001b */
[----:B------:R-:W-:Y:S01]  /*6dd90*/  MOV R98, R26 ;  /* 0x0000001a00627202 */ /* 0x000fe20000000f00 */
[----:B------:R-:W-:Y:S02]  /*6dda0*/  IMAD.MOV.U32 R96, RZ, RZ, R24 ;  /* 0x000000ffff607224 */ /* 0x000fe400078e0018 */
[----:B------:R-:W-:Y:S01]  /*6ddb0*/  IMAD.MOV.U32 R97, RZ, RZ, R25 ;  /* 0x000000ffff617224 */ /* 0x000fe200078e0019 */
[----:B------:R-:W-:Y:S04]  /*6ddc0*/  STL.64 [R1+0x29b0], R80 ;  /* 0x0029b05001007387 */ /* 0x000fe80000100a00 */
[----:B------:R-:W-:Y:S04]  /*6ddd0*/  STL.64 [R1+0x29a8], R98 ;  /* 0x0029a86201007387 */ /* 0x000fe80000100a00 */
[----:B------:R-:W-:Y:S04]  /*6dde0*/  STL.64 [R1+0x29a0], R96 ;  /* 0x0029a06001007387 */ /* 0x000fe80000100a00 */
        /* <DEDUP_REMOVED lines=14> */
[----:B------:R-:W-:Y:S01]  /*6ded0*/  MOV R101, R25 ;  /* 0x0000001900657202 */ /* 0x000fe20000000f00 */
[----:B------:R-:W-:-:S02]  /*6dee0*/  IMAD.MOV.U32 R103, RZ, RZ, R27 ;  /* 0x000000ffff677224 */ /* 0x000fc400078e001b */
[----:B------:R-:W-:-:S03]  /*6def0*/  IMAD.MOV.U32 R100, RZ, RZ, R24 ;  /* 0x000000ffff647224 */ /* 0x000fc600078e0018 */
[----:B------:R-:W-:Y:S04]  /*6df00*/  STL.64 [R1+0x29c8], R102 ;  /* 0x0029c86601007387 */ /* 0x000fe80000100a00 */
[----:B------:R-:W-:Y:S04]  /*6df10*/  STL.64 [R1+0x29c0], R100 ;  /* 0x0029c06401007387 */ /* 0x000fe80000100a00 */
[----:B------:R-:W2:Y:S04]  /*6df20*/  LDL.LU R180, [R1+0x480] ;  /* 0x0004800001b47983 */ /* 0x000ea80000300800 */
[----:B------:R-:W2:Y:S04]  /*6df30*/  LDL.LU R181, [R1+0x484] ;  /* 0x0004840001b57983 */ /* 0x000ea80000300800 */
[----:B------:R-:W2:Y:S04]  /*6df40*/  LDL.LU R182, [R1+0x488] ;  /* 0x0004880001b67983 */ /* 0x000ea80000300800 */
[----:B------:R-:W2:Y:S01]  /*6df50*/  LDL.LU R183, [R1+0x48c] ;  /* 0x00048c0001b77983 */ /* 0x000ea20000300800 */
[----:B---3--:R-:W-:Y:S03]  /*6df60*/  HMMA.1688.F32.TF32 R24, R12, R68, R168 ;  /* 0x000000440c18723c */ /* 0x008fe600000810a8 */
[----:B------:R-:W3:Y:S04]  /*6df70*/  LDL.LU R168, [R1+0x490] ;  /* 0x0004900001a87983 */ /* 0x000ee80000300800 */
[----:B------:R-:W3:Y:S04]  /*6df80*/  LDL.LU R169, [R1+0x494] ;  /* 0x0004940001a97983 */ /* 0x000ee80000300800 */
[----:B------:R-:W3:Y:S08]  /*6df90*/  LDL.LU R170, [R1+0x498] ;  /* 0x0004980001aa7983 */ /* 0x000ef00000300800 */
[----:B------:R-:W-:Y:S01]  /*6dfa0*/  MOV R104, R24 ;  /* 0x0000001800687202 */ /* 0x000fe20000000f00 */
[----:B------:R-:W-:Y:S01]  /*6dfb0*/  IMAD.MOV.U32 R105, RZ, RZ, R25 ;  /* 0x000000ffff697224 */ /* 0x000fe200078e0019 */
[----:B------:R-:W-:Y:S01]  /*6dfc0*/  MOV R107, R27 ;  /* 0x0000001b006b7202 */ /* 0x000fe20000000f00 */
[----:B------:R-:W-:-:S02]  /*6dfd0*/  IMAD.MOV.U32 R106, RZ, RZ, R26 ;  /* 0x000000ffff6a7224 */ /* 0x000fc400078e001a */
[----:B----4-:R-:W-:Y:S03]  /*6dfe0*/  HMMA.1688.F32.TF32 R24, R12, R64, R248 ;  /* 0x000000400c18723c */ /* 0x010fe600000810f8 */
[----:B------:R-:W-:-:S15]  /*6dff0*/  STL.64 [R1+0x29e8], R106 ;  /* 0x0029e86a01007387 */ /* 0x000fde0000100a00 */
[----:B------:R-:W-:Y:S01]  /*6e000*/  NOP ;  /* 0x0000000000007918 */ /* 0x000fe20000000000 */
[----:B------:R-:W-:Y:S01]  /*6e010*/  IMAD.MOV.U32 R92, RZ, RZ, R24 ;  /* 0x000000ffff5c7224 */ /* 0x000fe200078e0018 */
[----:B------:R-:W-:Y:S01]  /*6e020*/  MOV R93, R25 ;  /* 0x00000019005d7202 */ /* 0x000fe20000000f00 */
[----:B------:R-:W-:Y:S02]  /*6e030*/  IMAD.MOV.U32 R94, RZ, RZ, R26 ;  /* 0x000000ffff5e7224 */ /* 0x000fe400078e001a */
[----:B------:R-:W-:Y:S01]  /*6e040*/  IMAD.MOV.U32 R95, RZ, RZ, R27 ;  /* 0x000000ffff5f7224 */ /* 0x000fe200078e001b */
[----:B------:R-:W-:Y:S01]  /*6e050*/  STL.64 [R1+0x29e0], R104 ;  /* 0x0029e06801007387 */ /* 0x000fe20000100a00 */
[----:B------:R-:W-:-:S03]  /*6e060*/  IMAD.MOV.U32 R171, RZ, RZ, R2 ;  /* 0x000000ffffab7224 */ /* 0x000fc600078e0002 */
[----:B------:R-:W-:Y:S04]  /*6e070*/  STL.64 [R1+0x29f8], R94 ;  /* 0x0029f85e01007387 */ /* 0x000fe80000100a00 */
[----:B------:R-:W-:Y:S01]  /*6e080*/  STL.64 [R1+0x29f0], R92 ;  /* 0x0029f05c01007387 */ /* 0x000fe20000100a00 */
[----:B--2---:R-:W-:-:S15]  /*6e090*/  HMMA.1688.F32.TF32 R24, R12, R60, R172 ;  /* 0x0000003c0c18723c */ /* 0x004fde00000810ac */
[----:B------:R-:W-:-:S04]  /*6e0a0*/  NOP ;  /* 0x0000000000007918 */ /* 0x000fc80000000000 */
[----:B------:R-:W-:Y:S01]  /*6e0b0*/  STL.64 [R1+0x450], R24 ;  /* 0x0004501801007387 */ /* 0x000fe20000100a00 */
[----:B------:R-:W-:-:S03]  /*6e0c0*/  MOV R2, R27 ;  /* 0x0000001b00027202 */ /* 0x000fc60000000f00 */
[----:B------:R1:W-:Y:S02]  /*6e0d0*/  STL [R1+0x458], R26 ;  /* 0x0004581a01007387 */ /* 0x0003e40000100800 */
[----:B-1----:R-:W-:Y:S02]  /*6e0e0*/  HMMA.1688.F32.TF32 R24, R12, R56, R164 ;  /* 0x000000380c18723c */ /* 0x002fe400000810a4 */
[----:B------:R-:W-:Y:S04]  /*6e0f0*/  STL [R1+0x2728], R2 ;  /* 0x0027280201007387 */ /* 0x000fe80000100800 */
[----:B------:R-:W2:-:S13]  /*6e100*/  LDL.LU R164, [R1+0x4a0] ;  /* 0x0004a00001a47983 */ /* 0x000e9a0000300800 */
[----:B------:R-:W-:Y:S04]  /*6e110*/  STL.64 [R1+0x460], R24 ;  /* 0x0004601801007387 */ /* 0x000fe80000100a00 */
[----:B------:R1:W-:Y:S04]  /*6e120*/  STL.64 [R1+0x468], R26 ;  /* 0x0004681a01007387 */ /* 0x0003e80000100a00 */
[----:B------:R-:W2:Y:S01]  /*6e130*/  LDL.LU R165, [R1+0x4a4] ;  /* 0x0004a40001a57983 */ /* 0x000ea20000300800 */
[----:B-1----:R-:W-:Y:S01]  /*6e140*/  HMMA.1688.F32.TF32 R24, R12, R52, R176 ;  /* 0x000000340c18723c */ /* 0x002fe200000810b0 */
[----:B------:R-:W-:-:S02]  /*6e150*/  IMAD.MOV.U32 R166, RZ, RZ, R3 ;  /* 0x000000ffffa67224 */ /* 0x000fc400078e0003 */
[----:B------:R-:W-:-:S15]  /*6e160*/  IMAD.MOV.U32 R167, RZ, RZ, R0 ;  /* 0x000000ffffa77224 */ /* 0x000fde00078e0000 */
[----:B------:R-:W-:Y:S01]  /*6e170*/  NOP ;  /* 0x0000000000007918 */ /* 0x000fe20000000000 */
[----:B------:R-:W-:Y:S01]  /*6e180*/  MOV R3, R24 ;  /* 0x0000001800037202 */ /* 0x000fe20000000f00 */
[----:B------:R-:W-:Y:S01]  /*6e190*/  IMAD.MOV.U32 R0, RZ, RZ, R25 ;  /* 0x000000ffff007224 */ /* 0x000fe200078e0019 */
[----:B------:R-:W-:Y:S01]  /*6e1a0*/  MOV R76, R27 ;  /* 0x0000001b004c7202 */ /* 0x000fe20000000f00 */
[----:B------:R-:W-:Y:S02]  /*6e1b0*/  IMAD.MOV.U32 R77, RZ, RZ, R26 ;  /* 0x000000ffff4d7224 */ /* 0x000fe400078e001a */
[----:B------:R-:W-:Y:S02]  /*6e1c0*/  HMMA.1688.F32.TF32 R24, R12, R48, R180 ;  /* 0x000000300c18723c */ /* 0x000fe400000810b4 */
[----:B------:R-:W-:Y:S04]  /*6e1d0*/  STL [R1+0x2738], R76 ;  /* 0x0027384c01007387 */ /* 0x000fe80000100800 */
[----:B------:R-:W-:Y:S04]  /*6e1e0*/  STL [R1+0x2734], R77 ;  /* 0x0027344d01007387 */ /* 0x000fe80000100800 */
[----:B------:R-:W-:Y:S04]  /*6e1f0*/  STL [R1+0x2730], R0 ;  /* 0x0027300001007387 */ /* 0x000fe80000100800 */
[----:B------:R-:W-:Y:S05]  /*6e200*/  STL [R1+0x272c], R3 ;  /* 0x00272c0301007387 */ /* 0x000fea0000100800 */
[----:B------:R-:W-:Y:S04]  /*6e210*/  STL.64 [R1+0x480], R24 ;  /* 0x0004801801007387 */ /* 0x000fe80000100a00 */
[----:B------:R3:W-:Y:S04]  /*6e220*/  STL [R1+0x488], R26 ;  /* 0x0004881a01007387 */ /* 0x0007e80000100800 */
[----:B------:R-:W4:Y:S04]  /*6e230*/  LDL.LU R172, [R1+0x4b0] ;  /* 0x0004b00001ac7983 */ /* 0x000f280000300800 */
[----:B------:R-:W4:Y:S04]  /*6e240*/  LDL.LU R173, [R1+0x4b4] ;  /* 0x0004b40001ad7983 */ /* 0x000f280000300800 */
[----:B------:R-:W4:Y:S04]  /*6e250*/  LDL.LU R174, [R1+0x4b8] ;  /* 0x0004b80001ae7983 */ /* 0x000f280000300800 */
[----:B------:R-:W4:Y:S01]  /*6e260*/  LDL.LU R175, [R1+0x4bc] ;  /* 0x0004bc0001af7983 */ /* 0x000f220000300800 */
[----:B------:R-:W-:-:S05]  /*6e270*/  IMAD.MOV.U32 R2, RZ, RZ, R27 ;  /* 0x000000ffff027224 */ /* 0x000fca00078e001b */
        /* <DEDUP_REMOVED lines=14> */
[----:B------:R-:W-:Y:S01]  /*6e360*/  IMAD.MOV.U32 R73, RZ, RZ, R24 ;  /* 0x000000ffff497224 */ /* 0x000fe200078e0018 */
[----:B------:R-:W-:Y:S04]  /*6e370*/  STL [R1+0x274c], R68 ;  /* 0x00274c4401007387 */ /* 0x000fe80000100800 */
[----:B------:R1:W-:Y:S04]  /*6e380*/  STL [R1+0x2748], R69 ;  /* 0x0027484501007387 */ /* 0x0003e80000100800 */
[----:B------:R3:W-:Y:S04]  /*6e390*/  STL [R1+0x2744], R72 ;  /* 0x0027444801007387 */ /* 0x0007e80000100800 */
[----:B------:R1:W-:Y:S01]  /*6e3a0*/  STL [R1+0x2740], R73 ;  /* 0x0027404901007387 */ /* 0x0003e20000100800 */
[C---:B--2---:R-:W-:Y:S03]  /*6e3b0*/  HMMA.1688.F32.TF32 R24, R12.reuse, R40, R164 ;  /* 0x000000280c18723c */ /* 0x044fe600000810a4 */
[----:B------:R-:W2:Y:S04]  /*6e3c0*/  LDL.LU R164, [R1+0x710] ;  /* 0x0007100001a47983 */ /* 0x000ea80000300800 */
[----:B------:R-:W2:Y:S04]  /*6e3d0*/  LDL.LU R165, [R1+0x714] ;  /* 0x0007140001a57983 */ /* 0x000ea80000300800 */
[----:B------:R-:W2:Y:S04]  /*6e3e0*/  LDL.LU R166, [R1+0x718] ;  /* 0x0007180001a67983 */ /* 0x000ea80000300800 */
[----:B------:R-:W2:Y:S04]  /*6e3f0*/  LDL.LU R167, [R1+0x71c] ;  /* 0x00071c0001a77983 */ /* 0x000ea80000300800 */
[----:B------:R-:W2:Y:S01]  /*6e400*/  LDL.LU R170, [R1+0x1cb4] ;  /* 0x001cb40001aa7983 */ /* 0x000ea20000300800 */
[----:B------:R-:W-:Y:S01]  /*6e410*/  MOV R76, R24 ;  /* 0x00000018004c7202 */ /* 0x000fe20000000f00 */
[----:B------:R-:W-:Y:S01]  /*6e420*/  IMAD.MOV.U32 R77, RZ, RZ, R25 ;  /* 0x000000ffff4d7224 */ /* 0x000fe200078e0019 */
[----:B------:R-:W-:Y:S01]  /*6e430*/  MOV R3, R27 ;  /* 0x0000001b00037202 */ /* 0x000fe20000000f00 */
[----:B------:R-:W-:Y:S01]  /*6e440*/  IMAD.MOV.U32 R0, RZ, RZ, R26 ;  /* 0x000000ffff007224 */ /* 0x000fe200078e001a */
[----:B------:R-:W2:Y:S01]  /*6e450*/  LDL.LU R171, [R1+0x1cb8] ;  /* 0x001cb80001ab7983 */ /* 0x000ea20000300800 */
[----:B----4-:R-:W-:-:S15]  /*6e460*/  HMMA.1688.F32.TF32 R24, R12, R36, R172 ;  /* 0x000000240c18723c */ /* 0x010fde00000810ac */
[----:B------:R-:W-:-:S04]  /*6e470*/  NOP ;  /* 0x0000000000007918 */ /* 0x000fc80000000000 */
[----:B------:R-:W-:Y:S01]  /*6e480*/  IMAD.MOV.U32 R65, RZ, RZ, R24 ;  /* 0x000000ffff417224 */ /* 0x000fe200078e0018 */
[----:B------:R-:W-:Y:S01]  /*6e490*/  MOV R61, R26 ;  /* 0x0000001a003d7202 */ /* 0x000fe20000000f00 */
[----:B------:R-:W-:Y:S02]  /*6e4a0*/  IMAD.MOV.U32 R64, RZ, RZ, R25 ;  /* 0x000000ffff407224 */ /* 0x000fe400078e0019 */
        /* <DEDUP_REMOVED lines=13> */
[----:B------:R-:W-:Y:S04]  /*6e580*/  STL [R1+0x2764], R64 ;  /* 0x0027644001007387 */ /* 0x000fe80000100800 */
[----:B------:R-:W-:Y:S01]  /*6e590*/  STL [R1+0x2760], R65 ;  /* 0x0027604101007387 */ /* 0x000fe20000100800 */
[----:B-1----:R-:W-:-:S03]  /*6e5a0*/  IMAD.MOV.U32 R76, RZ, RZ, R26 ;  /* 0x000000ffff4c7224 */ /* 0x002fc600078e001a */
[----:B------:R-:W-:Y:S01]  /*6e5b0*/  STL [R1+0x277c], R2 ;  /* 0x00277c0201007387 */ /* 0x000fe20000100800 */
[----:B------:R-:W-:-:S03]  /*6e5c0*/  IMAD.MOV.U32 R77, RZ, RZ, R25 ;  /* 0x000000ffff4d7224 */ /* 0x000fc600078e0019 */
[----:B------:R-:W-:Y:S01]  /*6e5d0*/  STL [R1+0x2778], R73 ;  /* 0x0027784901007387 */ /* 0x000fe20000100800 */
[----:B------:R-:W-:-:S03]  /*6e5e0*/  MOV R0, R24 ;  /* 0x0000001800007202 */ /* 0x000fc60000000f00 */
[----:B------:R-:W-:Y:S04]  /*6e5f0*/  STL [R1+0x2774], R72 ;  /* 0x0027744801007387 */ /* 0x000fe80000100800 */
[----:B------:R-:W-:Y:S04]  /*6e600*/  STL [R1+0x2770], R69 ;  /* 0x0027704501007387 */ /* 0x000fe80000100800 */
[----:B------:R-:W3:Y:S04]  /*6e610*/  LDL.LU R180, [R1+0x700] ;  /* 0x0007000001b47983 */ /* 0x000ee80000300800 */
[----:B------:R-:W3:Y:S04]  /*6e620*/  LDL.LU R181, [R1+0x704] ;  /* 0x0007040001b57983 */ /* 0x000ee80000300800 */
[----:B------:R-:W3:Y:S04]  /*6e630*/  LDL.LU R182, [R1+0x708] ;  /* 0x0007080001b67983 */ /* 0x000ee80000300800 */
[----:B------:R-:W3:Y:S04]  /*6e640*/  LDL.LU R183, [R1+0x70c] ;  /* 0x00070c0001b77983 */ /* 0x000ee80000300800 */
[----:B------:R-:W-:Y:S04]  /*6e650*/  STL [R1+0x2788], R76 ;  /* 0x0027884c01007387 */ /* 0x000fe80000100800 */
[----:B------:R-:W-:Y:S04]  /*6e660*/  STL [R1+0x2784], R77 ;  /* 0x0027844d01007387 */ /* 0x000fe80000100800 */
[----:B------:R-:W-:Y:S04]  /*6e670*/  STL [R1+0x2780], R0 ;  /* 0x0027800001007387 */ /* 0x000fe80000100800 */
        /* <DEDUP_REMOVED lines=16> */
[----:B------:R-:W2:Y:S01]  /*6e780*/  LDL.LU R167, [R1+0x6cc] ;  /* 0x0006cc0001a77983 */ /* 0x000ea20000300800 */
[----:B------:R-:W-:-:S03]  /*6e790*/  MOV R68, R27 ;  /* 0x0000001b00447202 */ /* 0x000fc60000000f00 */
[----:B------:R-:W-:Y:S01]  /*6e7a0*/  LDS R24, [R170+UR7+0x43800] ;  /* 0x04380007aa187984 */ /* 0x000fe20008000800 */
[----:B------:R-:W-:Y:S01]  /*6e7b0*/  MOV R53, R82 ;  /* 0x0000005200357202 */ /* 0x000fe20000000f00 */
[----:B------:R-:W-:Y:S02]  /*6e7c0*/  IMAD.MOV.U32 R52, RZ, RZ, R83 ;  /* 0x000000ffff347224 */ /* 0x000fe400078e0053 */
[----:B------:R-:W-:Y:S04]  /*6e7d0*/  STL.64 [R1+0x2a18], R54 ;  /* 0x002a183601007387 */ /* 0x000fe80000100a00 */
[----:B------:R4:W-:Y:S01]  /*6e7e0*/  STL.64 [R1+0x2a10], R52 ;  /* 0x002a103401007387 */ /* 0x0009e20000100a00 */
[----:B------:R-:W-:Y:S02]  /*6e7f0*/  IMAD.MOV.U32 R57, RZ, RZ, R80 ;  /* 0x000000ffff397224 */ /* 0x000fe400078e0050 */
[----:B------:R-:W-:Y:S01]  /*6e800*/  IMAD.MOV.U32 R56, RZ, RZ, R81 ;  /* 0x000000ffff387224 */ /* 0x000fe200078e0051 */
[----:B------:R-:W-:Y:S04]  /*6e810*/  STL.64 [R1+0x2a08], R58 ;  /* 0x002a083a01007387 */ /* 0x000fe80000100a00 */
[----:B------:R-:W-:Y:S04]  /*6e820*/  STL.64 [R1+0x2a00], R56 ;  /* 0x002a003801007387 */ /* 0x000fe80000100a00 */
[----:B------:R-:W2:Y:S04]  /*6e830*/  LDL.LU R176, [R1+0x6b0] ;  /* 0x0006b00001b07983 */ /* 0x000ea80000300800 */
[----:B------:R-:W2:Y:S04]  /*6e840*/  LDL.LU R177, [R1+0x6b4] ;  /* 0x0006b40001b17983 */ /* 0x000ea80000300800 */
[----:B------:R-:W2:Y:S04]  /*6e850*/  LDL.LU R178, [R1+0x6b8] ;  /* 0x0006b80001b27983 */ /* 0x000ea80000300800 */
[----:B------:R-:W2:Y:S04]  /*6e860*/  LDL.LU R179, [R1+0x6bc] ;  /* 0x0006bc0001b37983 */ /* 0x000ea80000300800 */
[----:B------:R-:W-:Y:S04]  /*6e870*/  LDS R26, [R170+UR7+0x43c00] ;  /* 0x043c0007aa1a7984 */ /* 0x000fe80008000800 */
[----:B------:R-:W-:Y:S04]  /*6e880*/  LDS R25, [R171+UR7+0x43800] ;  /* 0x04380007ab197984 */ /* 0x000fe80008000800 */
[----:B------:R-:W1:Y:S01]  /*6e890*/  LDS R27, [R171+UR7+0x43c00] ;  /* 0x043c0007ab1b7984 */ /* 0x000e620008000800 */
[----:B----4-:R-:W-:-:S15]  /*6e8a0*/  HMMA.1688.F32.TF32 R52, R12, R232, R244 ;  /* 0x000000e80c34723c */ /* 0x010fde00000810f4 */
[----:B------:R-:W-:-:S04]  /*6e8b0*/  NOP ;  /* 0x0000000000007918 */ /* 0x000fc80000000000 */
[----:B------:R-:W-:Y:S01]  /*6e8c0*/  MOV R65, R52 ;  /* 0x0000003400417202 */ /* 0x000fe20000000f00 */
[----:B------:R-:W-:Y:S01]  /*6e8d0*/  IMAD.MOV.U32 R3, RZ, RZ, R53 ;  /* 0x000000ffff037224 */ /* 0x000fe200078e0035 */
[----:B------:R-:W-:Y:S01]  /*6e8e0*/  MOV R232, R55 ;  /* 0x0000003700e87202 */ /* 0x000fe20000000f00 */
[----:B------:R-:W-:Y:S02]  /*6e8f0*/  IMAD.MOV.U32 R233, RZ, RZ, R54 ;  /* 0x000000ffffe97224 */ /* 0x000fe400078e0036 */
[C---:B---3--:R-:W-:Y:S08]  /*6e900*/  HMMA.1688.F32.TF32 R52, R12.reuse, R228, R248 ;  /* 0x000000e40c34723c */ /* 0x048ff000000810f8 */
[----:B------:R-:W-:Y:S01]  /*6e910*/  HMMA.1688.F32.TF32 R80, R12, R236, R180 ;  /* 0x000000ec0c50723c */ /* 0x000fe200000810b4 */
[----:B------:R-:W3:Y:S04]  /*6e920*/  LDL.LU R180, [R1+0x6a0] ;  /* 0x0006a00001b47983 */ /* 0x000ee80000300800 */
[----:B------:R-:W3:Y:S04]  /*6e930*/  LDL.LU R181, [R1+0x6a4] ;  /* 0x0006a40001b57983 */ /* 0x000ee80000300800 */
[----:B------:R-:W3:Y:S02]  /*6e940*/  LDL.LU R182, [R1+0x6a8] ;  /* 0x0006a80001b67983 */ /* 0x000ee40000300800 */
[----:B------:R-:W-:Y:S01]  /*6e950*/  IMAD.MOV.U32 R61, RZ, RZ, R52 ;  /* 0x000000ffff3d7224 */ /* 0x000fe200078e0034 */
[----:B------:R-:W-:Y:S01]  /*6e960*/  MOV R229, R54 ;  /* 0x0000003600e57202 */ /* 0x000fe20000000f00 */
[----:B------:R-:W-:Y:S01]  /*6e970*/  IMAD.MOV.U32 R64, RZ, RZ, R53 ;  /* 0x000000ffff407224 */ /* 0x000fe200078e0035 */
[----:B------:R-:W3:Y:S01]  /*6e980*/  LDL.LU R183, [R1+0x6ac] ;  /* 0x0006ac0001b77983 */ /* 0x000ee20000300800 */
[----:B------:R-:W-:-:S02]  /*6e990*/  IMAD.MOV.U32 R228, RZ, RZ, R55 ;  /* 0x000000ffffe47224 */ /* 0x000fc400078e0037 */
[----:B------:R-:W-:Y:S02]  /*6e9a0*/  HMMA.1688.F32.TF32 R52, R12, R224, R172 ;  /* 0x000000e00c34723c */ /* 0x000fe400000810ac */
[----:B------:R-:W-:Y:S01]  /*6e9b0*/  IMAD.MOV.U32 R241, RZ, RZ, R80 ;  /* 0x000000fffff17224 */ /* 0x000fe200078e0050 */
[----:B------:R-:W-:Y:S01]  /*6e9c0*/  MOV R240, R81 ;  /* 0x0000005100f07202 */ /* 0x000fe20000000f00 */
[----:B------:R-:W-:Y:S04]  /*6e9d0*/  STL.64 [R1+0x2a28], R242 ;  /* 0x002a28f201007387 */ /* 0x000fe80000100a00 */
[----:B------:R-:W-:Y:S11]  /*6e9e0*/  STL.64 [R1+0x2a20], R240 ;  /* 0x002a20f001007387 */ /* 0x000ff60000100a00 */
[----:B------:R-:W-:Y:S01]  /*6e9f0*/  IMAD.MOV.U32 R49, RZ, RZ, R52 ;  /* 0x000000ffff317224 */ /* 0x000fe200078e0034 */
[----:B------:R-:W-:Y:S01]  /*6ea00*/  MOV R48, R53 ;  /* 0x0000003500307202 */ /* 0x000fe20000000f00 */
[----:B------:R-:W-:-:S02]  /*6ea10*/  IMAD.MOV.U32 R45, RZ, RZ, R54 ;  /* 0x000000ffff2d7224 */ /* 0x000fc400078e0036 */
[----:B------:R-:W-:Y:S02]  /*6ea20*/  IMAD.MOV.U32 R44, RZ, RZ, R55 ;  /* 0x000000ffff2c7224 */ /* 0x000fe400078e0037 */
[C---:B--2---:R-:W-:Y:S01]  /*6ea30*/  HMMA.1688.F32.TF32 R52, R12.reuse, R220, R164 ;  /* 0x000000dc0c34723c */ /* 0x044fe200000810a4 */
        /* <DEDUP_REMOVED lines=31> */
[----:B------:R-:W4:Y:S04]  /*6ec30*/  LDL.LU R178, [R1+0x658] ;  /* 0x0006580001b27983 */ /* 0x000f280000300800 */
[----:B------:R-:W4:Y:S01]  /*6ec40*/  LDL.LU R179, [R1+0x65c] ;  /* 0x00065c0001b37983 */ /* 0x000f220000300800 */
[----:B---3--:R-:W-:Y:S03]  /*6ec50*/  HMMA.1688.F32.TF32 R52, R12, R212, R180 ;  /* 0x000000d40c34723c */ /* 0x008fe600000810b4 */
[----:B------:R-:W3:Y:S04]  /*6ec60*/  LDL.LU R180, [R1+0x640] ;  /* 0x0006400001b47983 */ /* 0x000ee80000300800 */
[----:B------:R-:W3:Y:S04]  /*6ec70*/  LDL.LU R181, [R1+0x644] ;  /* 0x0006440001b57983 */ /* 0x000ee80000300800 */
[----:B------:R-:W3:Y:S04]  /*6ec80*/  LDL.LU R182, [R1+0x648] ;  /* 0x0006480001b67983 */ /* 0x000ee80000300800 */
[----:B------:R-:W3:Y:S04]  /*6ec90*/  LDL.LU R183, [R1+0x64c] ;  /* 0x00064c0001b77983 */ /* 0x000ee80000300800 */
[----:B------:R-:W-:Y:S01]  /*6eca0*/  IMAD.MOV.U32 R73, RZ, RZ, R52 ;  /* 0x000000ffff497224 */ /* 0x000fe200078e0034 */
[----:B------:R-:W-:Y:S01]  /*6ecb0*/  MOV R72, R53 ;  /* 0x0000003500487202 */ /* 0x000fe20000000f00 */
[----:B------:R-:W-:-:S02]  /*6ecc0*/  IMAD.MOV.U32 R213, RZ, RZ, R54 ;  /* 0x000000ffffd57224 */ /* 0x000fc400078e0036 */
[----:B------:R-:W-:Y:S02]  /*6ecd0*/  IMAD.MOV.U32 R212, RZ, RZ, R55 ;  /* 0x000000ffffd47224 */ /* 0x000fe400078e0037 */
[----:B--2---:R-:W-:Y:S01]  /*6ece0*/  HMMA.1688.F32.TF32 R52, R12, R208, R164 ;  /* 0x000000d00c34723c */ /* 0x004fe200000810a4 */
[----:B------:R-:W1:Y:S01]  /*6ecf0*/  LDL.LU R164, [R1+0x5f0] ;  /* 0x0005f00001a47983 */ /* 0x000e620000300800 */
[----:B------:R-:W-:Y:S02]  /*6ed00*/  IMAD.MOV.U32 R166, RZ, RZ, R10 ;  /* 0x000000ffffa67224 */ /* 0x000fe400078e000a */
[----:B------:R-:W-:Y:S01]  /*6ed10*/  IMAD.MOV.U32 R167, RZ, RZ, R11 ;  /* 0x000000ffffa77224 */ /* 0x000fe200078e000b */
[----:B------:R-:W1:Y:S04]  /*6ed20*/  LDL.LU R165, [R1+0x5f4] ;  /* 0x0005f40001a57983 */ /* 0x000e680000300800 */
[----:B------:R-:W1:Y:S04]  /*6ed30*/  LDL.LU R10, [R1+0x2be4] ;  /* 0x002be400010a7983 */ /* 0x000e680000300800 */
[----:B------:R-:W1:Y:S06]  /*6ed40*/  LDL.LU R11, [R1+0x2be0] ;  /* 0x002be000010b7983 */ /* 0x000e6c0000300800 */
[----:B------:R-:W-:Y:S01]  /*6ed50*/  MOV R41, R52 ;  /* 0x0000003400297202 */ /* 0x000fe20000000f00 */
[----:B------:R-:W-:Y:S01]  /*6ed60*/  IMAD.MOV.U32 R40, RZ, RZ, R53 ;  /* 0x000000ffff287224 */ /* 0x000fe200078e0035 */
[----:B------:R-:W-:Y:S01]  /*6ed70*/  MOV R36, R55 ;  /* 0x0000003700247202 */ /* 0x000fe20000000f00 */
[----:B------:R-:W-:-:S02]  /*6ed80*/  IMAD.MOV.U32 R37, RZ, RZ, R54 ;  /* 0x000000ffff257224 */ /* 0x000fc400078e0036 */
[----:B----4-:R-:W-:-:S15]  /*6ed90*/  HMMA.1688.F32.TF32 R52, R12, R204, R108 ;  /* 0x000000cc0c34723c */ /* 0x010fde000008106c */
        /* <DEDUP_REMOVED lines=23> */
[----:B------:R-:W-:Y:S01]  /*6ef10*/  HMMA.1688.F32.TF32 R52, R12, R188, R176 ;  /* 0x000000bc0c34723c */ /* 0x000fe200000810b0 */
[----:B------:R-:W-:Y:S01]  /*6ef20*/  MOV R168, R30 ;  /* 0x0000001e00a87202 */ /* 0x000fe20000000f00 */
[----:B------:R-:W-:Y:S01]  /*6ef30*/  IMAD.MOV.U32 R235, RZ, RZ, R5 ;  /* 0x000000ffffeb7224 */ /* 0x000fe200078e0005 */
[----:B------:R-:W2:-:S15]  /*6ef40*/  LDL.LU R30, [R1+0x2bdc] ;  /* 0x002bdc00011e7983 */ /* 0x000e9e0000300800 */
[----:B------:R-:W-:Y:S01]  /*6ef50*/  NOP ;  /* 0x0000000000007918 */ /* 0x000fe20000000000 */
        /* <DEDUP_REMOVED lines=13> */
[----:B------:R-:W-:Y:S01]  /*6f030*/  IMAD.MOV.U32 R250, RZ, RZ, R238 ;  /* 0x000000fffffa7224 */ /* 0x000fe200078e00ee */
[----:B---3--:R-:W-:Y:S01]  /*6f040*/  HMMA.1688.F32.TF32 R12, R12, R184, R180 ;  /* 0x000000b80c0c723c */ /* 0x008fe200000810b4 */
[----:B------:R-:W-:Y:S01]  /*6f050*/  IMAD.MOV.U32 R180, RZ, RZ, R226 ;  /* 0x000000ffffb47224 */ /* 0x000fe200078e00e2 */
[----:B------:R-:W-:Y:S01]  /*6f060*/  MOV R182, R230 ;  /* 0x000000e600b67202 */ /* 0x000fe20000000f00 */
[----:B------:R-:W-:-:S02]  /*6f070*/  IMAD.MOV.U32 R181, RZ, RZ, R227 ;  /* 0x000000ffffb57224 */ /* 0x000fc400078e00e3 */
[----:B------:R-:W-:-:S14]  /*6f080*/  IMAD.MOV.U32 R183, RZ, RZ, R231 ;  /* 0x000000ffffb77224 */ /* 0x000fdc00078e00e7 */
[----:B------:R-:W-:Y:S01]  /*6f090*/  IMAD.MOV.U32 R9, RZ, RZ, R12 ;  /* 0x000000ffff097224 */ /* 0x000fe200078e000c */
[----:B------:R-:W-:Y:S01]  /*6f0a0*/  MOV R8, R13 ;  /* 0x0000000d00087202 */ /* 0x000fe20000000f00 */
[----:B------:R-:W-:Y:S01]  /*6f0b0*/  IMAD.MOV.U32 R5, RZ, RZ, R14 ;  /* 0x000000ffff057224 */ /* 0x000fe200078e000e */
[----:B------:R-:W-:Y:S01]  /*6f0c0*/  LDS R12, [R170+UR7+0x43880] ;  /* 0x04388007aa0c7984 */ /* 0x000fe20008000800 */
[----:B------:R-:W-:-:S03]  /*6f0d0*/  IMAD.MOV.U32 R4, RZ, RZ, R15 ;  /* 0x000000ffff047224 */ /* 0x000fc600078e000f */
[----:B------:R3:W-:Y:S04]  /*6f0e0*/  LDS R14, [R170+UR7+0x43c80] ;  /* 0x043c8007aa0e7984 */ /* 0x0007e80008000800 */
[----:B------:R-:W-:Y:S04]  /*6f0f0*/  LDS R13, [R171+UR7+0x43880] ;  /* 0x04388007ab0d7984 */ /* 0x000fe80008000800 */
[----:B------:R4:W1:Y:S01]  /*6f100*/  LDS R15, [R171+UR7+0x43c80] ;  /* 0x043c8007ab0f7984 */ /* 0x0008620008000800 */
[----:B---3--:R-:W-:Y:S01]  /*6f110*/  IMAD.MOV.U32 R170, RZ, RZ, R34 ;  /* 0x000000ffffaa7224 */ /* 0x008fe200078e0022 */
[----:B----4-:R-:W-:Y:S01]  /*6f120*/  MOV R171, R35 ;  /* 0x0000002300ab7202 */ /* 0x010fe20000000f00 */
[----:B-1----:R-:W-:-:S15]  /*6f130*/  HMMA.1688.F32.TF32 R52, R24, R10, R164 ;  /* 0x0000000a1834723c */ /* 0x002fde00000810a4 */
[----:B------:R-:W-:-:S04]  /*6f140*/  NOP ;  /* 0x0000000000007918 */ /* 0x000fc80000000000 */
[----:B------:R1:W-:Y:S04]  /*6f150*/  STL.64 [R1+0x650], R52 ;  /* 0x0006503401007387 */ /* 0x0003e80000100a00 */
[----:B------:R3:W-:Y:S04]  /*6f160*/  STL.64 [R1+0x658], R54 ;  /* 0x0006583601007387 */ /* 0x0007e80000100a00 */
        /* <DEDUP_REMOVED lines=15> */
[----:B------:R-:W-:Y:S01]  /*6f260*/  IMAD.MOV.U32 R244, RZ, RZ, R191 ;  /* 0x000000fffff47224 */ /* 0x000fe200078e00bf */
[----:B------:R-:W-:Y:S01]  /*6f270*/  MOV R246, R187 ;  /* 0x000000bb00f67202 */ /* 0x000fe20000000f00 */
[----:B------:R-:W-:Y:S01]  /*6f280*/  IMAD.MOV.U32 R245, RZ, RZ, R190 ;  /* 0x000000fffff57224 */ /* 0x000fe200078e00be */
[----:B------:R-:W3:Y:S01]  /*6f290*/  LDL.LU R191, [R1+0x2b9c] ;  /* 0x002b9c0001bf7983 */ /* 0x000ee20000300800 */
[----:B------:R-:W-:-:S03]  /*6f2a0*/  IMAD.MOV.U32 R247, RZ, RZ, R186 ;  /* 0x000000fffff77224 */ /* 0x000fc600078e00ba */
[----:B------:R-:W3:Y:S01]  /*6f2b0*/  LDL.LU R190, [R1+0x2b98] ;  /* 0x002b980001be7983 */ /* 0x000ee20000300800 */
[----:B------:R-:W-:Y:S01]  /*6f2c0*/  IMAD.MOV.U32 R108, RZ, RZ, R199 ;  /* 0x000000ffff6c7224 */ /* 0x000fe200078e00c7 */
[----:B------:R-:W-:Y:S02]  /*6f2d0*/  MOV R109, R198 ;  /* 0x000000c6006d7202 */ /* 0x000fe40000000f00 */
        /* <DEDUP_REMOVED lines=38> */
[----:B------:R-:W3:Y:S01]  /*6f540*/  LDL.LU R219, [R1+0x2b44] ;  /* 0x002b440001db7983 */ /* 0x000ee20000300800 */
[----:B--2---:R-:W-:-:S03]  /*6f550*/  IMAD.MOV.U32 R139, RZ, RZ, R30 ;  /* 0x000000ffff8b7224 */ /* 0x004fc600078e001e */
[----:B------:R-:W2:Y:S01]  /*6f560*/  LDL.LU R218, [R1+0x2b40] ;  /* 0x002b400001da7983 */ /* 0x000ea20000300800 */
[----:B----4-:R-:W-:Y:S01]  /*6f570*/  MOV R138, R31 ;  /* 0x0000001f008a7202 */ /* 0x010fe20000000f00 */
[----:B---3--:R-:W-:Y:S02]  /*6f580*/  IMAD.MOV.U32 R137, RZ, RZ, R34 ;  /* 0x000000ffff897224 */ /* 0x008fe400078e0022 */
[----:B------:R-:W-:Y:S02]  /*6f590*/  IMAD.MOV.U32 R136, RZ, RZ, R35 ;  /* 0x000000ffff887224 */ /* 0x000fe400078e0023 */
[----:B------:R-:W3:Y:S04]  /*6f5a0*/  LDL.LU R35, [R1+0x2b3c] ;  /* 0x002b3c0001237983 */ /* 0x000ee80000300800 */
[----:B------:R-:W4:Y:S04]  /*6f5b0*/  LDL.LU R34, [R1+0x2b38] ;  /* 0x002b380001227983 */ /* 0x000f280000300800 */
[----:B------:R-:W3:Y:S01]  /*6f5c0*/  LDL.LU R31, [R1+0x2b34] ;  /* 0x002b3400011f7983 */ /* 0x000ee20000300800 */
[----:B------:R-:W-:Y:S01]  /*6f5d0*/  IMAD.MOV.U32 R142, RZ, RZ, R227 ;  /* 0x000000ffff8e7224 */ /* 0x000fe200078e00e3 */
[----:B------:R-:W-:-:S02]  /*6f5e0*/  MOV R141, R230 ;  /* 0x000000e6008d7202 */ /* 0x000fc40000000f00 */
[----:B------:R-:W3:Y:S01]  /*6f5f0*/  LDL.LU R30, [R1+0x2b30] ;  /* 0x002b3000011e7983 */ /* 0x000ee20000300800 */
[----:B------:R-:W-:-:S03]  /*6f600*/  IMAD.MOV.U32 R140, RZ, RZ, R231 ;  /* 0x000000ffff8c7224 */ /* 0x000fc600078e00e7 */
[----:B------:R-:W3:Y:S01]  /*6f610*/  LDL.LU R231, [R1+0x2b2c] ;  /* 0x002b2c0001e77983 */ /* 0x000ee20000300800 */
[----:B------:R-:W-:-:S03]  /*6f620*/  IMAD.MOV.U32 R143, RZ, RZ, R226 ;  /* 0x000000ffff8f7224 */ /* 0x000fc600078e00e2 */
[----:B------:R-:W4:Y:S04]  /*6f630*/  LDL.LU R230, [R1+0x2b28] ;  /* 0x002b280001e67983 */ /* 0x000f280000300800 */
[----:B------:R-:W4:Y:S04]  /*6f640*/  LDL.LU R227, [R1+0x2b24] ;  /* 0x002b240001e37983 */ /* 0x000f280000300800 */
[----:B------:R-:W4:Y:S01]  /*6f650*/  LDL.LU R226, [R1+0x2b20] ;  /* 0x002b200001e27983 */ /* 0x000f220000300800 */
[----:B------:R-:W-:Y:S01]  /*6f660*/  MOV R151, R234 ;  /* 0x000000ea00977202 */ /* 0x000fe20000000f00 */
[----:B------:R-:W-:-:S02]  /*6f670*/  IMAD.MOV.U32 R150, RZ, RZ, R235 ;  /* 0x000000ffff967224 */ /* 0x000fc400078e00eb */
[----:B------:R-:W-:Y:S01]  /*6f680*/  IMAD.MOV.U32 R149, RZ, RZ, R238 ;  /* 0x000000ffff957224 */ /* 0x000fe200078e00ee */
[----:B------:R-:W-:Y:S02]  /*6f690*/  MOV R148, R239 ;  /* 0x000000ef00947202 */ /* 0x000fe40000000f00 */
[----:B------:R-:W4:Y:S04]  /*6f6a0*/  LDL.LU R239, [R1+0x2b1c] ;  /* 0x002b1c0001ef7983 */ /* 0x000f280000300800 */
[----:B------:R-:W4:Y:S04]  /*6f6b0*/  LDL.LU R238, [R1+0x2b18] ;  /* 0x002b180001ee7983 */ /* 0x000f280000300800 */
[----:B------:R-:W4:Y:S04]  /*6f6c0*/  LDL.LU R235, [R1+0x2b14] ;  /* 0x002b140001eb7983 */ /* 0x000f280000300800 */
[----:B------:R-:W4:Y:S01]  /*6f6d0*/  LDL.LU R234, [R1+0x2b10] ;  /* 0x002b100001ea7983 */ /* 0x000f220000300800 */
[----:B------:R-:W-:-:S02]  /*6f6e0*/  IMAD.MOV.U32 R153, RZ, RZ, R187 ;  /* 0x000000ffff997224 */ /* 0x000fc400078e00bb */
[----:B------:R-:W-:Y:S01]  /*6f6f0*/  IMAD.MOV.U32 R152, RZ, RZ, R186 ;  /* 0x000000ffff987224 */ /* 0x000fe200078e00ba */
[----:B------:R-:W-:Y:S01]  /*6f700*/  MOV R154, R190 ;  /* 0x000000be009a7202 */ /* 0x000fe20000000f00 */
        /* <DEDUP_REMOVED lines=19> */
[----:B------:R-:W4:Y:S01]  /*6f840*/  LDL.LU R206, [R1+0x2ae4] ;  /* 0x002ae40001ce7983 */ /* 0x000f220000300800 */
[----:B------:R-:W-:Y:S01]  /*6f850*/  MOV R90, R214 ;  /* 0x000000d6005a7202 */ /* 0x000fe20000000f00 */
[----:B------:R-:W-:-:S02]  /*6f860*/  IMAD.MOV.U32 R89, RZ, RZ, R211 ;  /* 0x000000ffff597224 */ /* 0x000fc400078e00d3 */
        /* <DEDUP_REMOVED lines=10> */
[----:B--2---:R-:W-:-:S03]  /*6f910*/  IMAD.MOV.U32 R80, RZ, RZ, R218 ;  /* 0x000000ffff507224 */ /* 0x004fc600078e00da */
[----:B------:R-:W2:Y:S01]  /*6f920*/  LDL.LU R218, [R1+0x2acc] ;  /* 0x002acc0001da7983 */ /* 0x000ea20000300800 */
[----:B------:R-:W-:Y:S02]  /*6f930*/  IMAD.MOV.U32 R82, RZ, RZ, R222 ;  /* 0x000000ffff527224 */ /* 0x000fe400078e00de */
[----:B------:R-:W-:Y:S01]  /*6f940*/  IMAD.MOV.U32 R83, RZ, RZ, R223 ;  /* 0x000000ffff537224 */ /* 0x000fe200078e00df */
[----:B------:R-:W2:Y:S04]  /*6f950*/  LDL.LU R219, [R1+0x2ac8] ;  /* 0x002ac80001db7983 */ /* 0x000ea80000300800 */
[----:B------:R-:W2:Y:S04]  /*6f960*/  LDL.LU R222, [R1+0x2ac4] ;  /* 0x002ac40001de7983 */ /* 0x000ea80000300800 */
[----:B------:R-:W2:Y:S01]  /*6f970*/  LDL.LU R223, [R1+0x2ac0] ;  /* 0x002ac00001df7983 */ /* 0x000ea20000300800 */
[----:B------:R-:W-:Y:S01]  /*6f980*/  MOV R160, R38 ;  /* 0x0000002600a07202 */ /* 0x000fe20000000f00 */
        /* <DEDUP_REMOVED lines=23> */
[----:B---3--:R-:W-:Y:S01]  /*6fb00*/  MOV R103, R231 ;  /* 0x000000e700677202 */ /* 0x008fe20000000f00 */
[----:B----4-:R-:W-:Y:S02]  /*6fb10*/  IMAD.MOV.U32 R102, RZ, RZ, R230 ;  /* 0x000000ffff667224 */ /* 0x010fe400078e00e6 */
[----:B------:R-:W-:Y:S01]  /*6fb20*/  IMAD.MOV.U32 R101, RZ, RZ, R227 ;  /* 0x000000ffff657224 */ /* 0x000fe200078e00e3 */
[----:B------:R-:W-:Y:S02]  /*6fb30*/  MOV R100, R226 ;  /* 0x000000e200647202 */ /* 0x000fe40000000f00 */
[----:B------:R-:W3:Y:S04]  /*6fb40*/  LDL.LU R226, [R1+0x2abc] ;  /* 0x002abc0001e27983 */ /* 0x000ee80000300800 */
[----:B------:R-:W3:Y:S04]  /*6fb50*/  LDL.LU R227, [R1+0x2ab8] ;  /* 0x002ab80001e37983 */ /* 0x000ee80000300800 */
[----:B------:R-:W4:Y:S04]  /*6fb60*/  LDL.LU R230, [R1+0x2ab4] ;  /* 0x002ab40001e67983 */ /* 0x000f280000300800 */
[----:B------:R-:W4:Y:S01]  /*6fb70*/  LDL.LU R231, [R1+0x2ab0] ;  /* 0x002ab00001e77983 */ /* 0x000f220000300800 */
[----:B------:R-:W-:Y:S01]  /*6fb80*/  IMAD.MOV.U32 R107, RZ, RZ, R239 ;  /* 0x000000ffff6b7224 */ /* 0x000fe200078e00ef */
[----:B------:R-:W-:Y:S01]  /*6fb90*/  MOV R106, R238 ;  /* 0x000000ee006a7202 */ /* 0x000fe20000000f00 */
[----:B------:R-:W-:-:S02]  /*6fba0*/  IMAD.MOV.U32 R105, RZ, RZ, R235 ;  /* 0x000000ffff697224 */ /* 0x000fc400078e00eb */
[----:B------:R-:W-:Y:S02]  /*6fbb0*/  IMAD.MOV.U32 R104, RZ, RZ, R234 ;  /* 0x000000ffff687224 */ /* 0x000fe400078e00ea */
        /* <DEDUP_REMOVED lines=15> */
[----:B------:R-:W2:Y:S01]  /*6fcb0*/  LDL.LU R243, [R1+0x5dc] ;  /* 0x0005dc0001f37983 */ /* 0x000ea20000300800 */
[----:B------:R-:W-:-:S03]  /*6fcc0*/  IMAD.MOV.U32 R96, RZ, RZ, R30 ;  /* 0x000000ffff607224 */ /* 0x000fc600078e001e */
[----:B------:R-:W2:Y:S01]  /*6fcd0*/  LDL.LU R56, [R1+0x3a0] ;  /* 0x0003a00001387983 */ /* 0x000ea20000300800 */
[----:B------:R-:W-:-:S03]  /*6fce0*/  MOV R97, R31 ;  /* 0x0000001f00617202 */ /* 0x000fc60000000f00 */
        /* <DEDUP_REMOVED lines=33> */
[C---:B--2---:R-:W-:Y:S08]  /*6ff00*/  HMMA.1688.F32.TF32 R240, R24.reuse, R6, R240 ;  /* 0x0000000618f0723c */ /* 0x044ff000000810f0 */
[C---:B---3--:R-:W-:Y:S08]  /*6ff10*/  HMMA.1688.F32.TF32 R52, R24.reuse, R22, R52 ;  /* 0x000000161834723c */ /* 0x048ff00000081034 */
[C---:B----4-:R-:W-:Y:S03]  /*6ff20*/  HMMA.1688.F32.TF32 R56, R24.reuse, R18, R56 ;  /* 0x000000121838723c */ /* 0x050fe60000081038 */
[----:B------:R-:W-:Y:S04]  /*6ff30*/  STL.64 [R1+0x6d0], R240 ;  /* 0x0006d0f001007387 */ /* 0x000fe80000100a00 */
[----:B------:R1:W-:Y:S04]  /*6ff40*/  STL.64 [R1+0x6d8], R242 ;  /* 0x0006d8f201007387 */ /* 0x0003e80000100a00 */
[----:B-1----:R-:W2:Y:S04]  /*6ff50*/  LDL.LU.64 R242, [R1+0x2a28] ;  /* 0x002a280001f27983 */ /* 0x002ea80000300a00 */
[----:B------:R-:W3:Y:S04]  /*6ff60*/  LDL.LU.64 R240, [R1+0x2a20] ;  /* 0x002a200001f07983 */ /* 0x000ee80000300a00 */
[----:B------:R-:W-:Y:S04]  /*6ff70*/  STL.64 [R1+0x6c0], R52 ;  /* 0x0006c03401007387 */ /* 0x000fe80000100a00 */
[----:B------:R1:W-:Y:S04]  /*6ff80*/  STL.64 [R1+0x6c8], R54 ;  /* 0x0006c83601007387 */ /* 0x0003e80000100a00 */
[----:B-1----:R-:W4:Y:S04]  /*6ff90*/  LDL.LU.64 R54, [R1+0x2a18] ;  /* 0x002a180001367983 */ /* 0x002f280000300a00 */
[----:B------:R-:W2:Y:S04]  /*6ffa0*/  LDL.LU.64 R52, [R1+0x2a10] ;  /* 0x002a100001347983 */ /* 0x000ea80000300a00 */
[----:B------:R-:W-:Y:S04]  /*6ffb0*/  STL.64 [R1+0x6b0], R56 ;  /* 0x0006b03801007387 */ /* 0x000fe80000100a00 */
[----:B------:R1:W-:Y:S04]  /*6ffc0*/  STL.64 [R1+0x6b8], R58 ;  /* 0x0006b83a01007387 */ /* 0x0003e80000100a00 */
[----:B-1----:R-:W2:Y:S01]  /*6ffd0*/  LDL.LU.64 R58, [R1+0x2a08] ;  /* 0x002a0800013a7983 */ /* 0x002ea20000300a00 */
[C---:B------:R-:W-:Y:S03]  /*6ffe0*/  HMMA.1688.F32.TF32 R92, R24.reuse, R78, R92 ;  /* 0x0000004e185c723c */ /* 0x040fe6000008105c */
[----:B------:R-:W3:Y:S05]  /*6fff0*/  LDL.LU.64 R56, [R1+0x2a00] ;  /* 0x002a000001387983 */ /* 0x000eea0000300a00 */
[C---:B------:R-:W-:Y:S08]  /*70000*/  HMMA.1688.F32.TF32 R104, R24.reuse, R74, R104 ;  /* 0x0000004a1868723c */ /* 0x040ff00000081068 */
[C---:B------:R-:W-:Y:S03]  /*70010*/  HMMA.1688.F32.TF32 R100, R24.reuse, R70, R100 ;  /* 0x000000461864723c */ /* 0x040fe60000081064 */
        /* <DEDUP_REMOVED lines=9> */
[----:B------:R1:W-:Y:S02]  /*700b0*/  STL.64 [R1+0x688], R102 ;  /* 0x0006886601007387 */ /* 0x0003e40000100a00 */
[C---:B-1----:R-:W-:Y:S08]  /*700c0*/  HMMA.1688.F32.TF32 R100, R24.reuse, R66, R96 ;  /* 0x000000421864723c */ /* 0x042ff00000081060 */
[C---:B------:R-:W-:Y:S11]  /*700d0*/  HMMA.1688.F32.TF32 R96, R24.reuse, R62, R80 ;  /* 0x0000003e1860723c */ /* 0x040ff60000081050 */
[----:B------:R-:W-:Y:S04]  /*700e0*/  STL.64 [R1+0x670], R100 ;  /* 0x0006706401007387 */ /* 0x000fe80000100a00 */
[----:B------:R-:W-:Y:S04]  /*700f0*/  STL.64 [R1+0x678], R102 ;  /* 0x0006786601007387 */ /* 0x000fe80000100a00 */
[----:B------:R-:W-:Y:S04]  /*70100*/  STL.64 [R1+0x660], R96 ;  /* 0x0006606001007387 */ /* 0x000fe80000100a00 */
[----:B------:R-:W-:Y:S01]  /*70110*/  STL.64 [R1+0x668], R98 ;  /* 0x0006686201007387 */ /* 0x000fe20000100a00 */
[C---:B--2---:R-:W-:Y:S08]  /*70120*/  HMMA.1688.F32.TF32 R80, R24.reuse, R58, R88 ;  /* 0x0000003a1850723c */ /* 0x044ff00000081058 */
[C---:B----4-:R-:W-:Y:S08]  /*70130*/  HMMA.1688.F32.TF32 R88, R24.reuse, R54, R84 ;  /* 0x000000361858723c */ /* 0x050ff00000081054 */
        /* <DEDUP_REMOVED lines=57> */
[C---:B-1----:R-:W-:Y:S08]  /*704d0*/  HMMA.1688.F32.TF32 R80, R24.reuse, R190, R168 ;  /* 0x000000be1850723c */ /* 0x042ff000000810a8 */
[----:B------:R-:W-:Y:S01]  /*704e0*/  HMMA.1688.F32.TF32 R24, R24, R186, R164 ;  /* 0x000000ba1818723c */ /* 0x000fe200000810a4 */
[----:B------:R1:W-:Y:S04]  /*704f0*/  STL.64 [R1+0x280], R88 ;  /* 0x0002805801007387 */ /* 0x0003e80000100a00 */
[----:B------:R2:W-:Y:S04]  /*70500*/  STL.64 [R1+0x288], R90 ;  /* 0x0002885a01007387 */ /* 0x0005e80000100a00 */
[----:B------:R-:W-:Y:S04]  /*70510*/  STL.64 [R1+0x270], R84 ;  /* 0x0002705401007387 */ /* 0x000fe80000100a00 */
[----:B------:R-:W-:Y:S04]  /*70520*/  STL.64 [R1+0x278], R86 ;  /* 0x0002785601007387 */ /* 0x000fe80000100a00 */
[----:B------:R-:W4:Y:S04]  /*70530*/  LDL.LU R248, [R1+0x50] ;  /* 0x0000500001f87983 */ /* 0x000f280000300800 */
[----:B------:R-:W-:Y:S04]  /*70540*/  STL.64 [R1+0x260], R80 ;  /* 0x0002605001007387 */ /* 0x000fe80000100a00 */
[----:B------:R-:W-:Y:S01]  /*70550*/  STL.64 [R1+0x268], R82 ;  /* 0x0002685201007387 */ /* 0x000fe20000100a00 */
[----:B------:R-:W-:-:S03]  /*70560*/  MOV R251, R252 ;  /* 0x000000fc00fb7202 */ /* 0x000fc60000000f00 */
[----:B------:R1:W-:Y:S04]  /*70570*/  STL.64 [R1+0x230], R24 ;  /* 0x0002301801007387 */ /* 0x0003e80000100a00 */
[----:B------:R1:W-:Y:S04]  /*70580*/  STL.64 [R1+0x238], R26 ;  /* 0x0002381a01007387 */ /* 0x0003e80000100a00 */
[----:B------:R-:W4:Y:S04]  /*70590*/  LDL.LU R249, [R1+0x54] ;  /* 0x0000540001f97983 */ /* 0x000f280000300800 */
[----:B------:R-:W4:Y:S04]  /*705a0*/  LDL.LU R250, [R1+0x58] ;  /* 0x0000580001fa7983 */ /* 0x000f280000300800 */
        /* <DEDUP_REMOVED lines=120> */
[----:B------:R-:W-:Y:S01]  /*70d30*/  STL.64 [R1+0x740], R100 ;  /* 0x0007406401007387 */ /* 0x000fe20000100a00 */
[C---:B------:R-:W-:Y:S03]  /*70d40*/  HMMA.1688.F32.TF32 R96, R12.reuse, R18, R96 ;  /* 0x000000120c60723c */ /* 0x040fe60000081060 */
[----:B------:R1:W-:Y:S04]  /*70d50*/  STL.64 [R1+0x748], R102 ;  /* 0x0007486601007387 */ /* 0x0003e80000100a00 */
[----:B-1----:R-:W3:Y:S01]  /*70d60*/  LDL.LU.64 R102, [R1+0x29c8] ;  /* 0x0029c80001667983 */ /* 0x002ee20000300a00 */
[C---:B------:R-:W-:Y:S03]  /*70d70*/  HMMA.1688.F32.TF32 R84, R12.reuse, R74, R84 ;  /* 0x0000004a0c54723c */ /* 0x040fe60000081054 */
[----:B------:R-:W4:Y:S04]  /*70d80*/  LDL.LU.64 R100, [R1+0x29c0] ;  /* 0x0029c00001647983 */ /* 0x000f280000300a00 */
[----:B------:R-:W-:Y:S04]  /*70d90*/  STL.64 [R1+0x730], R80 ;  /* 0x0007305001007387 */ /* 0x000fe80000100a00 */
[----:B------:R1:W-:Y:S04]  /*70da0*/  STL.64 [R1+0x738], R82 ;  /* 0x0007385201007387 */ /* 0x0003e80000100a00 */
[----:B-1----:R-:W3:Y:S04]  /*70db0*/  LDL.LU.64 R82, [R1+0x29b8] ;  /* 0x0029b80001527983 */ /* 0x002ee80000300a00 */
[----:B------:R-:W3:Y:S04]  /*70dc0*/  LDL.LU.64 R80, [R1+0x29b0] ;  /* 0x0029b00001507983 */ /* 0x000ee80000300a00 */
[----:B------:R-:W-:Y:S04]  /*70dd0*/  STL.64 [R1+0x720], R24 ;  /* 0x0007201801007387 */ /* 0x000fe80000100a00 */
[----:B------:R-:W-:Y:S04]  /*70de0*/  STL.64 [R1+0x728], R26 ;  /* 0x0007281a01007387 */ /* 0x000fe80000100a00 */
[----:B------:R-:W-:Y:S04]  /*70df0*/  STL.64 [R1+0x710], R96 ;  /* 0x0007106001007387 */ /* 0x000fe80000100a00 */
[----:B------:R1:W-:Y:S01]  /*70e00*/  STL.64 [R1+0x718], R98 ;  /* 0x0007186201007387 */ /* 0x0003e20000100a00 */
[C---:B------:R-:W-:Y:S03]  /*70e10*/  HMMA.1688.F32.TF32 R148, R12.reuse, R58, R148 ;  /* 0x0000003a0c94723c */ /* 0x040fe60000081094 */
[----:B-1----:R-:W3:Y:S04]  /*70e20*/  LDL.LU.64 R98, [R1+0x29a8] ;  /* 0x0029a80001627983 */ /* 0x002ee80000300a00 */
[----:B------:R-:W3:Y:S04]  /*70e30*/  LDL.LU.64 R96, [R1+0x29a0] ;  /* 0x0029a00001607983 */ /* 0x000ee80000300a00 */
[----:B------:R-:W-:Y:S04]  /*70e40*/  STL.64 [R1+0x700], R88 ;  /* 0x0007005801007387 */ /* 0x000fe80000100a00 */
[----:B------:R1:W-:Y:S01]  /*70e50*/  STL.64 [R1+0x708], R90 ;  /* 0x0007085a01007387 */ /* 0x0003e20000100a00 */
[C---:B------:R-:W-:Y:S08]  /*70e60*/  HMMA.1688.F32.TF32 R132, R12.reuse, R42, R132 ;  /* 0x0000002a0c84723c */ /* 0x040ff00000081084 */
[C---:B------:R-:W-:Y:S08]  /*70e70*/  HMMA.1688.F32.TF32 R116, R12.reuse, R242, R116 ;  /* 0x000000f20c74723c */ /* 0x040ff00000081074 */
[C---:B------:R-:W-:Y:S01]  /*70e80*/  HMMA.1688.F32.TF32 R112, R12.reuse, R238, R112 ;  /* 0x000000ee0c70723c */ /* 0x040fe20000081070 */
        /* <DEDUP_REMOVED lines=11> */
[C---:B--2---:R-:W-:Y:S08]  /*70f40*/  HMMA.1688.F32.TF32 R176, R12.reuse, R226, R176 ;  /* 0x000000e20cb0723c */ /* 0x044ff000000810b0 */
[C---:B------:R-:W-:Y:S08]  /*70f50*/  HMMA.1688.F32.TF32 R168, R12.reuse, R218, R168 ;  /* 0x000000da0ca8723c */ /* 0x040ff000000810a8 */
[C---:B------:R-:W-:Y:S01]  /*70f60*/  HMMA.1688.F32.TF32 R164, R12.reuse, R214, R164 ;  /* 0x000000d60ca4723c */ /* 0x040fe200000810a4 */
[----:B-1----:R-:W2:Y:S04]  /*70f70*/  LDL.LU.64 R162, [R1+0x2978] ;  /* 0x0029780001a27983 */ /* 0x002ea80000300a00 */
[----:B------:R-:W2:Y:S04]  /*70f80*/  LDL.LU.64 R160, [R1+0x2970] ;  /* 0x0029700001a07983 */ /* 0x000ea80000300a00 */
[----:B------:R-:W-:Y:S04]  /*70f90*/  STL.64 [R1+0x8c0], R156 ;  /* 0x0008c09c01007387 */ /* 0x000fe80000100a00 */
[----:B------:R1:W-:Y:S01]  /*70fa0*/  STL.64 [R1+0x8c8], R158 ;  /* 0x0008c89e01007387 */ /* 0x0003e20000100a00 */
[C---:B------:R-:W-:Y:S08]  /*70fb0*/  HMMA.1688.F32.TF32 R244, R12.reuse, R210, R244 ;  /* 0x000000d20cf4723c */ /* 0x040ff000000810f4 */
[C---:B------:R-:W-:Y:S01]  /*70fc0*/  HMMA.1688.F32.TF32 R248, R12.reuse, R206, R248 ;  /* 0x000000ce0cf8723c */ /* 0x040fe200000810f8 */
[----:B------:R-:W-:Y:S01]  /*70fd0*/  LOP3.LUT R193, R252, 0x20, RZ, 0x3c, !PT ;  /* 0x00000020fcc17812 */ /* 0x000fe200078e3cff */
[----:B------:R-:W-:Y:S04]  /*70fe0*/  LDS R24, [R252+UR7+0x43800] ;  /* 0x04380007fc187984 */ /* 0x000fe80008000800 */
[----:B-1----:R-:W2:Y:S04]  /*70ff0*/  LDL.LU.64 R158, [R1+0x2968] ;  /* 0x00296800019e7983 */ /* 0x002ea80000300a00 */
[----:B------:R-:W2:Y:S04]  /*71000*/  LDL.LU.64 R156, [R1+0x2960] ;  /* 0x00296000019c7983 */ /* 0x000ea80000300a00 */
        /* <DEDUP_REMOVED lines=73> */
[----:B-1----:R-:W4:Y:S04]  /*714a0*/  LDL.LU R244, [R1+0x610] ;  /* 0x0006100001f47983 */ /* 0x002f280000300800 */
[----:B------:R1:W-:Y:S04]  /*714b0*/  STL.64 [R1+0x790], R248 ;  /* 0x000790f801007387 */ /* 0x0003e80000100a00 */
[----:B------:R1:W-:Y:S04]  /*714c0*/  STL.64 [R1+0x798], R250 ;  /* 0x000798fa01007387 */ /* 0x0003e80000100a00 */
[----:B------:R-:W4:Y:S04]  /*714d0*/  LDL.LU R245, [R1+0x614] ;  /* 0x0006140001f57983 */ /* 0x000f280000300800 */
[----:B---3--:R-:W4:Y:S04]  /*714e0*/  LDL.LU R246, [R1+0x618] ;  /* 0x0006180001f67983 */ /* 0x008f280000300800 */
[----:B------:R-:W4:Y:S04]  /*714f0*/  LDL.LU R247, [R1+0x61c] ;  /* 0x00061c0001f77983 */ /* 0x000f280000300800 */
[----:B-1----:R-:W3:Y:S04]  /*71500*/  LDL.LU R248, [R1+0x600] ;  /* 0x0006000001f87983 */ /* 0x002ee80000300800 */
[----:B------:R-:W3:Y:S04]  /*71510*/  LDL.LU R249, [R1+0x604] ;  /* 0x0006040001f97983 */ /* 0x000ee80000300800 */
[----:B------:R-:W3:Y:S04]  /*71520*/  LDL.LU R250, [R1+0x608] ;  /* 0x0006080001fa7983 */ /* 0x000ee80000300800 */
[----:B------:R-:W3:Y:S01]  /*71530*/  LDL.LU R251, [R1+0x60c] ;  /* 0x00060c0001fb7983 */ /* 0x000ee20000300800 */
[----:B--2---:R-:W-:-:S15]  /*71540*/  HMMA.1688.F32.TF32 R164, R12, R202, R164 ;  /* 0x000000ca0ca4723c */ /* 0x004fde00000810a4 */
[----:B------:R-:W-:-:S04]  /*71550*/  NOP ;  /* 0x0000000000007918 */ /* 0x000fc80000000000 */
[----:B------:R1:W-:Y:S04]  /*71560*/  STL.64 [R1+0x780], R164 ;  /* 0x000780a401007387 */ /* 0x0003e80000100a00 */
[----:B------:R2:W-:Y:S01]  /*71570*/  STL.64 [R1+0x788], R166 ;  /* 0x000788a601007387 */ /* 0x0005e20000100a00 */
[----:B-1----:R-:W-:Y:S01]  /*71580*/  MOV R164, R172 ;  /* 0x000000ac00a47202 */ /* 0x002fe20000000f00 */
[----:B------:R-:W-:Y:S02]  /*71590*/  IMAD.MOV.U32 R165, RZ, RZ, R173 ;  /* 0x000000ffffa57224 */ /* 0x000fe400078e00ad */
[----:B------:R-:W3:Y:S01]  /*715a0*/  LDL.LU R172, [R1+0x284c] ;  /* 0x00284c0001ac7983 */ /* 0x000ee20000300800 */
[----:B--2---:R-:W-:Y:S01]  /*715b0*/  IMAD.MOV.U32 R166, RZ, RZ, R174 ;  /* 0x000000ffffa67224 */ /* 0x004fe200078e00ae */
[----:B------:R-:W-:-:S02]  /*715c0*/  MOV R167, R175 ;  /* 0x000000af00a77202 */ /* 0x000fc40000000f00 */
[----:B------:R-:W3:Y:S04]  /*715d0*/  LDL.LU R173, [R1+0x2848] ;  /* 0x0028480001ad7983 */ /* 0x000ee80000300800 */
[----:B------:R-:W3:Y:S04]  /*715e0*/  LDL.LU R174, [R1+0x2844] ;  /* 0x0028440001ae7983 */ /* 0x000ee80000300800 */
[----:B------:R-:W3:Y:S01]  /*715f0*/  LDL.LU R175, [R1+0x2840] ;  /* 0x0028400001af7983 */ /* 0x000ee20000300800 */
[----:B------:R-:W-:-:S15]  /*71600*/  HMMA.1688.F32.TF32 R168, R12, R198, R168 ;  /* 0x000000c60ca8723c */ /* 0x000fde00000810a8 */
[----:B------:R-:W-:-:S04]  /*71610*/  NOP ;  /* 0x0000000000007918 */ /* 0x000fc80000000000 */
[----:B------:R1:W-:Y:S04]  /*71620*/  STL.64 [R1+0x770], R168 ;  /* 0x000770a801007387 */ /* 0x0003e80000100a00 */
[----:B------:R2:W-:Y:S01]  /*71630*/  STL.64 [R1+0x778], R170 ;  /* 0x000778aa01007387 */ /* 0x0005e20000100a00 */
[----:B-1----:R-:W-:-:S03]  /*71640*/  IMAD.MOV.U32 R168, RZ, RZ, R176 ;  /* 0x000000ffffa87224 */ /* 0x002fc600078e00b0 */
[----:B------:R-:W4:Y:S01]  /*71650*/  LDL.LU R176, [R1+0x283c] ;  /* 0x00283c0001b07983 */ /* 0x000f220000300800 */
[----:B------:R-:W-:Y:S01]  /*71660*/  IMAD.MOV.U32 R169, RZ, RZ, R177 ;  /* 0x000000ffffa97224 */ /* 0x000fe200078e00b1 */
[----:B--2---:R-:W-:Y:S01]  /*71670*/  MOV R170, R178 ;  /* 0x000000b200aa7202 */ /* 0x004fe20000000f00 */
[----:B------:R-:W-:Y:S01]  /*71680*/  IMAD.MOV.U32 R171, RZ, RZ, R179 ;  /* 0x000000ffffab7224 */ /* 0x000fe200078e00b3 */
[----:B------:R-:W4:Y:S04]  /*71690*/  LDL.LU R177, [R1+0x2838] ;  /* 0x0028380001b17983 */ /* 0x000f280000300800 */
[----:B------:R-:W4:Y:S04]  /*716a0*/  LDL.LU R178, [R1+0x2834] ;  /* 0x0028340001b27983 */ /* 0x000f280000300800 */
[----:B------:R-:W4:Y:S01]  /*716b0*/  LDL.LU R179, [R1+0x2830] ;  /* 0x0028300001b37983 */ /* 0x000f220000300800 */
[----:B---3--:R-:W-:-:S15]  /*716c0*/  HMMA.1688.F32.TF32 R172, R12, R194, R172 ;  /* 0x000000c20cac723c */ /* 0x008fde00000810ac */
[----:B------:R-:W-:-:S04]  /*716d0*/  NOP ;  /* 0x0000000000007918 */ /* 0x000fc80000000000 */
[----:B------:R1:W-:Y:S04]  /*716e0*/  STL.64 [R1+0x760], R172 ;  /* 0x000760ac01007387 */ /* 0x0003e80000100a00 */
[----:B------:R2:W-:Y:S01]  /*716f0*/  STL.64 [R1+0x768], R174 ;  /* 0x000768ae01007387 */ /* 0x0005e20000100a00 */
[----:B-1----:R-:W-:Y:S01]  /*71700*/  IMAD.MOV.U32 R172, RZ, RZ, R180 ;  /* 0x000000ffffac7224 */ /* 0x002fe200078e00b4 */
[----:B------:R-:W-:Y:S02]  /*71710*/  MOV R173, R181 ;  /* 0x000000b500ad7202 */ /* 0x000fe40000000f00 */
[----:B------:R-:W3:Y:S01]  /*71720*/  LDL.LU R180, [R1+0x282c] ;  /* 0x00282c0001b47983 */ /* 0x000ee20000300800 */
[----:B--2---:R-:W-:-:S03]  /*71730*/  IMAD.MOV.U32 R174, RZ, RZ, R182 ;  /* 0x000000ffffae7224 */ /* 0x004fc600078e00b6 */
[----:B------:R-:W3:Y:S01]  /*71740*/  LDL.LU R181, [R1+0x2828] ;  /* 0x0028280001b57983 */ /* 0x000ee20000300800 */
[----:B------:R-:W-:-:S03]  /*71750*/  IMAD.MOV.U32 R175, RZ, RZ, R183 ;  /* 0x000000ffffaf7224 */ /* 0x000fc600078e00b7 */
[----:B------:R-:W3:Y:S04]  /*71760*/  LDL.LU R182, [R1+0x2824] ;  /* 0x0028240001b67983 */ /* 0x000ee80000300800 */
[----:B------:R-:W3:Y:S01]  /*71770*/  LDL.LU R183, [R1+0x2820] ;  /* 0x0028200001b77983 */ /* 0x000ee20000300800 */
[----:B----4-:R-:W-:-:S15]  /*71780*/  HMMA.1688.F32.TF32 R176, R12, R190, R176 ;  /* 0x000000be0cb0723c */ /* 0x010fde00000810b0 */
[----:B------:R-:W-:-:S04]  /*71790*/  NOP ;  /* 0x0000000000007918 */ /* 0x000fc80000000000 */
[----:B------:R1:W-:Y:S04]  /*717a0*/  STL.64 [R1+0x750], R176 ;  /* 0x000750b001007387 */ /* 0x0003e80000100a00 */
[----:B------:R2:W-:Y:S04]  /*717b0*/  STL.64 [R1+0x758], R178 ;  /* 0x000758b201007387 */ /* 0x0005e80000100a00 */
[----:B-1----:R-:W4:Y:S04]  /*717c0*/  LDL.LU R176, [R1+0x30] ;  /* 0x0000300001b07983 */ /* 0x002f280000300800 */
[----:B------:R-:W4:Y:S04]  /*717d0*/  LDL.LU R177, [R1+0x34] ;  /* 0x0000340001b17983 */ /* 0x000f280000300800 */
[----:B--2---:R-:W4:Y:S04]  /*717e0*/  LDL.LU R178, [R1+0x38] ;  /* 0x0000380001b27983 */ /* 0x004f280000300800 */
[----:B------:R-:W4:Y:S01]  /*717f0*/  LDL.LU R179, [R1+0x3c] ;  /* 0x00003c0001b37983 */ /* 0x000f220000300800 */
[C---:B------:R-:W-:Y:S08]  /*71800*/  HMMA.1688.F32.TF32 R244, R24.reuse, R10, R244 ;  /* 0x0000000a18f4723c */ /* 0x040ff000000810f4 */
[----:B------:R-:W-:Y:S08]  /*71810*/  HMMA.1688.F32.TF32 R248, R24, R6, R248 ;  /* 0x0000000618f8723c */ /* 0x000ff000000810f8 */
[----:B---3--:R-:W-:Y:S01]  /*71820*/  HMMA.1688.F32.TF32 R12, R12, R186, R180 ;  /* 0x000000ba0c0c723c */ /* 0x008fe200000810b4 */
[----:B------:R-:W2:-:S15]  /*71830*/  LDL.LU R180, [R1+0x40] ;  /* 0x0000400001b47983 */ /* 0x000e9e0000300800 */
[----:B------:R-:W-:-:S03]  /*71840*/  NOP ;  /* 0x0000000000007918 */ /* 0x000fc60000000000 */
[----:B------:R-:W-:Y:S04]  /*71850*/  STL.64 [R1+0x6e0], R12 ;  /* 0x0006e00c01007387 */ /* 0x000fe80000100a00 */
[----:B------:R-:W-:Y:S04]  /*71860*/  STL.64 [R1+0x6e8], R14 ;  /* 0x0006e80e01007387 */ /* 0x000fe80000100a00 */
[----:B------:R-:W2:Y:S04]  /*71870*/  LDL.LU R181, [R1+0x44] ;  /* 0x0000440001b57983 */ /* 0x000ea80000300800 */
[----:B------:R-:W2:Y:S04]  /*71880*/  LDL.LU R182, [R1+0x48] ;  /* 0x0000480001b67983 */ /* 0x000ea80000300800 */
[----:B------:R-:W2:Y:S04]  /*71890*/  LDL.LU R183, [R1+0x4c] ;  /* 0x00004c0001b77983 */ /* 0x000ea80000300800 */
[----:B------:R-:W-:Y:S04]  /*718a0*/  STL.64 [R1+0x70], R244 ;  /* 0x000070f401007387 */ /* 0x000fe80000100a00 */
[----:B------:R1:W-:Y:S01]  /*718b0*/  STL.64 [R1+0x78], R246 ;  /* 0x000078f601007387 */ /* 0x0003e20000100a00 */
[C---:B------:R-:W-:Y:S03]  /*718c0*/  HMMA.1688.F32.TF32 R172, R24.reuse, R78, R172 ;  /* 0x0000004e18ac723c */ /* 0x040fe600000810ac */
[----:B------:R-:W-:Y:S04]  /*718d0*/  LDS R13, [R193+UR7+0x43880] ;  /* 0x04388007c10d7984 */ /* 0x000fe80008000800 */
[----:B------:R-:W-:Y:S04]  /*718e0*/  LDS R15, [R193+UR7+0x43c80] ;  /* 0x043c8007c10f7984 */ /* 0x000fe80008000800 */
[----:B-1----:R-:W3:Y:S04]  /*718f0*/  LDL.LU.64 R246, [R1+0x2818] ;  /* 0x0028180001f67983 */ /* 0x002ee80000300a00 */
[----:B------:R-:W3:Y:S04]  /*71900*/  LDL.LU.64 R244, [R1+0x2810] ;  /* 0x0028100001f47983 */ /* 0x000ee80000300a00 */
[----:B------:R-:W-:Y:S04]  /*71910*/  STL.64 [R1+0x60], R248 ;  /* 0x000060f801007387 */ /* 0x000fe80000100a00 */
[----:B------:R1:W-:Y:S04]  /*71920*/  STL.64 [R1+0x68], R250 ;  /* 0x000068fa01007387 */ /* 0x0003e80000100a00 */
[----:B------:R-:W-:Y:S04]  /*71930*/  LDS R12, [R252+UR7+0x43880] ;  /* 0x04388007fc0c7984 */ /* 0x000fe80008000800 */
[----:B------:R-:W2:Y:S04]  /*71940*/  LDS R14, [R252+UR7+0x43c80] ;  /* 0x043c8007fc0e7984 */ /* 0x000ea80008000800 */
[----:B-1----:R-:W3:Y:S04]  /*71950*/  LDL.LU.64 R250, [R1+0x2808] ;  /* 0x0028080001fa7983 */ /* 0x002ee80000300a00 */
[----:B------:R-:W3:Y:S01]  /*71960*/  LDL.LU.64 R248, [R1+0x2800] ;  /* 0x0028000001f87983 */ /* 0x000ee20000300a00 */
[----:B------:R-:W-:Y:S01]  /*71970*/  UIADD3 UR5, UPT, UPT, UR5, 0x1, URZ ;  /* 0x0000000105057890 */ /* 0x000fe2000fffe0ff */
[----:B--2---:R-:W-:-:S15]  /*71980*/  HMMA.1688.F32.TF32 R180, R24, R22, R180 ;  /* 0x0000001618b4723c */ /* 0x004fde00000810b4 */
[----:B------:R-:W-:-:S04]  /*71990*/  NOP ;  /* 0x0000000000007918 */ /* 0x000fc80000000000 */
[----:B------:R-:W-:Y:S04]  /*719a0*/  STL.64 [R1+0x40], R180 ;  /* 0x000040b401007387 */ /* 0x000fe80000100a00 */
[----:B------:R4:W-:Y:S02]  /*719b0*/  STL.64 [R1+0x48], R182 ;  /* 0x000048b601007387 */ /* 0x0009e40000100a00 */
[C---:B----4-:R-:W-:Y:S08]  /*719c0*/  HMMA.1688.F32.TF32 R180, R24.reuse, R18, R176 ;  /* 0x0000001218b4723c */ /* 0x050ff000000810b0 */
[C---:B------:R-:W-:Y:S08]  /*719d0*/  HMMA.1688.F32.TF32 R176, R24.reuse, R74, R168 ;  /* 0x0000004a18b0723c */ /* 0x040ff000000810a8 */
[C---:B------:R-:W-:Y:S03]  /*719e0*/  HMMA.1688.F32.TF32 R168, R24.reuse, R70, R164 ;  /* 0x0000004618a8723c */ /* 0x040fe600000810a4 */
[----:B------:R-:W-:Y:S04]  /*719f0*/  STL.64 [R1+0x30], R180 ;  /* 0x000030b401007387 */ /* 0x000fe80000100a00 */
[----:B------:R-:W-:Y:S04]  /*71a00*/  STL.64 [R1+0x38], R182 ;  /* 0x000038b601007387 */ /* 0x000fe80000100a00 */
[----:B------:R-:W-:Y:S04]  /*71a10*/  STL.64 [R1+0x20], R172 ;  /* 0x000020ac01007387 */ /* 0x000fe80000100a00 */
[----:B------:R1:W-:Y:S01]  /*71a20*/  STL.64 [R1+0x28], R174 ;  /* 0x000028ae01007387 */ /* 0x0003e20000100a00 */
[C---:B---3--:R-:W-:Y:S08]  /*71a30*/  HMMA.1688.F32.TF32 R164, R24.reuse, R62, R244 ;  /* 0x0000003e18a4723c */ /* 0x048ff000000810f4 */
[----:B-1----:R-:W-:Y:S01]  /*71a40*/  HMMA.1688.F32.TF32 R172, R24, R66, R248 ;  /* 0x0000004218ac723c */ /* 0x002fe200000810f8 */
[----:B------:R-:W-:Y:S04]  /*71a50*/  STL.64 [R1+0x10], R176 ;  /* 0x000010b001007387 */ /* 0x000fe80000100a00 */
[----:B------:R-:W-:Y:S04]  /*71a60*/  STL.64 [R1+0x18], R178 ;  /* 0x000018b201007387 */ /* 0x000fe80000100a00 */
[----:B------:R1:W-:Y:S04]  /*71a70*/  STL.64 [R1+0x1d0], R168 ;  /* 0x0001d0a801007387 */ /* 0x0003e80000100a00 */
[----:B------:R2:W-:Y:S06]  /*71a80*/  STL.64 [R1+0x1d8], R170 ;  /* 0x0001d8aa01007387 */ /* 0x0005ec0000100a00 */
[----:B------:R3:W-:Y:S01]  /*71a90*/  STL.64 [R1+0x1c0], R172 ;  /* 0x0001c0ac01007387 */ /* 0x0007e20000100a00 */
[----:B-1----:R-:W-:-:S03]  /*71aa0*/  MOV R168, R104 ;  /* 0x0000006800a87202 */ /* 0x002fc60000000f00 */
[----:B------:R1:W-:Y:S01]  /*71ab0*/  STL.64 [R1+0x1c8], R174 ;  /* 0x0001c8ae01007387 */ /* 0x0003e20000100a00 */
[----:B------:R-:W-:-:S03]  /*71ac0*/  IMAD.MOV.U32 R169, RZ, RZ, R105 ;  /* 0x000000ffffa97224 */ /* 0x000fc600078e0069 */
[----:B------:R-:W4:Y:S01]  /*71ad0*/  LDL.LU R104, [R1+0x27f8] ;  /* 0x0027f80001687983 */ /* 0x000f220000300800 */
[----:B--2---:R-:W-:-:S03]  /*71ae0*/  IMAD.MOV.U32 R170, RZ, RZ, R106 ;  /* 0x000000ffffaa7224 */ /* 0x004fc600078e006a */
[----:B------:R2:W-:Y:S01]  /*71af0*/  STL.64 [R1+0x1b0], R164 ;  /* 0x0001b0a401007387 */ /* 0x0005e20000100a00 */
[----:B------:R-:W-:-:S03]  /*71b00*/  MOV R171, R107 ;  /* 0x0000006b00ab7202 */ /* 0x000fc60000000f00 */
[----:B------:R2:W-:Y:S01]  /*71b10*/  STL.64 [R1+0x1b8], R166 ;  /* 0x0001b8a601007387 */ /* 0x0005e20000100a00 */
[----:B---3--:R-:W-:-:S03]  /*71b20*/  IMAD.MOV.U32 R172, RZ, RZ, R100 ;  /* 0x000000ffffac7224 */ /* 0x008fc600078e0064 */
[----:B------:R-:W4:Y:S01]  /*71b30*/  LDL.LU R105, [R1+0x27f4] ;  /* 0x0027f40001697983 */ /* 0x000f220000300800 */
[----:B------:R-:W-:-:S03]  /*71b40*/  IMAD.MOV.U32 R173, RZ, RZ, R101 ;  /* 0x000000ffffad7224 */ /* 0x000fc600078e0065 */
[----:B------:R-:W4:Y:S01]  /*71b50*/  LDL.LU R106, [R1+0x27f0] ;  /* 0x0027f000016a7983 */ /* 0x000f220000300800 */
[----:B-1----:R-:W-:-:S03]  /*71b60*/  MOV R174, R102 ;  /* 0x0000006600ae7202 */ /* 0x002fc60000000f00 */
[----:B------:R-:W4:Y:S01]  /*71b70*/  LDL.LU R107, [R1+0x27ec] ;  /* 0x0027ec00016b7983 */ /* 0x000f220000300800 */
        /* <DEDUP_REMOVED lines=19> */
[----:B------:R-:W-:Y:S01]  /*71cb0*/  MOV R183, R99 ;  /* 0x0000006300b77202 */ /* 0x000fe20000000f00 */
[----:B--2---:R-:W-:-:S02]  /*71cc0*/  IMAD.MOV.U32 R164, RZ, RZ, R92 ;  /* 0x000000ffffa47224 */ /* 0x004fc400078e005c */
[----:B------:R-:W2:Y:S01]  /*71cd0*/  LDL.LU R99, [R1+0x27bc] ;  /* 0x0027bc0001637983 */ /* 0x000ea20000300800 */
[----:B------:R-:W-:Y:S01]  /*71ce0*/  IMAD.MOV.U32 R165, RZ, RZ, R93 ;  /* 0x000000ffffa57224 */ /* 0x000fe200078e005d */
[----:B------:R-:W-:Y:S02]  /*71cf0*/  MOV R166, R94 ;  /* 0x0000005e00a67202 */ /* 0x000fe40000000f00 */
        /* <DEDUP_REMOVED lines=8> */
[----:B------:R-:W2:Y:S01]  /*71d80*/  LDL.LU R84, [R1+0x27a8] ;  /* 0x0027a80001547983 */ /* 0x000ea20000300800 */
[----:B------:R-:W-:Y:S01]  /*71d90*/  IMAD.MOV.U32 R247, RZ, RZ, R87 ;  /* 0x000000fffff77224 */ /* 0x000fe200078e0057 */
[----:B------:R-:W-:Y:S01]  /*71da0*/  BAR.SYNC.DEFER_BLOCKING 0x0 ;  /* 0x0000000000007b1d */ /* 0x000fe20000010000 */
[----:B---3--:R-:W-:-:S15]  /*71db0*/  HMMA.1688.F32.TF32 R80, R24, R58, R80 ;  /* 0x0000003a1850723c */ /* 0x008fde0000081050 */
[----:B------:R-:W-:-:S04]  /*71dc0*/  NOP ;  /* 0x0000000000007918 */ /* 0x000fc80000000000 */
[----:B------:R1:W-:Y:S04]  /*71dd0*/  STL.64 [R1+0x1a0], R80 ;  /* 0x0001a05001007387 */ /* 0x0003e80000100a00 */
[----:B------:R3:W-:Y:S04]  /*71de0*/  STL.64 [R1+0x1a8], R82 ;  /* 0x0001a85201007387 */ /* 0x0007e80000100a00 */
[----:B------:R-:W4:Y:S04]  /*71df0*/  LDL.LU R85, [R1+0x27a4] ;  /* 0x0027a40001557983 */ /* 0x000f280000300800 */
[----:B------:R-:W4:Y:S04]  /*71e00*/  LDL.LU R86, [R1+0x27a0] ;  /* 0x0027a00001567983 */ /* 0x000f280000300800 */
[----:B------:R-:W4:Y:S01]  /*71e10*/  LDL.LU R87, [R1+0x279c] ;  /* 0x00279c0001577983 */ /* 0x000f220000300800 */
[----:B-1----:R-:W-:-:S03]  /*71e20*/  MOV R80, R88 ;  /* 0x0000005800507202 */ /* 0x002fc60000000f00 */
[----:B------:R-:W4:Y:S01]  /*71e30*/  LDL.LU R248, [R1+0x3c0] ;  /* 0x0003c00001f87983 */ /* 0x000f220000300800 */
        /* <DEDUP_REMOVED lines=9> */
[----:B------:R-:W3:Y:S01]  /*71ed0*/  LDL.LU R91, [R1+0x278c] ;  /* 0x00278c00015b7983 */ /* 0x000ee20000300800 */
[C---:B--2---:R-:W-:Y:S08]  /*71ee0*/  HMMA.1688.F32.TF32 R92, R24.reuse, R46, R92 ;  /* 0x0000002e185c723c */ /* 0x044ff0000008105c */
[C---:B------:R-:W-:Y:S08]  /*71ef0*/  HMMA.1688.F32.TF32 R96, R24.reuse, R42, R96 ;  /* 0x0000002a1860723c */ /* 0x040ff00000081060 */
[----:B----4-:R-:W-:-:S15]  /*71f00*/  HMMA.1688.F32.TF32 R84, R24, R54, R84 ;  /* 0x000000361854723c */ /* 0x010fde0000081054 */
[----:B------:R-:W-:-:S04]  /*71f10*/  NOP ;  /* 0x0000000000007918 */ /* 0x000fc80000000000 */
[----:B------:R1:W-:Y:S01]  /*71f20*/  STL.64 [R1+0x190], R84 ;  /* 0x0001905401007387 */ /* 0x0003e20000100a00 */
[C---:B---3--:R-:W-:Y:S03]  /*71f30*/  HMMA.1688.F32.TF32 R88, R24.reuse, R50, R88 ;  /* 0x000000321858723c */ /* 0x048fe60000081058 */
[----:B------:R2:W-:Y:S04]  /*71f40*/  STL.64 [R1+0x198], R86 ;  /* 0x0001985601007387 */ /* 0x0005e80000100a00 */
[----:B-1----:R-:W3:Y:S04]  /*71f50*/  LDL.LU R84, [R1+0x620] ;  /* 0x0006200001547983 */ /* 0x002ee80000300800 */
[----:B------:R-:W3:Y:S04]  /*71f60*/  LDL.LU R85, [R1+0x624] ;  /* 0x0006240001557983 */ /* 0x000ee80000300800 */
[----:B--2---:R-:W3:Y:S04]  /*71f70*/  LDL.LU R86, [R1+0x628] ;  /* 0x0006280001567983 */ /* 0x004ee80000300800 */
[----:B------:R-:W3:Y:S04]  /*71f80*/  LDL.LU R87, [R1+0x62c] ;  /* 0x00062c0001577983 */ /* 0x000ee80000300800 */
[----:B------:R1:W-:Y:S04]  /*71f90*/  STL.64 [R1+0x180], R88 ;  /* 0x0001805801007387 */ /* 0x0003e80000100a00 */
[----:B------:R2:W-:Y:S04]  /*71fa0*/  STL.64 [R1+0x188], R90 ;  /* 0x0001885a01007387 */ /* 0x0005e80000100a00 */
[----:B-1----:R-:W4:Y:S04]  /*71fb0*/  LDL.LU R88, [R1+0x630] ;  /* 0x0006300001587983 */ /* 0x002f280000300800 */
[----:B------:R-:W4:Y:S04]  /*71fc0*/  LDL.LU R89, [R1+0x634] ;  /* 0x0006340001597983 */ /* 0x000f280000300800 */
[----:B--2---:R-:W4:Y:S04]  /*71fd0*/  LDL.LU R90, [R1+0x638] ;  /* 0x00063800015a7983 */ /* 0x004f280000300800 */
[----:B------:R-:W4:Y:S04]  /*71fe0*/  LDL.LU R91, [R1+0x63c] ;  /* 0x00063c00015b7983 */ /* 0x000f280000300800 */
[----:B------:R-:W-:Y:S04]  /*71ff0*/  STL.64 [R1+0x170], R92 ;  /* 0x0001705c01007387 */ /* 0x000fe80000100a00 */
[----:B------:R1:W-:Y:S02]  /*72000*/  STL.64 [R1+0x178], R94 ;  /* 0x0001785e01007387 */ /* 0x0003e40000100a00 */
[C---:B-1----:R-:W-:Y:S02]  /*72010*/  HMMA.1688.F32.TF32 R92, R24.reuse, R38, R100 ;  /* 0x00000026185c723c */ /* 0x042fe40000081064 */
[----:B------:R-:W-:Y:S04]  /*72020*/  STL.64 [R1+0x160], R96 ;  /* 0x0001606001007387 */ /* 0x000fe80000100a00 */
[----:B------:R1:W-:Y:S02]  /*72030*/  STL.64 [R1+0x168], R98 ;  /* 0x0001686201007387 */ /* 0x0003e40000100a00 */
[C---:B------:R-:W-:Y:S08]  /*72040*/  HMMA.1688.F32.TF32 R100, R24.reuse, R34, R104 ;  /* 0x000000221864723c */ /* 0x040ff00000081068 */
[C---:B-1----:R-:W-:Y:S03]  /*72050*/  HMMA.1688.F32.TF32 R96, R24.reuse, R30, R108 ;  /* 0x0000001e1860723c */ /* 0x042fe6000008106c */
        /* <DEDUP_REMOVED lines=39> */
[----:B------:R1:W-:Y:S04]  /*722d0*/  STL.64 [R1+0x80], R100 ;  /* 0x0000806401007387 */ /* 0x0003e80000100a00 */
[----:B------:R-:W-:Y:S04]  /*722e0*/  STL.64 [R1+0x88], R102 ;  /* 0x0000886601007387 */ /* 0x000fe80000100a00 */
[----:B------:R-:W-:Y:S04]  /*722f0*/  STL.64 [R1+0x50], R96 ;  /* 0x0000506001007387 */ /* 0x000fe80000100a00 */
[----:B------:R-:W-:Y:S01]  /*72300*/  STL.64 [R1+0x58], R98 ;  /* 0x0000586201007387 */ /* 0x000fe20000100a00 */
[C---:B------:R-:W-:Y:S03]  /*72310*/  HMMA.1688.F32.TF32 R248, R24.reuse, R190, R248 ;  /* 0x000000be18f8723c */ /* 0x040fe600000810f8 */
[----:B------:R-:W-:Y:S04]  /*72320*/  STL.64 [R1], R92 ;  /* 0x0000005c01007387 */ /* 0x000fe80000100a00 */
[----:B------:R4:W-:Y:S01]  /*72330*/  STL.64 [R1+0x8], R94 ;  /* 0x0000085e01007387 */ /* 0x0009e20000100a00 */
[----:B------:R-:W-:Y:S08]  /*72340*/  HMMA.1688.F32.TF32 R244, R24, R186, R244 ;  /* 0x000000ba18f4723c */ /* 0x000ff000000810f4 */
[C---:B------:R-:W-:Y:S08]  /*72350*/  HMMA.1688.F32.TF32 R24, R12.reuse, R22, R80 ;  /* 0x000000160c18723c */ /* 0x040ff00000081050 */
[----:B------:R-:W-:Y:S01]  /*72360*/  HMMA.1688.F32.TF32 R80, R12, R78, R176 ;  /* 0x0000004e0c50723c */ /* 0x000fe200000810b0 */
[----:B-1----:R-:W-:-:S02]  /*72370*/  IMAD.MOV.U32 R100, RZ, RZ, R73 ;  /* 0x000000ffff647224 */ /* 0x002fc400078e0049 */
[----:B------:R-:W-:Y:S02]  /*72380*/  IMAD.MOV.U32 R101, RZ, RZ, R72 ;  /* 0x000000ffff657224 */ /* 0x000fe400078e0048 */
[----:B------:R-:W-:-:S03]  /*72390*/  IMAD.MOV.U32 R104, RZ, RZ, R69 ;  /* 0x000000ffff687224 */ /* 0x000fc600078e0045 */
[C---:B----4-:R-:W-:Y:S08]  /*723a0*/  HMMA.1688.F32.TF32 R92, R12.reuse, R10, R88 ;  /* 0x0000000a0c5c723c */ /* 0x050ff00000081058 */
[C---:B---3--:R-:W-:Y:S08]  /*723b0*/  HMMA.1688.F32.TF32 R88, R12.reuse, R6, R84 ;  /* 0x000000060c58723c */ /* 0x048ff00000081054 */
[C---:B------:R-:W-:Y:S03]  /*723c0*/  HMMA.1688.F32.TF32 R84, R12.reuse, R18, R180 ;  /* 0x000000120c54723c */ /* 0x040fe600000810b4 */
[----:B------:R-:W-:Y:S04]  /*723d0*/  STL.64 [R1+0x220], R92 ;  /* 0x0002205c01007387 */ /* 0x000fe80000100a00 */
[----:B------:R-:W-:Y:S04]  /*723e0*/  STL.64 [R1+0x228], R94 ;  /* 0x0002285e01007387 */ /* 0x000fe80000100a00 */
[----:B------:R-:W-:Y:S04]  /*723f0*/  STL.64 [R1+0x250], R88 ;  /* 0x0002505801007387 */ /* 0x000fe80000100a00 */
[----:B------:R-:W-:Y:S04]  /*72400*/  STL.64 [R1+0x258], R90 ;  /* 0x0002585a01007387 */ /* 0x000fe80000100a00 */
[----:B------:R-:W-:Y:S04]  /*72410*/  STL.64 [R1+0x210], R24 ;  /* 0x0002101801007387 */ /* 0x000fe80000100a00 */
[----:B------:R1:W-:Y:S02]  /*72420*/  STL.64 [R1+0x218], R26 ;  /* 0x0002181a01007387 */ /* 0x0003e40000100a00 */
[----:B-1----:R-:W-:Y:S02]  /*72430*/  HMMA.1688.F32.TF32 R24, R12, R74, R172 ;  /* 0x0000004a0c18723c */ /* 0x002fe400000810ac */
[----:B------:R1:W-:Y:S04]  /*72440*/  STL.64 [R1+0x200], R84 ;  /* 0x0002005401007387 */ /* 0x0003e80000100a00 */
[----:B------:R2:W-:Y:S01]  /*72450*/  STL.64 [R1+0x208], R86 ;  /* 0x0002085601007387 */ /* 0x0005e20000100a00 */
[----:B------:R-:W-:-:S03]  /*72460*/  IMAD.MOV.U32 R88, RZ, RZ, R76 ;  /* 0x000000ffff587224 */ /* 0x000fc600078e004c */
[----:B------:R-:W-:Y:S01]  /*72470*/  STL.64 [R1+0x1f0], R80 ;  /* 0x0001f05001007387 */ /* 0x000fe20000100a00 */
[----:B------:R-:W-:-:S03]  /*72480*/  IMAD.MOV.U32 R89, RZ, RZ, R77 ;  /* 0x000000ffff597224 */ /* 0x000fc600078e004d */
[----:B------:R3:W-:Y:S01]  /*72490*/  STL.64 [R1+0x1f8], R82 ;  /* 0x0001f85201007387 */ /* 0x0007e20000100a00 */
[----:B------:R-:W-:-:S04]  /*724a0*/  IMAD.MOV.U32 R92, RZ, RZ, R0 ;  /* 0x000000ffff5c7224 */ /* 0x000fc800078e0000 */
[----:B------:R-:W-:Y:S04]  /*724b0*/  STL.64 [R1+0x1e0], R24 ;  /* 0x0001e01801007387 */ /* 0x000fe80000100a00 */
[----:B------:R-:W-:Y:S04]  /*724c0*/  STL.64 [R1+0x1e8], R26 ;  /* 0x0001e81a01007387 */ /* 0x000fe80000100a00 */
[----:B------:R-:W4:Y:S01]  /*724d0*/  LDL.LU R76, [R1+0x2788] ;  /* 0x00278800014c7983 */ /* 0x000f220000300800 */
[----:B------:R-:W-:-:S03]  /*724e0*/  MOV R93, R2 ;  /* 0x00000002005d7202 */ /* 0x000fc60000000f00 */
[----:B------:R-:W2:Y:S04]  /*724f0*/  LDL.LU R77, [R1+0x2784] ;  /* 0x00278400014d7983 */ /* 0x000ea80000300800 */
[----:B------:R-:W3:Y:S04]  /*72500*/  LDL.LU R0, [R1+0x2780] ;  /* 0x0027800001007983 */ /* 0x000ee80000300800 */
[----:B------:R-:W3:Y:S04]  /*72510*/  LDL.LU R2, [R1+0x277c] ;  /* 0x00277c0001027983 */ /* 0x000ee80000300800 */
[----:B------:R-:W3:Y:S04]  /*72520*/  LDL.LU R73, [R1+0x2778] ;  /* 0x0027780001497983 */ /* 0x000ee80000300800 */
[----:B------:R-:W3:Y:S04]  /*72530*/  LDL.LU R72, [R1+0x2774] ;  /* 0x0027740001487983 */ /* 0x000ee80000300800 */
[----:B------:R-:W3:Y:S01]  /*72540*/  LDL.LU R69, [R1+0x2770] ;  /* 0x0027700001457983 */ /* 0x000ee20000300800 */
[----:B------:R-:W-:Y:S01]  /*72550*/  MOV R105, R60 ;  /* 0x0000003c00697202 */ /* 0x000fe20000000f00 */
[----:B------:R-:W-:-:S02]  /*72560*/  IMAD.MOV.U32 R116, RZ, RZ, R61 ;  /* 0x000000ffff747224 */ /* 0x000fc400078e003d */
[----:B------:R-:W3:Y:S01]  /*72570*/  LDL.LU R60, [R1+0x276c] ;  /* 0x00276c00013c7983 */ /* 0x000ee20000300800 */
[----:B------:R-:W-:Y:S01]  /*72580*/  IMAD.MOV.U32 R117, RZ, RZ, R64 ;  /* 0x000000ffff757224 */ /* 0x000fe200078e0040 */
[----:B------:R-:W-:Y:S01]  /*72590*/  HMMA.1688.F32.TF32 R176, R12, R66, R164 ;  /* 0x000000420cb0723c */ /* 0x000fe200000810a4 */
[----:B------:R-:W-:Y:S01]  /*725a0*/  IMAD.MOV.U32 R120, RZ, RZ, R65 ;  /* 0x000000ffff787224 */ /* 0x000fe200078e0041 */
[----:B------:R-:W3:Y:S01]  /*725b0*/  LDL.LU R61, [R1+0x2768] ;  /* 0x00276800013d7983 */ /* 0x000ee20000300800 */
[----:B------:R-:W-:-:S03]  /*725c0*/  MOV R121, R3 ;  /* 0x0000000300797202 */ /* 0x000fc60000000f00 */
[----:B------:R-:W3:Y:S04]  /*725d0*/  LDL.LU R64, [R1+0x2764] ;  /* 0x0027640001407983 */ /* 0x000ee80000300800 */
[----:B------:R-:W3:Y:S04]  /*725e0*/  LDL.LU R65, [R1+0x2760] ;  /* 0x0027600001417983 */ /* 0x000ee80000300800 */
[----:B------:R-:W3:Y:S01]  /*725f0*/  LDL.LU R3, [R1+0x275c] ;  /* 0x00275c0001037983 */ /* 0x000ee20000300800 */
[----:B------:R-:W-:Y:S01]  /*72600*/  IMAD.MOV.U32 R167, RZ, RZ, R68 ;  /* 0x000000ffffa77224 */ /* 0x000fe200078e0044 */
[----:B----4-:R-:W-:Y:S01]  /*72610*/  MOV R166, R76 ;  /* 0x0000004c00a67202 */ /* 0x010fe20000000f00 */
[----:B--2---:R-:W-:-:S02]  /*72620*/  IMAD.MOV.U32 R165, RZ, RZ, R77 ;  /* 0x000000ffffa57224 */ /* 0x004fc400078e004d */
[----:B---3--:R-:W-:Y:S02]  /*72630*/  IMAD.MOV.U32 R164, RZ, RZ, R0 ;  /* 0x000000ffffa47224 */ /* 0x008fe400078e0000 */
[----:B------:R-:W2:Y:S04]  /*72640*/  LDL.LU R0, [R1+0x2758] ;  /* 0x0027580001007983 */ /* 0x000ea80000300800 */
[----:B------:R-:W3:Y:S04]  /*72650*/  LDL.LU R77, [R1+0x2754] ;  /* 0x00275400014d7983 */ /* 0x000ee80000300800 */
[----:B------:R-:W4:Y:S01]  /*72660*/  LDL.LU R76, [R1+0x2750] ;  /* 0x00275000014c7983 */ /* 0x000f220000300800 */
[----:B------:R-:W-:Y:S01]  /*72670*/  IMAD.MOV.U32 R162, RZ, RZ, R73 ;  /* 0x000000ffffa27224 */ /* 0x000fe200078e0049 */
[----:B------:R-:W-:-:S02]  /*72680*/  MOV R161, R72 ;  /* 0x0000004800a17202 */ /* 0x000fc40000000f00 */
        /* <DEDUP_REMOVED lines=8> */
[----:B--2---:R-:W-:-:S02]  /*72710*/  IMAD.MOV.U32 R154, RZ, RZ, R0 ;  /* 0x000000ffff9a7224 */ /* 0x004fc400078e0000 */
[----:B---3--:R-:W-:Y:S01]  /*72720*/  IMAD.MOV.U32 R153, RZ, RZ, R77 ;  /* 0x000000ffff997224 */ /* 0x008fe200078e004d */
[----:B----4-:R-:W-:Y:S02]  /*72730*/  MOV R152, R76 ;  /* 0x0000004c00987202 */ /* 0x010fe40000000f00 */
[----:B------:R-:W2:Y:S04]  /*72740*/  LDL.LU R76, [R1+0x2738] ;  /* 0x00273800014c7983 */ /* 0x000ea80000300800 */
[----:B------:R-:W3:Y:S04]  /*72750*/  LDL.LU R77, [R1+0x2734] ;  /* 0x00273400014d7983 */ /* 0x000ee80000300800 */
[----:B------:R-:W4:Y:S04]  /*72760*/  LDL.LU R0, [R1+0x2730] ;  /* 0x0027300001007983 */ /* 0x000f280000300800 */
[----:B------:R-:W2:Y:S04]  /*72770*/  LDL.LU R3, [R1+0x272c] ;  /* 0x00272c0001037983 */ /* 0x000ea80000300800 */
        /* <DEDUP_REMOVED lines=12> */
[----:B-1----:R-:W-:Y:S01]  /*72840*/  IMAD.MOV.U32 R85, RZ, RZ, R32 ;  /* 0x000000ffff557224 */ /* 0x002fe200078e0020 */
[C---:B------:R-:W-:Y:S01]  /*72850*/  HMMA.1688.F32.TF32 R164, R12.reuse, R30, R164 ;  /* 0x0000001e0ca4723c */ /* 0x040fe200000810a4 */
[----:B------:R-:W-:Y:S01]  /*72860*/  MOV R90, R197 ;  /* 0x000000c5005a7202 */ /* 0x000fe20000000f00 */
[----:B------:R-:W-:Y:S01]  /*72870*/  IMAD.MOV.U32 R91, RZ, RZ, R196 ;  /* 0x000000ffff5b7224 */ /* 0x000fe200078e00c4 */
[----:B------:R-:W-:Y:S01]  /*72880*/  MOV R96, R209 ;  /* 0x000000d100607202 */ /* 0x000fe20000000f00 */
[----:B------:R-:W-:Y:S01]  /*72890*/  IMAD.MOV.U32 R94, RZ, RZ, R201 ;  /* 0x000000ffff5e7224 */ /* 0x000fe200078e00c9 */
[----:B------:R-:W-:Y:S01]  /*728a0*/  MOV R99, R204 ;  /* 0x000000cc00637202 */ /* 0x000fe20000000f00 */
[----:B------:R-:W-:Y:S01]  /*728b0*/  IMAD.MOV.U32 R95, RZ, RZ, R200 ;  /* 0x000000ffff5f7224 */ /* 0x000fe200078e00c8 */
[----:B------:R-:W-:Y:S01]  /*728c0*/  MOV R102, R213 ;  /* 0x000000d500667202 */ /* 0x000fe20000000f00 */
        /* <DEDUP_REMOVED lines=59> */
[----:B----4-:R-:W-:Y:S01]  /*72c80*/  IMAD.MOV.U32 R141, RZ, RZ, R0 ;  /* 0x000000ffff8d7224 */ /* 0x010fe200078e0000 */
[----:B--2---:R-:W-:Y:S01]  /*72c90*/  MOV R140, R3 ;  /* 0x00000003008c7202 */ /* 0x004fe20000000f00 */
[----:B---3--:R-:W-:-:S02]  /*72ca0*/  IMAD.MOV.U32 R135, RZ, RZ, R2 ;  /* 0x000000ffff877224 */ /* 0x008fc400078e0002 */
[----:B------:R-:W5:Y:S04]  /*72cb0*/  LDL.LU R2, [R1+0x2724] ;  /* 0x0027240001027983 */ /* 0x000f680000300800 */
[----:B------:R-:W2:Y:S04]  /*72cc0*/  LDL.LU R3, [R1+0x2720] ;  /* 0x0027200001037983 */ /* 0x000ea80000300800 */
[----:B------:R-:W3:Y:S04]  /*72cd0*/  LDL.LU R0, [R1+0x271c] ;  /* 0x00271c0001007983 */ /* 0x000ee80000300800 */
[----:B------:R-:W4:Y:S01]  /*72ce0*/  LDL.LU R32, [R1+0xd80] ;  /* 0x000d800001207983 */ /* 0x000f220000300800 */
[----:B------:R-:W-:Y:S01]  /*72cf0*/  HMMA.1688.F32.TF32 R144, R12, R50, R172 ;  /* 0x000000320c90723c */ /* 0x000fe200000810ac */
[----:B------:R-:W-:-:S02]  /*72d00*/  IMAD.MOV.U32 R172, RZ, RZ, R9 ;  /* 0x000000ffffac7224 */ /* 0x000fc400078e0009 */
[----:B------:R-:W2:Y:S01]  /*72d10*/  LDL.LU R6, [R1+0xd88] ;  /* 0x000d880001067983 */ /* 0x000ea20000300800 */
[----:B------:R-:W1:Y:S03]  /*72d20*/  LDC R9, c[0x0][0x3a0] ;  /* 0x0000e800ff097b82 */ /* 0x000e660000000800 */
[----:B------:R-:W2:Y:S04]  /*72d30*/  LDL.LU R10, [R1+0xda8] ;  /* 0x000da800010a7983 */ /* 0x000ea80000300800 */
[----:B------:R-:W2:Y:S04]  /*72d40*/  LDL.LU R7, [R1+0xd84] ;  /* 0x000d840001077983 */ /* 0x000ea80000300800 */
[----:B------:R-:W2:Y:S01]  /*72d50*/  LDL.LU R11, [R1+0xda4] ;  /* 0x000da400010b7983 */ /* 0x000ea20000300800 */
[----:B-1----:R-:W-:-:S02]  /*72d60*/  IADD3 R31, PT, PT, R9, 0x3f, RZ ;  /* 0x0000003f091f7810 */ /* 0x002fc40007ffe0ff */
[----:B------:R-:W1:Y:S01]  /*72d70*/  LDC R9, c[0x0][0x3a8] ;  /* 0x0000ea00ff097b82 */ /* 0x000e620000000800 */
[----:B------:R-:W-:Y:S01]  /*72d80*/  IMAD.MOV.U32 R142, RZ, RZ, R77 ;  /* 0x000000ffff8e7224 */ /* 0x000fe200078e004d */
[----:B------:R-:W-:Y:S01]  /*72d90*/  MOV R143, R76 ;  /* 0x0000004c008f7202 */ /* 0x000fe20000000f00 */
[----:B------:R-:W-:Y:S01]  /*72da0*/  IMAD.MOV.U32 R174, RZ, RZ, R5 ;  /* 0x000000ffffae7224 */ /* 0x000fe200078e0005 */
[----:B------:R-:W-:Y:S01]  /*72db0*/  MOV R173, R8 ;  /* 0x0000000800ad7202 */ /* 0x000fe20000000f00 */
[----:B------:R-:W-:Y:S01]  /*72dc0*/  IMAD.MOV.U32 R175, RZ, RZ, R4 ;  /* 0x000000ffffaf7224 */ /* 0x000fe200078e0004 */
[C---:B------:R-:W-:Y:S02]  /*72dd0*/  HMMA.1688.F32.TF32 R132, R12.reuse, R62, R132 ;  /* 0x0000003e0c84723c */ /* 0x040fe40000081084 */
[----:B------:R-:W1:Y:S06]  /*72de0*/  LDC R4, c[0x0][0x3a0] ;  /* 0x0000e800ff047b82 */ /* 0x000e6c0000000800 */
[C---:B------:R-:W-:Y:S08]  /*72df0*/  HMMA.1688.F32.TF32 R136, R12.reuse, R58, R136 ;  /* 0x0000003a0c88723c */ /* 0x040ff00000081088 */
[----:B------:R-:W-:Y:S01]  /*72e00*/  HMMA.1688.F32.TF32 R140, R12, R54, R140 ;  /* 0x000000360c8c723c */ /* 0x000fe2000008108c */
[----:B-1----:R-:W-:-:S07]  /*72e10*/  SHF.L.U32 R9, R9, 0x6, RZ ;  /* 0x0000000609097819 */ /* 0x002fce00000006ff */
[----:B------:R-:W-:Y:S01]  /*72e20*/  HMMA.1688.F32.TF32 R200, R12, R202, R92 ;  /* 0x000000ca0cc8723c */ /* 0x000fe2000008105c */
[----:B------:R-:W-:-:S07]  /*72e30*/  IMAD.SHL.U32 R16, R9, 0x4, RZ ;  /* 0x0000000409107824 */ /* 0x000fce00078e00ff */
[C---:B------:R-:W-:Y:S08]  /*72e40*/  HMMA.1688.F32.TF32 R196, R12.reuse, R198, R88 ;  /* 0x000000c60cc4723c */ /* 0x040ff00000081058 */
[C---:B------:R-:W-:Y:S08]  /*72e50*/  HMMA.1688.F32.TF32 R192, R12.reuse, R194, R84 ;  /* 0x000000c20cc0723c */ /* 0x040ff00000081054 */
[C---:B------:R-:W-:Y:S08]  /*72e60*/  HMMA.1688.F32.TF32 R188, R12.reuse, R190, R80 ;  /* 0x000000be0cbc723c */ /* 0x040ff00000081050 */
[----:B------:R-:W-:Y:S01]  /*72e70*/  HMMA.1688.F32.TF32 R184, R12, R186, R172 ;  /* 0x000000ba0cb8723c */ /* 0x000fe200000810ac */
[----:B------:R-:W3:Y:S04]  /*72e80*/  LDL.LU R15, [R1+0xdc4] ;  /* 0x000dc400010f7983 */ /* 0x000ee80000300800 */
[----:B------:R-:W3:Y:S04]  /*72e90*/  LDL.LU R14, [R1+0xdc8] ;  /* 0x000dc800010e7983 */ /* 0x000ee80000300800 */
[----:B------:R-:W3:Y:S04]  /*72ea0*/  LDL.LU R12, [R1+0xde4] ;  /* 0x000de400010c7983 */ /* 0x000ee80000300800 */
[----:B------:R-:W3:Y:S01]  /*72eb0*/  LDL.LU R9, [R1+0xde8] ;  /* 0x000de80001097983 */ /* 0x000ee20000300800 */
[----:B------:R-:W1:Y:S01]  /*72ec0*/  S2R R33, SR_TID.X ;  /* 0x0000000000217919 */ /* 0x000e620000002100 */
[----:B------:R-:W-:Y:S01]  /*72ed0*/  SHF.R.S32.HI R30, RZ, 0x1f, R31 ;  /* 0x0000001fff1e7819 */ /* 0x000fe2000001141f */
[----:B------:R-:W-:-:S03]  /*72ee0*/  VIADD R4, R4, 0xffffff80 ;  /* 0xffffff8004047836 */ /* 0x000fc60000000000 */
[----:B------:R-:W-:-:S04]  /*72ef0*/  LEA.HI R30, R30, R31, RZ, 0x6 ;  /* 0x0000001f1e1e7211 */ /* 0x000fc800078f30ff */
[----:B------:R-:W-:-:S05]  /*72f00*/  SHF.R.S32.HI R30, RZ, 0x6, R30 ;  /* 0x00000006ff1e7819 */ /* 0x000fca000001141e */
[----:B------:R-:W-:Y:S01]  /*72f10*/  VIADD R5, R30, 0xfffffffe ;  /* 0xfffffffe1e057836 */ /* 0x000fe20000000000 */
[----:B------:R-:W-:-:S04]  /*72f20*/  UISETP.GT.AND UP0, UPT, UR5, 0x1, UPT ;  /* 0x000000010500788c */ /* 0x000fc8000bf04270 */
[----:B------:R-:W-:-:S04]  /*72f30*/  USEL UR5, UR5, URZ, !UP0 ;  /* 0x000000ff05057287 */ /* 0x000fc8000c000000 */
[----:B------:R-:W-:Y:S01]  /*72f40*/  ULEA UR7, UR5, UR4, 0xe ;  /* 0x0000000405077291 */ /* 0x000fe2000f8e70ff */
[----:B-1----:R-:W-:-:S05]  /*72f50*/  LOP3.LUT R8, R33, 0x3f, RZ, 0xc0, !PT ;  /* 0x0000003f21087812 */ /* 0x002fca00078ec0ff */
[----:B------:R-:W-:Y:S02]  /*72f60*/  IMAD.SHL.U32 R29, R8, 0x4, RZ ;  /* 0x00000004081d7824 */ /* 0x000fe400078e00ff */
[C---:B----4-:R-:W-:Y:S01]  /*72f70*/  IMAD R4, R32.reuse, -0x40, R4 ;  /* 0xffffffc020047824 */ /* 0x050fe200078e0204 */
[----:B------:R-:W-:-:S04]  /*72f80*/  ISETP.GE.AND P0, PT, R32, R5, PT ;  /* 0x000000052000720c */ /* 0x000fc80003f06270 */
[----:B------:R-:W-:-:S04]  /*72f90*/  ISETP.GT.AND P1, PT, R4, RZ, PT ;  /* 0x000000ff0400720c */ /* 0x000fc80003f24270 */
[----:B------:R-:W-:Y:S02]  /*72fa0*/  SEL R5, RZ, 0x4, !P1 ;  /* 0x00000004ff057807 */ /* 0x000fe40004800000 */
[----:B------:R-:W-:Y:S02]  /*72fb0*/  ISETP.GT.AND P1, PT, R4, 0x4, PT ;  /* 0x000000040400780c */ /* 0x000fe40003f24270 */
[----:B------:R-:W-:-:S04]  /*72fc0*/  SEL R5, R5, RZ, !P0 ;  /* 0x000000ff05057207 */ /* 0x000fc80004000000 */
[----:B------:R-:W-:Y:S02]  /*72fd0*/  ISETP.NE.U32.AND P2, PT, R5, RZ, PT ;  /* 0x000000ff0500720c */ /* 0x000fe40003f45070 */
[----:B------:R-:W-:Y:S02]  /*72fe0*/  SEL R5, RZ, 0x4, !P1 ;  /* 0x00000004ff057807 */ /* 0x000fe40004800000 */
[-C--:B--2---:R-:W-:Y:S02]  /*72ff0*/  IADD3 R6, P3, PT, R6, R16.reuse, RZ ;  /* 0x0000001006067210 */ /* 0x084fe40007f7e0ff */
[----:B------:R-:W-:Y:S02]  /*73000*/  IADD3 R10, P4, PT, R10, R16, RZ ;  /* 0x000000100a0a7210 */ /* 0x000fe40007f9e0ff */
[----:B------:R-:W-:Y:S02]  /*73010*/  SEL R5, R5, RZ, !P0 ;  /* 0x000000ff05057207 */ /* 0x000fe40004000000 */
[----:B------:R-:W-:Y:S01]  /*73020*/  IADD3.X R7, PT, PT, R7, R3, RZ, P3, !PT ;  /* 0x0000000307077210 */ /* 0x000fe20001ffe4ff */
[----:B------:R-:W-:Y:S01]  /*73030*/  IMAD.X R11, R11, 0x1, R3, P4 ;  /* 0x000000010b0b7824 */ /* 0x000fe200020e0603 */
[----:B------:R-:W-:Y:S01]  /*73040*/  ISETP.NE.U32.AND P1, PT, R5, RZ, PT ;  /* 0x000000ff0500720c */ /* 0x000fe20003f25070 */
[----:B------:R-:W-:Y:S01]  /*73050*/  STL [R1+0xd88], R6 ;  /* 0x000d880601007387 */ /* 0x000fe20000100800 */
[----:B------:R-:W-:-:S03]  /*73060*/  VIADD R5, R29, UR7 ;  /* 0x000000071d057c36 */ /* 0x000fc60008000000 */
[----:B------:R-:W-:Y:S04]  /*73070*/  STL [R1+0xda8], R10 ;  /* 0x000da80a01007387 */ /* 0x000fe80000100800 */
[----:B------:R1:W-:Y:S04]  /*73080*/  STL [R1+0xd84], R7 ;  /* 0x000d840701007387 */ /* 0x0003e80000100800 */
[----:B------:R2:W-:Y:S04]  /*73090*/  STL [R1+0xda4], R11 ;  /* 0x000da40b01007387 */ /* 0x0005e80000100800 */
[----:B------:R-:W4:Y:S04]  /*730a0*/  LDL.LU R17, [R1+0xe04] ;  /* 0x000e040001117983 */ /* 0x000f280000300800 */
[----:B------:R-:W-:Y:S01]  /*730b0*/  @!PT LDS RZ, [RZ] ;  /* 0x00000000fffff984 */ /* 0x000fe20000000800 */
[----:B------:R-:W-:Y:S01]  /*730c0*/  @!PT LDS RZ, [RZ] ;  /* 0x00000000fffff984 */ /* 0x000fe20000000800 */
[----:B------:R-:W-:Y:S01]  /*730d0*/  @!PT LDS RZ, [RZ] ;  /* 0x00000000fffff984 */ /* 0x000fe20000000800 */
[----:B------:R1:W-:Y:S04]  /*730e0*/  LDGSTS.E [R5+0x40000], desc[UR8][R6.64], P2 ;  /* 0x4000000006057fae */ /* 0x0003e800091a1008 */
[----:B------:R-:W4:Y:S01]  /*730f0*/  LDL.LU R13, [R1+0xe08] ;  /* 0x000e0800010d7983 */ /* 0x000f220000300800 */
[----:B-1----:R-:W-:Y:S01]  /*73100*/  IMAD.MOV.U32 R7, RZ, RZ, R11 ;  /* 0x000000ffff077224 */ /* 0x002fe200078e000b */
[----:B------:R-:W-:-:S02]  /*73110*/  MOV R6, R10 ;  /* 0x0000000a00067202 */ /* 0x000fc40000000f00 */
[----:B--2---:R-:W2:Y:S04]  /*73120*/  LDL.LU R11, [R1+0xe24] ;  /* 0x000e2400010b7983 */ /* 0x004ea80000300800 */
[----:B------:R-:W2:Y:S04]  /*73130*/  LDL.LU R10, [R1+0xe28] ;  /* 0x000e2800010a7983 */ /* 0x000ea80000300800 */
[----:B------:R1:W-:Y:S01]  /*73140*/  LDGSTS.E [R5+0x40400], desc[UR8][R6.64], P1 ;  /* 0x4040000006057fae */ /* 0x0003e200089a1008 */
[----:B------:R-:W-:-:S04]  /*73150*/  ISETP.GT.AND P1, PT, R4, 0x8, PT ;  /* 0x000000080400780c */ /* 0x000fc80003f24270 */
[----:B-1----:R-:W-:Y:S02]  /*73160*/  SEL R6, RZ, 0x4, !P1 ;  /* 0x00000004ff067807 */ /* 0x002fe40004800000 */
[----:B------:R-:W-:Y:S02]  /*73170*/  ISETP.GT.AND P1, PT, R4, 0xc, PT ;  /* 0x0000000c0400780c */ /* 0x000fe40003f24270 */
[----:B------:R-:W-:-:S04]  /*73180*/  SEL R6, R6, RZ, !P0 ;  /* 0x000000ff06067207 */ /* 0x000fc80004000000 */
[----:B------:R-:W-:Y:S02]  /*73190*/  ISETP.NE.U32.AND P2, PT, R6, RZ, PT ;  /* 0x000000ff0600720c */ /* 0x000fe40003f45070 */
[----:B------:R-:W-:Y:S02]  /*731a0*/  SEL R6, RZ, 0x4, !P1 ;  /* 0x00000004ff067807 */ /* 0x000fe40004800000 */
[----:B---3--:R-:W-:Y:S02]  /*731b0*/  IADD3 R14, P3, PT, R14, R16, RZ ;  /* 0x000000100e0e7210 */ /* 0x008fe40007f7e0ff */
[----:B------:R-:W-:-:S03]  /*731c0*/  SEL R6, R6, RZ, !P0 ;  /* 0x000000ff06067207 */ /* 0x000fc60004000000 */
[----:B------:R-:W-:Y:S01]  /*731d0*/  IMAD.X R15, R15, 0x1, R3, P3 ;  /* 0x000000010f0f7824 */ /* 0x000fe200018e0603 */
[----:B------:R-:W-:Y:S01]  /*731e0*/  IADD3 R9, P4, PT, R9, R16, RZ ;  /* 0x0000001009097210 */ /* 0x000fe20007f9e0ff */
[----:B------:R-:W-:Y:S01]  /*731f0*/  STL [R1+0xdc8], R14 ;  /* 0x000dc80e01007387 */ /* 0x000fe20000100800 */
[----:B------:R-:W-:Y:S02]  /*73200*/  ISETP.NE.U32.AND P1, PT, R6, RZ, PT ;  /* 0x000000ff0600720c */ /* 0x000fe40003f25070 */
[----:B------:R-:W-:Y:S01]  /*73210*/  IADD3.X R12, PT, PT, R12, R3, RZ, P4, !PT ;  /* 0x000000030c0c7210 */ /* 0x000fe200027fe4ff */
[----:B------:R-:W-:Y:S01]  /*73220*/  IMAD.MOV.U32 R6, RZ, RZ, R14 ;  /* 0x000000ffff067224 */ /* 0x000fe200078e000e */
[----:B------:R1:W-:Y:S01]  /*73230*/  STL [R1+0xdc4], R15 ;  /* 0x000dc40f01007387 */ /* 0x0003e20000100800 */
[----:B------:R-:W-:-:S03]  /*73240*/  IMAD.MOV.U32 R7, RZ, RZ, R15 ;  /* 0x000000ffff077224 */ /* 0x000fc600078e000f */
[----:B------:R-:W-:Y:S04]  /*73250*/  STL [R1+0xde8], R9 ;  /* 0x000de80901007387 */ /* 0x000fe80000100800 */
[----:B------:R3:W-:Y:S04]  /*73260*/  STL [R1+0xde4], R12 ;  /* 0x000de40c01007387 */ /* 0x0007e80000100800 */
[----:B-1----:R-:W2:Y:S04]  /*73270*/  LDL.LU R15, [R1+0xe44] ;  /* 0x000e4400010f7983 */ /* 0x002ea80000300800 */
[----:B------:R1:W-:Y:S04]  /*73280*/  LDGSTS.E [R5+0x40800], desc[UR8][R6.64], P2 ;  /* 0x4080000006057fae */ /* 0x0003e800091a1008 */
[----:B------:R-:W2:Y:S01]  /*73290*/  LDL.LU R14, [R1+0xe48] ;  /* 0x000e4800010e7983 */ /* 0x000ea20000300800 */
[----:B-1----:R-:W-:Y:S01]  /*732a0*/  IMAD.MOV.U32 R7, RZ, RZ, R12 ;  /* 0x000000ffff077224 */ /* 0x002fe200078e000c */
[----:B------:R-:W-:-:S02]  /*732b0*/  MOV R6, R9 ;  /* 0x0000000900067202 */ /* 0x000fc40000000f00 */
[----:B---3--:R-:W3:Y:S04]  /*732c0*/  LDL.LU R12, [R1+0xe64] ;  /* 0x000e6400010c7983 */ /* 0x008ee80000300800 */
[----:B------:R-:W3:Y:S04]  /*732d0*/  LDL.LU R9, [R1+0xe68] ;  /* 0x000e680001097983 */ /* 0x000ee80000300800 */
[----:B------:R1:W-:Y:S01]  /*732e0*/  LDGSTS.E [R5+0x40c00], desc[UR8][R6.64], P1 ;  /* 0x40c0000006057fae */ /* 0x0003e200089a1008 */
[----:B------:R-:W-:-:S04]  /*732f0*/  ISETP.GT.AND P1, PT, R4, 0x10, PT ;  /* 0x000000100400780c */ /* 0x000fc80003f24270 */
[----:B-1----:R-:W-:Y:S02]  /*73300*/  SEL R6, RZ, 0x4, !P1 ;  /* 0x00000004ff067807 */ /* 0x002fe40004800000 */
[----:B------:R-:W-:Y:S02]  /*73310*/  ISETP.GT.AND P1, PT, R4, 0x14, PT ;  /* 0x000000140400780c */ /* 0x000fe40003f24270 */
[----:B------:R-:W-:-:S04]  /*73320*/  SEL R6, R6, RZ, !P0 ;  /* 0x000000ff06067207 */ /* 0x000fc80004000000 */
[----:B------:R-:W-:Y:S02]  /*73330*/  ISETP.NE.U32.AND P2, PT, R6, RZ, PT ;  /* 0x000000ff0600720c */ /* 0x000fe40003f45070 */
[----:B------:R-:W-:-:S04]  /*73340*/  SEL R6, RZ, 0x4, !P1 ;  /* 0x00000004ff067807 */ /* 0x000fc80004800000 */
[----:B------:R-:W-:-:S04]  /*73350*/  SEL R6, R6, RZ, !P0 ;  /* 0x000000ff06067207 */ /* 0x000fc80004000000 */
[----:B------:R-:W-:Y:S02]  /*73360*/  ISETP.NE.U32.AND P1, PT, R6, RZ, PT ;  /* 0x000000ff0600720c */ /* 0x000fe40003f25070 */
[----:B----4-:R-:W-:-:S05]  /*73370*/  IADD3 R13, P3, PT, R13, R16, RZ ;  /* 0x000000100d0d7210 */ /* 0x010fca0007f7e0ff */
[----:B------:R-:W-:Y:S01]  /*73380*/  IMAD.X R17, R17, 0x1, R3, P3 ;  /* 0x0000000111117824 */ /* 0x000fe200018e0603 */
[----:B------:R-:W-:Y:S01]  /*73390*/  STL [R1+0xe08], R13 ;  /* 0x000e080d01007387 */ /* 0x000fe20000100800 */
[----:B------:R-:W-:Y:S01]  /*733a0*/  IMAD.MOV.U32 R6, RZ, RZ, R13 ;  /* 0x000000ffff067224 */ /* 0x000fe200078e000d */
[----:B--2---:R-:W-:Y:S01]  /*733b0*/  IADD3 R10, P4, PT, R10, R16, RZ ;  /* 0x000000100a0a7210 */ /* 0x004fe20007f9e0ff */
[----:B------:R-:W-:-:S03]  /*733c0*/  IMAD.MOV.U32 R7, RZ, RZ, R17 ;  /* 0x000000ffff077224 */ /* 0x000fc600078e0011 */
[----:B------:R-:W-:Y:S01]  /*733d0*/  IADD3.X R11, PT, PT, R11, R3, RZ, P4, !PT ;  /* 0x000000030b0b7210 */ /* 0x000fe200027fe4ff */
[----:B------:R1:W-:Y:S04]  /*733e0*/  STL [R1+0xe04], R17 ;  /* 0x000e041101007387 */ /* 0x0003e80000100800 */
[----:B------:R-:W-:Y:S04]  /*733f0*/  STL [R1+0xe28], R10 ;  /* 0x000e280a01007387 */ /* 0x000fe80000100800 */
[----:B------:R2:W-:Y:S04]  /*73400*/  STL [R1+0xe24], R11 ;  /* 0x000e240b01007387 */ /* 0x0005e80000100800 */
[----:B-1----:R-:W4:Y:S04]  /*73410*/  LDL.LU R17, [R1+0xe84] ;  /* 0x000e840001117983 */ /* 0x002f280000300800 */
        /* <DEDUP_REMOVED lines=13> */
[----:B------:R-:W-:Y:S02]  /*734f0*/  IADD3 R14, P3, PT, R14, R16, RZ ;  /* 0x000000100e0e7210 */ /* 0x000fe40007f7e0ff */
[----:B------:R-:W-:-:S03]  /*73500*/  SEL R6, R6, RZ, !P0 ;  /* 0x000000ff06067207 */ /* 0x000fc60004000000 */
[----:B------:R-:W-:Y:S01]  /*73510*/  IMAD.X R15, R15, 0x1, R3, P3 ;  /* 0x000000010f0f7824 */ /* 0x000fe200018e0603 */
[----:B------:R-:W-:Y:S02]  /*73520*/  ISETP.NE.U32.AND P1, PT, R6, RZ, PT ;  /* 0x000000ff0600720c */ /* 0x000fe40003f25070 */
[----:B---3--:R-:W-:Y:S01]  /*73530*/  IADD3 R9, P4, PT, R9, R16, RZ ;  /* 0x0000001009097210 */ /* 0x008fe20007f9e0ff */
[----:B------:R-:W-:Y:S01]  /*73540*/  STL [R1+0xe48], R14 ;  /* 0x000e480e01007387 */ /* 0x000fe20000100800 */
[----:B------:R-:W-:Y:S02]  /*73550*/  IMAD.MOV.U32 R6, RZ, RZ, R14 ;  /* 0x000000ffff067224 */ /* 0x000fe400078e000e */
[----:B------:R-:W-:Y:S01]  /*73560*/  IADD3.X R12, PT, PT, R12, R3, RZ, P4, !PT ;  /* 0x000000030c0c7210 */ /* 0x000fe200027fe4ff */
[----:B------:R-:W-:Y:S01]  /*73570*/  IMAD.MOV.U32 R7, RZ, RZ, R15 ;  /* 0x000000ffff077224 */ /* 0x000fe200078e000f */
[----:B------:R1:W-:Y:S04]  /*73580*/  STL [R1+0xe44], R15 ;  /* 0x000e440f01007387 */ /* 0x0003e80000100800 */
        /* <DEDUP_REMOVED lines=41> */
[----:B------:R-:W-:Y:S02]  /*73820*/  IADD3 R14, P3, PT, R14, R16, RZ ;  /* 0x000000100e0e7210 */ /* 0x000fe40007f7e0ff */
[----:B------:R-:W-:-:S03]  /*73830*/  SEL R6, RZ, 0x4, !P1 ;  /* 0x00000004ff067807 */ /* 0x000fc60004800000 */
[----:B------:R-:W-:Y:S01]  /*73840*/  IMAD.X R15, R15, 0x1, R3, P3 ;  /* 0x000000010f0f7824 */ /* 0x000fe200018e0603 */
[----:B------:R-:W-:Y:S01]  /*73850*/  SEL R6, R6, RZ, !P0 ;  /* 0x000000ff06067207 */ /* 0x000fe20004000000 */
[----:B------:R-:W-:Y:S01]  /*73860*/  STL [R1+0xec8], R14 ;  /* 0x000ec80e01007387 */ /* 0x000fe20000100800 */
[----:B---3--:R-:W-:-:S03]  /*73870*/  IADD3 R9, P4, PT, R9, R16, RZ ;  /* 0x0000001009097210 */ /* 0x008fc60007f9e0ff */
[----:B------:R1:W-:Y:S01]  /*73880*/  STL [R1+0xec4], R15 ;  /* 0x000ec40f01007387 */ /* 0x0003e20000100800 */
[----:B------:R-:W-:Y:S02]  /*73890*/  ISETP.NE.U32.AND P1, PT, R6, RZ, PT ;  /* 0x000000ff0600720c */ /* 0x000fe40003f25070 */
[----:B------:R-:W-:Y:S01]  /*738a0*/  IADD3.X R12, PT, PT, R12, R3, RZ, P4, !PT ;  /* 0x000000030c0c7210 */ /* 0x000fe200027fe4ff */
[----:B------:R-:W-:Y:S01]  /*738b0*/  IMAD.MOV.U32 R6, RZ, RZ, R14 ;  /* 0x000000ffff067224 */ /* 0x000fe200078e000e */
[----:B------:R-:W-:Y:S01]  /*738c0*/  STL [R1+0xee8], R9 ;  /* 0x000ee80901007387 */ /* 0x000fe20000100800 */
[----:B------:R-:W-:-:S03]  /*738d0*/  IMAD.MOV.U32 R7, RZ, RZ, R15 ;  /* 0x000000ffff077224 */ /* 0x000fc600078e000f */
[----:B------:R3:W-:Y:S04]  /*738e0*/  STL [R1+0xee4], R12 ;  /* 0x000ee40c01007387 */ /* 0x0007e80000100800 */
[----:B-1----:R-:W2:Y:S04]  /*738f0*/  LDL.LU R15, [R1+0xf44] ;  /* 0x000f4400010f7983 */ /* 0x002ea80000300800 */
[----:B------:R-:W2:Y:S04]  /*73900*/  LDL.LU R14, [R1+0xf48] ;  /* 0x000f4800010e7983 */ /* 0x000ea80000300800 */
[----:B------:R1:W-:Y:S02]  /*73910*/  LDGSTS.E [R5+0x42800], desc[UR8][R6.64], P2 ;  /* 0x4280000006057fae */ /* 0x0003e400091a1008 */
[----:B-1----:R-:W-:Y:S01]  /*73920*/  IMAD.MOV.U32 R7, RZ, RZ, R12 ;  /* 0x000000ffff077224 */ /* 0x002fe200078e000c */
[----:B------:R-:W-:Y:S01]  /*73930*/  MOV R6, R9 ;  /* 0x0000000900067202 */ /* 0x000fe20000000f00 */
        /* <DEDUP_REMOVED lines=14> */
[----:B--2---:R-:W-:-:S03]  /*73a20*/  IADD3 R10, P4, PT, R10, R16, RZ ;  /* 0x000000100a0a7210 */ /* 0x004fc60007f9e0ff */
[----:B------:R1:W-:Y:S01]  /*73a30*/  STL [R1+0xf04], R17 ;  /* 0x000f041101007387 */ /* 0x0003e20000100800 */
[----:B------:R-:W-:Y:S01]  /*73a40*/  IADD3.X R11, PT, PT, R11, R3, RZ, P4, !PT ;  /* 0x000000030b0b7210 */ /* 0x000fe200027fe4ff */
[----:B------:R-:W-:Y:S02]  /*73a50*/  IMAD.MOV.U32 R6, RZ, RZ, R13 ;  /* 0x000000ffff067224 */ /* 0x000fe400078e000d */
[----:B------:R-:W-:Y:S01]  /*73a60*/  STL [R1+0xf28], R10 ;  /* 0x000f280a01007387 */ /* 0x000fe20000100800 */
[----:B------:R-:W-:-:S03]  /*73a70*/  IMAD.MOV.U32 R7, RZ, RZ, R17 ;  /* 0x000000ffff077224 */ /* 0x000fc600078e0011 */
[----:B------:R2:W-:Y:S04]  /*73a80*/  STL [R1+0xf24], R11 ;  /* 0x000f240b01007387 */ /* 0x0005e80000100800 */
[----:B-1----:R-:W4:Y:S04]  /*73a90*/  LDL.LU R17, [R1+0xd8c] ;  /* 0x000d8c0001117983 */ /* 0x002f280000300800 */
[----:B------:R-:W4:Y:S04]  /*73aa0*/  LDL.LU R13, [R1+0xd90] ;  /* 0x000d9000010d7983 */ /* 0x000f280000300800 */
[----:B------:R1:W-:Y:S02]  /*73ab0*/  LDGSTS.E [R5+0x43000], desc[UR8][R6.64], P2 ;  /* 0x4300000006057fae */ /* 0x0003e400091a1008 */
[----:B-1----:R-:W-:Y:S01]  /*73ac0*/  IMAD.MOV.U32 R7, RZ, RZ, R11 ;  /* 0x000000ffff077224 */ /* 0x002fe200078e000b */
[----:B------:R-:W-:Y:S01]  /*73ad0*/  MOV R6, R10 ;  /* 0x0000000a00067202 */ /* 0x000fe20000000f00 */
[----:B--2---:R-:W2:Y:S04]  /*73ae0*/  LDL.LU R11, [R1+0xdac] ;  /* 0x000dac00010b7983 */ /* 0x004ea80000300800 */
[----:B------:R-:W2:Y:S04]  /*73af0*/  LDL.LU R10, [R1+0xdb0] ;  /* 0x000db000010a7983 */ /* 0x000ea80000300800 */
[----:B------:R1:W-:Y:S01]  /*73b00*/  LDGSTS.E [R5+0x43400], desc[UR8][R6.64], P1 ;  /* 0x4340000006057fae */ /* 0x0003e200089a1008 */
[----:B------:R-:W-:-:S04]  /*73b10*/  ISETP.GT.AND P1, PT, R4, 0x38, PT ;  /* 0x000000380400780c */ /* 0x000fc80003f24270 */
[----:B-1----:R-:W-:Y:S02]  /*73b20*/  SEL R6, RZ, 0x4, !P1 ;  /* 0x00000004ff067807 */ /* 0x002fe40004800000 */
[----:B------:R-:W-:Y:S02]  /*73b30*/  ISETP.GT.AND P1, PT, R4, 0x3c, PT ;  /* 0x0000003c0400780c */ /* 0x000fe40003f24270 */
[----:B------:R-:W-:Y:S02]  /*73b40*/  SEL R6, R6, RZ, !P0 ;  /* 0x000000ff06067207 */ /* 0x000fe40004000000 */
[----:B------:R-:W-:Y:S02]  /*73b50*/  IADD3 R14, P3, PT, R14, R16, RZ ;  /* 0x000000100e0e7210 */ /* 0x000fe40007f7e0ff */
[----:B------:R-:W-:Y:S02]  /*73b60*/  ISETP.NE.U32.AND P2, PT, R6, RZ, PT ;  /* 0x000000ff0600720c */ /* 0x000fe40003f45070 */
[----:B------:R-:W-:Y:S01]  /*73b70*/  SEL R6, RZ, 0x4, !P1 ;  /* 0x00000004ff067807 */ /* 0x000fe20004800000 */
[----:B------:R-:W-:-:S03]  /*73b80*/  IMAD.X R15, R15, 0x1, R3, P3 ;  /* 0x000000010f0f7824 */ /* 0x000fc600018e0603 */
[----:B------:R-:W-:Y:S01]  /*73b90*/  SEL R6, R6, RZ, !P0 ;  /* 0x000000ff06067207 */ /* 0x000fe20004000000 */
[----:B------:R-:W-:Y:S01]  /*73ba0*/  IMAD.MOV.U32 R7, RZ, RZ, R15 ;  /* 0x000000ffff077224 */ /* 0x000fe200078e000f */
[----:B------:R-:W-:Y:S02]  /*73bb0*/  STL [R1+0xf48], R14 ;  /* 0x000f480e01007387 */ /* 0x000fe40000100800 */
[----:B------:R-:W-:Y:S01]  /*73bc0*/  ISETP.NE.U32.AND P1, PT, R6, RZ, PT ;  /* 0x000000ff0600720c */ /* 0x000fe20003f25070 */
[----:B------:R-:W-:Y:S01]  /*73bd0*/  IMAD.MOV.U32 R6, RZ, RZ, R14 ;  /* 0x000000ffff067224 */ /* 0x000fe200078e000e */
[----:B---3--:R-:W-:Y:S01]  /*73be0*/  IADD3 R9, P4, PT, R9, R16, RZ ;  /* 0x0000001009097210 */ /* 0x008fe20007f9e0ff */
[----:B------:R1:W-:Y:S03]  /*73bf0*/  STL [R1+0xf44], R15 ;  /* 0x000f440f01007387 */ /* 0x0003e60000100800 */
[----:B------:R-:W-:Y:S01]  /*73c00*/  IADD3.X R12, PT, PT, R12, R3, RZ, P4, !PT ;  /* 0x000000030c0c7210 */ /* 0x000fe200027fe4ff */
[----:B------:R-:W-:Y:S04]  /*73c10*/  STL [R1+0xf68], R9 ;  /* 0x000f680901007387 */ /* 0x000fe80000100800 */
[----:B------:R3:W-:Y:S04]  /*73c20*/  STL [R1+0xf64], R12 ;  /* 0x000f640c01007387 */ /* 0x0007e80000100800 */
[----:B------:R3:W-:Y:S04]  /*73c30*/  LDGSTS.E [R5+0x43800], desc[UR8][R6.64], P2 ;  /* 0x4380000006057fae */ /* 0x0007e800091a1008 */
[----:B-1----:R-:W2:Y:S04]  /*73c40*/  LDL.LU R15, [R1+0xdcc] ;  /* 0x000dcc00010f7983 */ /* 0x002ea80000300800 */
[----:B------:R-:W2:Y:S01]  /*73c50*/  LDL.LU R14, [R1+0xdd0] ;  /* 0x000dd000010e7983 */ /* 0x000ea20000300800 */
[----:B---3--:R-:W-:Y:S01]  /*73c60*/  IMAD.MOV.U32 R7, RZ, RZ, R12 ;  /* 0x000000ffff077224 */ /* 0x008fe200078e000c */
[----:B------:R-:W-:-:S02]  /*73c70*/  MOV R6, R9 ;  /* 0x0000000900067202 */ /* 0x000fc40000000f00 */
[----:B------:R-:W3:Y:S04]  /*73c80*/  LDL.LU R12, [R1+0xdec] ;  /* 0x000dec00010c7983 */ /* 0x000ee80000300800 */
[----:B------:R-:W3:Y:S04]  /*73c90*/  LDL.LU R9, [R1+0xdf0] ;  /* 0x000df00001097983 */ /* 0x000ee80000300800 */
[----:B------:R1:W-:Y:S01]  /*73ca0*/  LDGSTS.E [R5+0x43c00], desc[UR8][R6.64], P1 ;  /* 0x43c0000006057fae */ /* 0x0003e200089a1008 */
[C---:B------:R-:W-:Y:S02]  /*73cb0*/  ISETP.GT.AND P1, PT, R4.reuse, 0x1, PT ;  /* 0x000000010400780c */ /* 0x040fe40003f24270 */
[----:B------:R-:W-:-:S02]  /*73cc0*/  ISETP.GT.AND P2, PT, R4, 0x5, PT ;  /* 0x000000050400780c */ /* 0x000fc40003f44270 */
[----:B-1----:R-:W-:-:S04]  /*73cd0*/  SEL R6, RZ, 0x4, !P1 ;  /* 0x00000004ff067807 */ /* 0x002fc80004800000 */
[----:B------:R-:W-:Y:S02]  /*73ce0*/  SEL R6, R6, RZ, !P0 ;  /* 0x000000ff06067207 */ /* 0x000fe40004000000 */
[----:B------:R-:W-:Y:S02]  /*73cf0*/  SEL R5, RZ, 0x4, !P2 ;  /* 0x00000004ff057807 */ /* 0x000fe40005000000 */
[----:B------:R-:W-:Y:S02]  /*73d00*/  ISETP.NE.U32.AND P1, PT, R6, RZ, PT ;  /* 0x000000ff0600720c */ /* 0x000fe40003f25070 */
[----:B------:R-:W-:Y:S02]  /*73d10*/  SEL R5, R5, RZ, !P0 ;  /* 0x000000ff05057207 */ /* 0x000fe40004000000 */
[----:B------:R-:W-:Y:S02]  /*73d20*/  LOP3.LUT R27, R29, 0x20, RZ, 0x3c, !PT ;  /* 0x000000201d1b7812 */ /* 0x000fe400078e3cff */
[----:B------:R-:W-:-:S03]  /*73d30*/  ISETP.NE.U32.AND P2, PT, R5, RZ, PT ;  /* 0x000000ff0500720c */ /* 0x000fc60003f45070 */
[----:B------:R-:W-:Y:S01]  /*73d40*/  VIADD R5, R27, UR7 ;  /* 0x000000071b057c36 */ /* 0x000fe20008000000 */
[----:B----4-:R-:W-:-:S05]  /*73d50*/  IADD3 R13, P3, PT, R13, R16, RZ ;  /* 0x000000100d0d7210 */ /* 0x010fca0007f7e0ff */
[----:B------:R-:W-:Y:S01]  /*73d60*/  IMAD.X R17, R17, 0x1, R3, P3 ;  /* 0x0000000111117824 */ /* 0x000fe200018e0603 */
[----:B------:R-:W-:Y:S01]  /*73d70*/  STL [R1+0xd90], R13 ;  /* 0x000d900d01007387 */ /* 0x000fe20000100800 */
[----:B------:R-:W-:-:S03]  /*73d80*/  IMAD.MOV.U32 R6, RZ, RZ, R13 ;  /* 0x000000ffff067224 */ /* 0x000fc600078e000d */
[----:B------:R-:W-:-:S05]  /*73d90*/  MOV R7, R17 ;  /* 0x0000001100077202 */ /* 0x000fca0000000f00 */
[----:B------:R1:W-:Y:S01]  /*73da0*/  LDGSTS.E [R5+0x40100], desc[UR8][R6.64], P1 ;  /* 0x4010000006057fae */ /* 0x0003e200089a1008 */
[----:B--2---:R-:W-:-:S04]  /*73db0*/  IADD3 R10, P4, PT, R10, R16, RZ ;  /* 0x000000100a0a7210 */ /* 0x004fc80007f9e0ff */
[----:B------:R-:W-:Y:S01]  /*73dc0*/  IADD3.X R11, PT, PT, R11, R3, RZ, P4, !PT ;  /* 0x000000030b0b7210 */ /* 0x000fe200027fe4ff */
[----:B------:R-:W-:Y:S04]  /*73dd0*/  STL [R1+0xdb0], R10 ;  /* 0x000db00a01007387 */ /* 0x000fe80000100800 */
[----:B------:R2:W-:Y:S01]  /*73de0*/  STL [R1+0xd8c], R17 ;  /* 0x000d8c1101007387 */ /* 0x0005e20000100800 */
[----:B-1----:R-:W-:-:S03]  /*73df0*/  IMAD.MOV.U32 R7, RZ, RZ, R11 ;  /* 0x000000ffff077224 */ /* 0x002fc600078e000b */
[----:B------:R1:W-:Y:S01]  /*73e00*/  STL [R1+0xdac], R11 ;  /* 0x000dac0b01007387 */ /* 0x0003e20000100800 */
[----:B------:R-:W-:-:S03]  /*73e10*/  IMAD.MOV.U32 R6, RZ, RZ, R10 ;  /* 0x000000ffff067224 */ /* 0x000fc600078e000a */
[----:B--2---:R-:W2:Y:S04]  /*73e20*/  LDL.LU R17, [R1+0xe0c] ;  /* 0x000e0c0001117983 */ /* 0x004ea80000300800 */
[----:B------:R-:W4:Y:S04]  /*73e30*/  LDL.LU R13, [R1+0xe10] ;  /* 0x000e1000010d7983 */ /* 0x000f280000300800 */
[----:B-1----:R-:W2:Y:S04]  /*73e40*/  LDL.LU R11, [R1+0xe2c] ;  /* 0x000e2c00010b7983 */ /* 0x002ea80000300800 */
[----:B------:R-:W2:Y:S01]  /*73e50*/  LDL.LU R10, [R1+0xe30] ;  /* 0x000e3000010a7983 */ /* 0x000ea20000300800 */
[----:B------:R-:W-:-:S03]  /*73e60*/  ISETP.GT.AND P1, PT, R4, 0x9, PT ;  /* 0x000000090400780c */ /* 0x000fc60003f24270 */
[----:B------:R1:W-:Y:S02]  /*73e70*/  LDGSTS.E [R5+0x40500], desc[UR8][R6.64], P2 ;  /* 0x4050000006057fae */ /* 0x0003e400091a1008 */
[----:B-1----:R-:W-:Y:S02]  /*73e80*/  SEL R6, RZ, 0x4, !P1 ;  /* 0x00000004ff067807 */ /* 0x002fe40004800000 */
[----:B------:R-:W-:Y:S02]  /*73e90*/  ISETP.GT.AND P1, PT, R4, 0xd, PT ;  /* 0x0000000d0400780c */ /* 0x000fe40003f24270 */
[----:B------:R-:W-:-:S04]  /*73ea0*/  SEL R6, R6, RZ, !P0 ;  /* 0x000000ff06067207 */ /* 0x000fc80004000000 */
[----:B------:R-:W-:Y:S02]  /*73eb0*/  ISETP.NE.U32.AND P2, PT, R6, RZ, PT ;  /* 0x000000ff0600720c */ /* 0x000fe40003f45070 */
[----:B------:R-:W-:Y:S02]  /*73ec0*/  SEL R6, RZ, 0x4, !P1 ;  /* 0x00000004ff067807 */ /* 0x000fe40004800000 */
[-C--:B------:R-:W-:Y:S02]  /*73ed0*/  IADD3 R14, P3, PT, R14, R16.reuse, RZ ;  /* 0x000000100e0e7210 */ /* 0x080fe40007f7e0ff */
[----:B------:R-:W-:Y:S02]  /*73ee0*/  SEL R6, R6, RZ, !P0 ;  /* 0x000000ff06067207 */ /* 0x000fe40004000000 */
[----:B------:R-:W-:Y:S02]  /*73ef0*/  IADD3.X R15, PT, PT, R15, R3, RZ, P3, !PT ;  /* 0x000000030f0f7210 */ /* 0x000fe40001ffe4ff */
[----:B---3--:R-:W-:-:S02]  /*73f00*/  IADD3 R9, P4, PT, R9, R16, RZ ;  /* 0x0000001009097210 */ /* 0x008fc40007f9e0ff */
[----:B------:R-:W-:Y:S01]  /*73f10*/  ISETP.NE.U32.AND P1, PT, R6, RZ, PT ;  /* 0x000000ff0600720c */ /* 0x000fe20003f25070 */
[----:B------:R-:W-:Y:S01]  /*73f20*/  IMAD.MOV.U32 R6, RZ, RZ, R14 ;  /* 0x000000ffff067224 */ /* 0x000fe200078e000e */
[----:B------:R-:W-:Y:S01]  /*73f30*/  MOV R7, R15 ;  /* 0x0000000f00077202 */ /* 0x000fe20000000f00 */
[----:B------:R-:W-:Y:S01]  /*73f40*/  IMAD.X R12, R12, 0x1, R3, P4 ;  /* 0x000000010c0c7824 */ /* 0x000fe200020e0603 */
[----:B------:R-:W-:Y:S04]  /*73f50*/  STL [R1+0xdd0], R14 ;  /* 0x000dd00e01007387 */ /* 0x000fe80000100800 */
[----:B------:R1:W-:Y:S04]  /*73f60*/  STL [R1+0xdcc], R15 ;  /* 0x000dcc0f01007387 */ /* 0x0003e80000100800 */
[----:B------:R-:W-:Y:S04]  /*73f70*/  STL [R1+0xdf0], R9 ;  /* 0x000df00901007387 */ /* 0x000fe80000100800 */
[----:B------:R3:W-:Y:S04]  /*73f80*/  STL [R1+0xdec], R12 ;  /* 0x000dec0c01007387 */ /* 0x0007e80000100800 */
[----:B------:R3:W-:Y:S04]  /*73f90*/  LDGSTS.E [R5+0x40900], desc[UR8][R6.64], P2 ;  /* 0x4090000006057fae */ /* 0x0007e800091a1008 */
[----:B-1----:R-:W2:Y:S04]  /*73fa0*/  LDL.LU R15, [R1+0xe4c] ;  /* 0x000e4c00010f7983 */ /* 0x002ea80000300800 */
[----:B------:R-:W2:Y:S01]  /*73fb0*/  LDL.LU R14, [R1+0xe50] ;  /* 0x000e5000010e7983 */ /* 0x000ea20000300800 */
[----:B---3--:R-:W-:-:S02]  /*73fc0*/  IMAD.MOV.U32 R7, RZ, RZ, R12 ;  /* 0x000000ffff077224 */ /* 0x008fc400078e000c */
[----:B------:R-:W-:Y:S01]  /*73fd0*/  IMAD.MOV.U32 R6, RZ, RZ, R9 ;  /* 0x000000ffff067224 */ /* 0x000fe200078e0009 */
[----:B------:R-:W3:Y:S04]  /*73fe0*/  LDL.LU R12, [R1+0xe6c] ;  /* 0x000e6c00010c7983 */ /* 0x000ee80000300800 */
        /* <DEDUP_REMOVED lines=10> */
[----:B----4-:R-:W-:-:S04]  /*74090*/  IADD3 R13, P3, PT, R13, R16, RZ ;  /* 0x000000100d0d7210 */ /* 0x010fc80007f7e0ff */
[----:B--2---:R-:W-:Y:S02]  /*740a0*/  IADD3.X R17, PT, PT, R17, R3, RZ, P3, !PT ;  /* 0x0000000311117210 */ /* 0x004fe40001ffe4ff */
[----:B------:R-:W-:Y:S01]  /*740b0*/  IADD3 R10, P4, PT, R10, R16, RZ ;  /* 0x000000100a0a7210 */ /* 0x000fe20007f9e0ff */
[----:B------:R-:W-:Y:S01]  /*740c0*/  IMAD.MOV.U32 R6, RZ, RZ, R13 ;  /* 0x000000ffff067224 */ /* 0x000fe200078e000d */
[----:B------:R-:W-:Y:S01]  /*740d0*/  MOV R7, R17 ;  /* 0x0000001100077202 */ /* 0x000fe20000000f00 */
[----:B------:R-:W-:Y:S02]  /*740e0*/  STL [R1+0xe10], R13 ;  /* 0x000e100d01007387 */ /* 0x000fe40000100800 */
[----:B------:R-:W-:Y:S02]  /*740f0*/  IMAD.X R11, R11, 0x1, R3, P4 ;  /* 0x000000010b0b7824 */ /* 0x000fe400020e0603 */
[----:B------:R1:W-:Y:S04]  /*74100*/  STL [R1+0xe0c], R17 ;  /* 0x000e0c1101007387 */ /* 0x0003e80000100800 */
[----:B------:R-:W-:Y:S04]  /*74110*/  STL [R1+0xe30], R10 ;  /* 0x000e300a01007387 */ /* 0x000fe80000100800 */
[----:B------:R2:W-:Y:S04]  /*74120*/  STL [R1+0xe2c], R11 ;  /* 0x000e2c0b01007387 */ /* 0x0005e80000100800 */
[----:B------:R4:W-:Y:S04]  /*74130*/  LDGSTS.E [R5+0x41100], desc[UR8][R6.64], P2 ;  /* 0x4110000006057fae */ /* 0x0009e800091a1008 */
[----:B-1----:R-:W3:Y:S04]  /*74140*/  LDL.LU R17, [R1+0xe8c] ;  /* 0x000e8c0001117983 */ /* 0x002ee80000300800 */
[----:B------:R-:W3:Y:S01]  /*74150*/  LDL.LU R13, [R1+0xe90] ;  /* 0x000e9000010d7983 */ /* 0x000ee20000300800 */
[----:B----4-:R-:W-:-:S02]  /*74160*/  IMAD.MOV.U32 R7, RZ, RZ, R11 ;  /* 0x000000ffff077224 */ /* 0x010fc400078e000b */
[----:B------:R-:W-:Y:S01]  /*74170*/  IMAD.MOV.U32 R6, RZ, RZ, R10 ;  /* 0x000000ffff067224 */ /* 0x000fe200078e000a */
[----:B--2---:R-:W2:Y:S04]  /*74180*/  LDL.LU R11, [R1+0xeac] ;  /* 0x000eac00010b7983 */ /* 0x004ea80000300800 */
[----:B------:R-:W4:Y:S04]  /*74190*/  LDL.LU R10, [R1+0xeb0] ;  /* 0x000eb000010a7983 */ /* 0x000f280000300800 */
        /* <DEDUP_REMOVED lines=8> */
[----:B------:R-:W-:Y:S02]  /*74220*/  SEL R6, R6, RZ, !P0 ;  /* 0x000000ff06067207 */ /* 0x000fe40004000000 */
[----:B------:R-:W-:Y:S02]  /*74230*/  IADD3.X R15, PT, PT, R15, R3, RZ, P3, !PT ;  /* 0x000000030f0f7210 */ /* 0x000fe40001ffe4ff */
[----:B------:R-:W-:-:S02]  /*74240*/  ISETP.NE.U32.AND P1, PT, R6, RZ, PT ;  /* 0x000000ff0600720c */ /* 0x000fc40003f25070 */
[----:B---3--:R-:W-:Y:S01]  /*74250*/  IADD3 R9, P4, PT, R9, R16, RZ ;  /* 0x0000001009097210 */ /* 0x008fe20007f9e0ff */
        /* <DEDUP_REMOVED lines=23> */
[----:B------:R-:W-:-:S04]  /*743d0*/  IADD3 R13, P3, PT, R13, R16, RZ ;  /* 0x000000100d0d7210 */ /* 0x000fc80007f7e0ff */
[----:B------:R-:W-:Y:S01]  /*743e0*/  IADD3.X R17, PT, PT, R17, R3, RZ, P3, !PT ;  /* 0x0000000311117210 */ /* 0x000fe20001ffe4ff */
[----:B------:R-:W-:Y:S01]  /*743f0*/  IMAD.MOV.U32 R6, RZ, RZ, R13 ;  /* 0x000000ffff067224 */ /* 0x000fe200078e000d */
[----:B----4-:R-:W-:Y:S01]  /*74400*/  IADD3 R10, P4, PT, R10, R16, RZ ;  /* 0x000000100a0a7210 */ /* 0x010fe20007f9e0ff */
[----:B------:R-:W-:Y:S01]  /*74410*/  STL [R1+0xe90], R13 ;  /* 0x000e900d01007387 */ /* 0x000fe20000100800 */
[----:B------:R-:W-:-:S03]  /*74420*/  MOV R7, R17 ;  /* 0x0000001100077202 */ /* 0x000fc60000000f00 */
[----:B--2---:R-:W-:Y:S01]  /*74430*/  IMAD.X R11, R11, 0x1, R3, P4 ;  /* 0x000000010b0b7824 */ /* 0x004fe200020e0603 */
        /* <DEDUP_REMOVED lines=16> */
[----:B------:R-:W-:-:S04]  /*74540*/  SEL R6, RZ, 0x4, !P1 ;  /* 0x00000004ff067807 */ /* 0x000fc80004800000 */
[----:B------:R-:W-:Y:S02]  /*74550*/  SEL R6, R6, RZ, !P0 ;  /* 0x000000ff06067207 */ /* 0x000fe40004000000 */
[----:B------:R-:W-:-:S04]  /*74560*/  IADD3 R14, P3, PT, R14, R16, RZ ;  /* 0x000000100e0e7210 */ /* 0x000fc80007f7e0ff */
[----:B------:R-:W-:Y:S02]  /*74570*/  IADD3.X R15, PT, PT, R15, R3, RZ, P3, !PT ;  /* 0x000000030f0f7210 */ /* 0x000fe40001ffe4ff */
[----:B------:R-:W-:Y:S02]  /*74580*/  ISETP.NE.U32.AND P1, PT, R6, RZ, PT ;  /* 0x000000ff0600720c */ /* 0x000fe40003f25070 */
        /* <DEDUP_REMOVED lines=25> */
[----:B------:R-:W-:Y:S02]  /*74720*/  IADD3.X R17, PT, PT, R17, R3, RZ, P3, !PT ;  /* 0x0000000311117210 */ /* 0x000fe40001ffe4ff */
[----:B----4-:R-:W-:Y:S01]  /*74730*/  IADD3 R10, P4, PT, R10, R16, RZ ;  /* 0x000000100a0a7210 */ /* 0x010fe20007f9e0ff */
[----:B------:R-:W-:Y:S01]  /*74740*/  STL [R1+0xf10], R13 ;  /* 0x000f100d01007387 */ /* 0x000fe20000100800 */
[----:B------:R-:W-:Y:S01]  /*74750*/  IMAD.MOV.U32 R6, RZ, RZ, R13 ;  /* 0x000000ffff067224 */ /* 0x000fe200078e000d */
[----:B------:R-:W-:Y:S02]  /*74760*/  MOV R7, R17 ;  /* 0x0000001100077202 */ /* 0x000fe40000000f00 */
[----:B--2---:R-:W-:Y:S01]  /*74770*/  IMAD.X R11, R11, 0x1, R3, P4 ;  /* 0x000000010b0b7824 */ /* 0x004fe200020e0603 */
[----:B------:R1:W-:Y:S04]  /*74780*/  STL [R1+0xf0c], R17 ;  /* 0x000f0c1101007387 */ /* 0x0003e80000100800 */
[----:B------:R-:W-:Y:S04]  /*74790*/  STL [R1+0xf30], R10 ;  /* 0x000f300a01007387 */ /* 0x000fe80000100800 */
[----:B------:R2:W-:Y:S04]  /*747a0*/  STL [R1+0xf2c], R11 ;  /* 0x000f2c0b01007387 */ /* 0x0005e80000100800 */
[----:B-1----:R-:W4:Y:S04]  /*747b0*/  LDL.LU R17, [R1+0xd94] ;  /* 0x000d940001117983 */ /* 0x002f280000300800 */
[----:B------:R1:W-:Y:S04]  /*747c0*/  LDGSTS.E [R5+0x43100], desc[UR8][R6.64], P2 ;  /* 0x4310000006057fae */ /* 0x0003e800091a1008 */
[----:B------:R-:W4:Y:S01]  /*747d0*/  LDL.LU R13, [R1+0xd98] ;  /* 0x000d9800010d7983 */ /* 0x000f220000300800 */
[----:B-1----:R-:W-:-:S02]  /*747e0*/  IMAD.MOV.U32 R7, RZ, RZ, R11 ;  /* 0x000000ffff077224 */ /* 0x002fc400078e000b */
[----:B------:R-:W-:Y:S01]  /*747f0*/  IMAD.MOV.U32 R6, RZ, RZ, R10 ;  /* 0x000000ffff067224 */ /* 0x000fe200078e000a */
        /* <DEDUP_REMOVED lines=12> */
[----:B---3--:R-:W-:Y:S01]  /*748c0*/  IADD3 R9, P4, PT, R9, R16, RZ ;  /* 0x0000001009097210 */ /* 0x008fe20007f9e0ff */
[----:B------:R-:W-:Y:S01]  /*748d0*/  STL [R1+0xf50], R14 ;  /* 0x000f500e01007387 */ /* 0x000fe20000100800 */
[----:B------:R-:W-:Y:S01]  /*748e0*/  ISETP.NE.U32.AND P1, PT, R6, RZ, PT ;  /* 0x000000ff0600720c */ /* 0x000fe20003f25070 */
[----:B------:R-:W-:-:S02]  /*748f0*/  IMAD.MOV.U32 R6, RZ, RZ, R14 ;  /* 0x000000ffff067224 */ /* 0x000fc400078e000e */
[----:B------:R-:W-:Y:S01]  /*74900*/  IMAD.X R12, R12, 0x1, R3, P4 ;  /* 0x000000010c0c7824 */ /* 0x000fe200020e0603 */
[----:B------:R-:W-:Y:S01]  /*74910*/  MOV R7, R15 ;  /* 0x0000000f00077202 */ /* 0x000fe20000000f00 */
[----:B------:R1:W-:Y:S04]  /*74920*/  STL [R1+0xf4c], R15 ;  /* 0x000f4c0f01007387 */ /* 0x0003e80000100800 */
[----:B------:R-:W-:Y:S04]  /*74930*/  STL [R1+0xf70], R9 ;  /* 0x000f700901007387 */ /* 0x000fe80000100800 */
[----:B------:R3:W-:Y:S04]  /*74940*/  STL [R1+0xf6c], R12 ;  /* 0x000f6c0c01007387 */ /* 0x0007e80000100800 */
[----:B-1----:R-:W2:Y:S04]  /*74950*/  LDL.LU R15, [R1+0xdd4] ;  /* 0x000dd400010f7983 */ /* 0x002ea80000300800 */
[----:B------:R1:W-:Y:S04]  /*74960*/  LDGSTS.E [R5+0x43900], desc[UR8][R6.64], P2 ;  /* 0x4390000006057fae */ /* 0x0003e800091a1008 */
[----:B------:R-:W2:Y:S01]  /*74970*/  LDL.LU R14, [R1+0xdd8] ;  /* 0x000dd800010e7983 */ /* 0x000ea20000300800 */
[----:B-1----:R-:W-:-:S02]  /*74980*/  IMAD.MOV.U32 R7, RZ, RZ, R12 ;  /* 0x000000ffff077224 */ /* 0x002fc400078e000c */
[----:B------:R-:W-:Y:S01]  /*74990*/  IMAD.MOV.U32 R6, RZ, RZ, R9 ;  /* 0x000000ffff067224 */ /* 0x000fe200078e0009 */
[----:B---3--:R-:W3:Y:S04]  /*749a0*/  LDL.LU R12, [R1+0xdf4] ;  /* 0x000df400010c7983 */ /* 0x008ee80000300800 */
[----:B------:R-:W3:Y:S01]  /*749b0*/  LDL.LU R9, [R1+0xdf8] ;  /* 0x000df80001097983 */ /* 0x000ee20000300800 */
[----:B------:R-:W-:-:S03]  /*749c0*/  ISETP.GT.AND P2, PT, R4, 0x2, PT ;  /* 0x000000020400780c */ /* 0x000fc60003f44270 */
[----:B------:R1:W-:Y:S01]  /*749d0*/  LDGSTS.E [R5+0x43d00], desc[UR8][R6.64], P1 ;  /* 0x43d0000006057fae */ /* 0x0003e200089a1008 */
[----:B------:R-:W-:Y:S02]  /*749e0*/  ISETP.GT.AND P1, PT, R4, 0x6, PT ;  /* 0x000000060400780c */ /* 0x000fe40003f24270 */
        /* <DEDUP_REMOVED lines=8> */
[----:B----4-:R-:W-:-:S04]  /*74a70*/  IADD3 R13, P3, PT, R13, R16, RZ ;  /* 0x000000100d0d7210 */ /* 0x010fc80007f7e0ff */
[----:B------:R-:W-:Y:S01]  /*74a80*/  IADD3.X R17, PT, PT, R17, R3, RZ, P3, !PT ;  /* 0x0000000311117210 */ /* 0x000fe20001ffe4ff */
[----:B------:R-:W-:Y:S01]  /*74a90*/  STL [R1+0xd98], R13 ;  /* 0x000d980d01007387 */ /* 0x000fe20000100800 */
[----:B------:R-:W-:-:S03]  /*74aa0*/  MOV R6, R13 ;  /* 0x0000000d00067202 */ /* 0x000fc60000000f00 */
[----:B------:R-:W-:-:S05]  /*74ab0*/  IMAD.MOV.U32 R7, RZ, RZ, R17 ;  /* 0x000000ffff077224 */ /* 0x000fca00078e0011 */
[----:B------:R1:W-:Y:S01]  /*74ac0*/  LDGSTS.E [R5+0x40200], desc[UR8][R6.64], P1 ;  /* 0x4020000006057fae */ /* 0x0003e200089a1008 */
[----:B--2---:R-:W-:-:S05]  /*74ad0*/  IADD3 R10, P4, PT, R10, R16, RZ ;  /* 0x000000100a0a7210 */ /* 0x004fca0007f9e0ff */
[----:B------:R-:W-:Y:S01]  /*74ae0*/  IMAD.X R11, R11, 0x1, R3, P4 ;  /* 0x000000010b0b7824 */ /* 0x000fe200020e0603 */
[----:B------:R-:W-:Y:S04]  /*74af0*/  STL [R1+0xdb8], R10 ;  /* 0x000db80a01007387 */ /* 0x000fe80000100800 */
[----:B------:R2:W-:Y:S01]  /*74b00*/  STL [R1+0xd94], R17 ;  /* 0x000d941101007387 */ /* 0x0005e20000100800 */
[----:B-1----:R-:W-:-:S03]  /*74b10*/  MOV R7, R11 ;  /* 0x0000000b00077202 */ /* 0x002fc60000000f00 */
        /* <DEDUP_REMOVED lines=12> */
[----:B------:R-:W-:-:S04]  /*74be0*/  SEL R6, RZ, 0x4, !P1 ;  /* 0x00000004ff067807 */ /* 0x000fc80004800000 */
[----:B------:R-:W-:Y:S02]  /*74bf0*/  SEL R6, R6, RZ, !P0 ;  /* 0x000000ff06067207 */ /* 0x000fe40004000000 */
[----:B------:R-:W-:Y:S02]  /*74c00*/  IADD3 R14, P3, PT, R14, R16, RZ ;  /* 0x000000100e0e7210 */ /* 0x000fe40007f7e0ff */
[----:B------:R-:W-:-:S03]  /*74c10*/  ISETP.NE.U32.AND P1, PT, R6, RZ, PT ;  /* 0x000000ff0600720c */ /* 0x000fc60003f25070 */
[----:B------:R-:W-:Y:S01]  /*74c20*/  IMAD.X R15, R15, 0x1, R3, P3 ;  /* 0x000000010f0f7824 */ /* 0x000fe200018e0603 */
[----:B------:R-:W-:Y:S01]  /*74c30*/  MOV R6, R14 ;  /* 0x0000000e00067202 */ /* 0x000fe20000000f00 */
[----:B------:R-:W-:Y:S02]  /*74c40*/  STL [R1+0xdd8], R14 ;  /* 0x000dd80e01007387 */ /* 0x000fe40000100800 */
[----:B------:R-:W-:Y:S01]  /*74c50*/  IMAD.MOV.U32 R7, RZ, RZ, R15 ;  /* 0x000000ffff077224 */ /* 0x000fe200078e000f */
[----:B---3--:R-:W-:Y:S01]  /*74c60*/  IADD3 R9, P4, PT, R9, R16, RZ ;  /* 0x0000001009097210 */ /* 0x008fe20007f9e0ff */
[----:B------:R1:W-:Y:S04]  /*74c70*/  STL [R1+0xdd4], R15 ;  /* 0x000dd40f01007387 */ /* 0x0003e80000100800 */
[----:B------:R-:W-:Y:S01]  /*74c80*/  IMAD.X R12, R12, 0x1, R3, P4 ;  /* 0x000000010c0c7824 */ /* 0x000fe200020e0603 */
[----:B------:R-:W-:Y:S04]  /*74c90*/  STL [R1+0xdf8], R9 ;  /* 0x000df80901007387 */ /* 0x000fe80000100800 */
[----:B------:R3:W-:Y:S04]  /*74ca0*/  STL [R1+0xdf4], R12 ;  /* 0x000df40c01007387 */ /* 0x0007e80000100800 */
[----:B------:R3:W-:Y:S04]  /*74cb0*/  LDGSTS.E [R5+0x40a00], desc[UR8][R6.64], P2 ;  /* 0x40a0000006057fae */ /* 0x0007e800091a1008 */
[----:B-1----:R-:W2:Y:S04]  /*74cc0*/  LDL.LU R15, [R1+0xe54] ;  /* 0x000e5400010f7983 */ /* 0x002ea80000300800 */
[----:B------:R-:W2:Y:S01]  /*74cd0*/  LDL.LU R14, [R1+0xe58] ;  /* 0x000e5800010e7983 */ /* 0x000ea20000300800 */
[----:B---3--:R-:W-:Y:S01]  /*74ce0*/  MOV R7, R12 ;  /* 0x0000000c00077202 */ /* 0x008fe20000000f00 */
[----:B------:R-:W-:-:S02]  /*74cf0*/  IMAD.MOV.U32 R6, RZ, RZ, R9 ;  /* 0x000000ffff067224 */ /* 0x000fc400078e0009 */
        /* <DEDUP_REMOVED lines=12> */
[----:B--2---:R-:W-:Y:S01]  /*74dc0*/  IMAD.X R17, R17, 0x1, R3, P3 ;  /* 0x0000000111117824 */ /* 0x004fe200018e0603 */
[----:B------:R-:W-:Y:S01]  /*74dd0*/  IADD3 R10, P4, PT, R10, R16, RZ ;  /* 0x000000100a0a7210 */ /* 0x000fe20007f9e0ff */
[----:B------:R-:W-:Y:S01]  /*74de0*/  STL [R1+0xe18], R13 ;  /* 0x000e180d01007387 */ /* 0x000fe20000100800 */
[----:B------:R-:W-:Y:S01]  /*74df0*/  MOV R6, R13 ;  /* 0x0000000d00067202 */ /* 0x000fe20000000f00 */
[----:B------:R-:W-:Y:S02]  /*74e00*/  IMAD.MOV.U32 R7, RZ, RZ, R17 ;  /* 0x000000ffff077224 */ /* 0x000fe400078e0011 */
[----:B------:R-:W-:Y:S01]  /*74e10*/  IMAD.X R11, R11, 0x1, R3, P4 ;  /* 0x000000010b0b7824 */ /* 0x000fe200020e0603 */
[----:B------:R1:W-:Y:S04]  /*74e20*/  STL [R1+0xe14], R17 ;  /* 0x000e141101007387 */ /* 0x0003e80000100800 */
[----:B------:R-:W-:Y:S04]  /*74e30*/  STL [R1+0xe38], R10 ;  /* 0x000e380a01007387 */ /* 0x000fe80000100800 */
[----:B------:R2:W-:Y:S04]  /*74e40*/  STL [R1+0xe34], R11 ;  /* 0x000e340b01007387 */ /* 0x0005e80000100800 */
[----:B-1----:R-:W4:Y:S04]  /*74e50*/  LDL.LU R17, [R1+0xe94] ;  /* 0x000e940001117983 */ /* 0x002f280000300800 */
[----:B------:R1:W-:Y:S04]  /*74e60*/  LDGSTS.E [R5+0x41200], desc[UR8][R6.64], P2 ;  /* 0x4120000006057fae */ /* 0x0003e800091a1008 */
[----:B------:R-:W4:Y:S01]  /*74e70*/  LDL.LU R13, [R1+0xe98] ;  /* 0x000e9800010d7983 */ /* 0x000f220000300800 */
[----:B-1----:R-:W-:Y:S01]  /*74e80*/  MOV R7, R11 ;  /* 0x0000000b00077202 */ /* 0x002fe20000000f00 */
[----:B------:R-:W-:-:S02]  /*74e90*/  IMAD.MOV.U32 R6, RZ, RZ, R10 ;  /* 0x000000ffff067224 */ /* 0x000fc400078e000a */
        /* <DEDUP_REMOVED lines=12> */
[----:B---3--:R-:W-:Y:S01]  /*74f60*/  IADD3 R9, P4, PT, R9, R16, RZ ;  /* 0x0000001009097210 */ /* 0x008fe20007f9e0ff */
[----:B------:R-:W-:Y:S01]  /*74f70*/  STL [R1+0xe58], R14 ;  /* 0x000e580e01007387 */ /* 0x000fe20000100800 */
[----:B------:R-:W-:Y:S01]  /*74f80*/  ISETP.NE.U32.AND P1, PT, R6, RZ, PT ;  /* 0x000000ff0600720c */ /* 0x000fe20003f25070 */
[----:B------:R-:W-:Y:S02]  /*74f90*/  IMAD.MOV.U32 R7, RZ, RZ, R15 ;  /* 0x000000ffff077224 */ /* 0x000fe400078e000f */
        /* <DEDUP_REMOVED lines=8> */
[----:B-1----:R-:W-:Y:S01]  /*75020*/  MOV R7, R12 ;  /* 0x0000000c00077202 */ /* 0x002fe20000000f00 */
[----:B------:R-:W-:-:S02]  /*75030*/  IMAD.MOV.U32 R6, RZ, RZ, R9 ;  /* 0x000000ffff067224 */ /* 0x000fc400078e0009 */
        /* <DEDUP_REMOVED lines=13> */
[----:B------:R-:W-:Y:S01]  /*75110*/  MOV R6, R13 ;  /* 0x0000000d00067202 */ /* 0x000fe20000000f00 */
[----:B------:R-:W-:Y:S01]  /*75120*/  STL [R1+0xe98], R13 ;  /* 0x000e980d01007387 */ /* 0x000fe20000100800 */
[----:B--2---:R-:W-:Y:S01]  /*75130*/  IADD3 R10, P4, PT, R10, R16, RZ ;  /* 0x000000100a0a7210 */ /* 0x004fe20007f9e0ff */
[----:B------:R-:W-:Y:S02]  /*75140*/  IMAD.MOV.U32 R7, RZ, RZ, R17 ;  /* 0x000000ffff077224 */ /* 0x000fe400078e0011 */
[----:B------:R1:W-:Y:S02]  /*75150*/  STL [R1+0xe94], R17 ;  /* 0x000e941101007387 */ /* 0x0003e40000100800 */
[----:B------:R-:W-:Y:S02]  /*75160*/  IMAD.X R11, R11, 0x1, R3, P4 ;  /* 0x000000010b0b7824 */ /* 0x000fe400020e0603 */
[----:B------:R-:W-:Y:S04]  /*75170*/  STL [R1+0xeb8], R10 ;  /* 0x000eb80a01007387 */ /* 0x000fe80000100800 */
[----:B------:R2:W-:Y:S04]  /*75180*/  STL [R1+0xeb4], R11 ;  /* 0x000eb40b01007387 */ /* 0x0005e80000100800 */
[----:B------:R4:W-:Y:S04]  /*75190*/  LDGSTS.E [R5+0x42200], desc[UR8][R6.64], P2 ;  /* 0x4220000006057fae */ /* 0x0009e800091a1008 */
[----:B-1----:R-:W3:Y:S04]  /*751a0*/  LDL.LU R17, [R1+0xf14] ;  /* 0x000f140001117983 */ /* 0x002ee80000300800 */
[----:B------:R-:W3:Y:S01]  /*751b0*/  LDL.LU R13, [R1+0xf18] ;  /* 0x000f1800010d7983 */ /* 0x000ee20000300800 */
[----:B----4-:R-:W-:Y:S01]  /*751c0*/  MOV R7, R11 ;  /* 0x0000000b00077202 */ /* 0x010fe20000000f00 */
[----:B------:R-:W-:-:S02]  /*751d0*/  IMAD.MOV.U32 R6, RZ, RZ, R10 ;  /* 0x000000ffff067224 */ /* 0x000fc400078e000a */
        /* <DEDUP_REMOVED lines=14> */
[----:B------:R-:W-:Y:S01]  /*752c0*/  STL [R1+0xed8], R14 ;  /* 0x000ed80e01007387 */ /* 0x000fe20000100800 */
[----:B---3--:R-:W-:Y:S01]  /*752d0*/  IADD3 R9, P4, PT, R9, R16, RZ ;  /* 0x0000001009097210 */ /* 0x008fe20007f9e0ff */
[----:B------:R-:W-:Y:S02]  /*752e0*/  IMAD.MOV.U32 R7, RZ, RZ, R15 ;  /* 0x000000ffff077224 */ /* 0x000fe400078e000f */
[----:B------:R1:W-:Y:S02]  /*752f0*/  STL [R1+0xed4], R15 ;  /* 0x000ed40f01007387 */ /* 0x0003e40000100800 */
[----:B------:R-:W-:Y:S02]  /*75300*/  IMAD.X R12, R12, 0x1, R3, P4 ;  /* 0x000000010c0c7824 */ /* 0x000fe400020e0603 */
        /* <DEDUP_REMOVED lines=18> */
[----:B------:R-:W-:-:S05]  /*75430*/  IADD3 R13, P3, PT, R13, R16, RZ ;  /* 0x000000100d0d7210 */ /* 0x000fca0007f7e0ff */
[----:B------:R-:W-:Y:S01]  /*75440*/  IMAD.X R17, R17, 0x1, R3, P3 ;  /* 0x0000000111117824 */ /* 0x000fe200018e0603 */
[----:B----4-:R-:W-:Y:S01]  /*75450*/  IADD3 R10, P4, PT, R10, R16, RZ ;  /* 0x000000100a0a7210 */ /* 0x010fe20007f9e0ff */
[----:B------:R-:W-:Y:S01]  /*75460*/  STL [R1+0xf18], R13 ;  /* 0x000f180d01007387 */ /* 0x000fe20000100800 */
[----:B------:R-:W-:Y:S01]  /*75470*/  MOV R6, R13 ;  /* 0x0000000d00067202 */ /* 0x000fe20000000f00 */
[----:B------:R-:W-:Y:S02]  /*75480*/  IMAD.MOV.U32 R7, RZ, RZ, R17 ;  /* 0x000000ffff077224 */ /* 0x000fe400078e0011 */
[----:B--2---:R-:W-:Y:S01]  /*75490*/  IMAD.X R11, R11, 0x1, R3, P4 ;  /* 0x000000010b0b7824 */ /* 0x004fe200020e0603 */
        /* <DEDUP_REMOVED lines=21> */
[----:B---3--:R-:W-:Y:S01]  /*755f0*/  IADD3 R9, P4, PT, R9, R16, RZ ;  /* 0x0000001009097210 */ /* 0x008fe20007f9e0ff */
[----:B------:R-:W-:Y:S01]  /*75600*/  STL [R1+0xf58], R14 ;  /* 0x000f580e01007387 */ /* 0x000fe20000100800 */
[----:B------:R-:W-:Y:S01]  /*75610*/  MOV R6, R14 ;  /* 0x0000000e00067202 */ /* 0x000fe20000000f00 */
[----:B------:R-:W-:Y:S02]  /*75620*/  IMAD.MOV.U32 R7, RZ, RZ, R15 ;  /* 0x000000ffff077224 */ /* 0x000fe400078e000f */
[----:B------:R-:W-:Y:S01]  /*75630*/  IMAD.X R12, R12, 0x1, R3, P4 ;  /* 0x000000010c0c7824 */ /* 0x000fe200020e0603 */
        /* <DEDUP_REMOVED lines=9> */
[----:B------:R-:W3:Y:S01]  /*756d0*/  LDL.LU R9, [R1+0xe00] ;  /* 0x000e000001097983 */ /* 0x000ee20000300800 */
[----:B------:R-:W-:-:S03]  /*756e0*/  ISETP.GT.AND P2, PT, R4, 0x7, PT ;  /* 0x000000070400780c */ /* 0x000fc60003f44270 */
[----:B------:R1:W-:Y:S01]  /*756f0*/  LDGSTS.E [R5+0x43e00], desc[UR8][R6.64], P1 ;  /* 0x43e0000006057fae */ /* 0x0003e200089a1008 */
[----:B------:R-:W-:-:S04]  /*75700*/  ISETP.GT.AND P1, PT, R4, 0x3, PT ;  /* 0x000000030400780c */ /* 0x000fc80003f24270 */
[----:B-1----:R-:W-:Y:S02]  /*75710*/  SEL R6, RZ, 0x4, !P1 ;  /* 0x00000004ff067807 */ /* 0x002fe40004800000 */
[----:B------:R-:W-:Y:S02]  /*75720*/  SEL R5, RZ, 0x4, !P2 ;  /* 0x00000004ff057807 */ /* 0x000fe40005000000 */
[----:B------:R-:W-:Y:S02]  /*75730*/  SEL R6, R6, RZ, !P0 ;  /* 0x000000ff06067207 */ /* 0x000fe40004000000 */
[----:B------:R-:W-:Y:S02]  /*75740*/  SEL R5, R5, RZ, !P0 ;  /* 0x000000ff05057207 */ /* 0x000fe40004000000 */
[----:B------:R-:W-:Y:S02]  /*75750*/  ISETP.NE.U32.AND P1, PT, R6, RZ, PT ;  /* 0x000000ff0600720c */ /* 0x000fe40003f25070 */
[----:B------:R-:W-:-:S02]  /*75760*/  ISETP.NE.U32.AND P2, PT, R5, RZ, PT ;  /* 0x000000ff0500720c */ /* 0x000fc40003f45070 */
[----:B------:R-:W-:-:S05]  /*75770*/  LOP3.LUT R5, R29, 0x60, RZ, 0x3c, !PT ;  /* 0x000000601d057812 */ /* 0x000fca00078e3cff */
[----:B------:R-:W-:Y:S01]  /*75780*/  VIADD R5, R5, UR7 ;  /* 0x0000000705057c36 */ /* 0x000fe20008000000 */
[----:B----4-:R-:W-:-:S05]  /*75790*/  IADD3 R13, P3, PT, R13, R16, RZ ;  /* 0x000000100d0d7210 */ /* 0x010fca0007f7e0ff */
[----:B------:R-:W-:Y:S01]  /*757a0*/  IMAD.X R17, R17, 0x1, R3, P3 ;  /* 0x0000000111117824 */ /* 0x000fe200018e0603 */
[----:B------:R-:W-:Y:S01]  /*757b0*/  STL [R1+0xda0], R13 ;  /* 0x000da00d01007387 */ /* 0x000fe20000100800 */
[----:B------:R-:W-:Y:S01]  /*757c0*/  IMAD.MOV.U32 R6, RZ, RZ, R13 ;  /* 0x000000ffff067224 */ /* 0x000fe200078e000d */
[----:B--2---:R-:W-:Y:S01]  /*757d0*/  IADD3 R10, P4, PT, R10, R16, RZ ;  /* 0x000000100a0a7210 */ /* 0x004fe20007f9e0ff */
[----:B------:R-:W-:-:S03]  /*757e0*/  IMAD.MOV.U32 R7, RZ, RZ, R17 ;  /* 0x000000ffff077224 */ /* 0x000fc600078e0011 */
[----:B------:R-:W-:Y:S01]  /*757f0*/  IADD3.X R11, PT, PT, R11, R3, RZ, P4, !PT ;  /* 0x000000030b0b7210 */ /* 0x000fe200027fe4ff */
[----:B------:R-:W-:Y:S04]  /*75800*/  STL [R1+0xdc0], R10 ;  /* 0x000dc00a01007387 */ /* 0x000fe80000100800 */
[----:B------:R1:W-:Y:S04]  /*75810*/  STL [R1+0xd9c], R17 ;  /* 0x000d9c1101007387 */ /* 0x0003e80000100800 */
[----:B------:R2:W-:Y:S04]  /*75820*/  STL [R1+0xdbc], R11 ;  /* 0x000dbc0b01007387 */ /* 0x0005e80000100800 */
[----:B------:R4:W-:Y:S04]  /*75830*/  LDGSTS.E [R5+0x40300], desc[UR8][R6.64], P1 ;  /* 0x4030000006057fae */ /* 0x0009e800089a1008 */
[----:B-1----:R-:W3:Y:S04]  /*75840*/  LDL.LU R17, [R1+0xe1c] ;  /* 0x000e1c0001117983 */ /* 0x002ee80000300800 */
[----:B------:R-:W3:Y:S01]  /*75850*/  LDL.LU R13, [R1+0xe20] ;  /* 0x000e2000010d7983 */ /* 0x000ee20000300800 */
[----:B----4-:R-:W-:Y:S01]  /*75860*/  IMAD.MOV.U32 R7, RZ, RZ, R11 ;  /* 0x000000ffff077224 */ /* 0x010fe200078e000b */
[----:B------:R-:W-:-:S02]  /*75870*/  MOV R6, R10 ;  /* 0x0000000a00067202 */ /* 0x000fc40000000f00 */
[----:B--2---:R-:W2:Y:S04]  /*75880*/  LDL.LU R11, [R1+0xe3c] ;  /* 0x000e3c00010b7983 */ /* 0x004ea80000300800 */
[----:B------:R-:W4:Y:S01]  /*75890*/  LDL.LU R10, [R1+0xe40] ;  /* 0x000e4000010a7983 */ /* 0x000f220000300800 */
        /* <DEDUP_REMOVED lines=11> */
[----:B------:R-:W-:Y:S01]  /*75950*/  STL [R1+0xde0], R14 ;  /* 0x000de00e01007387 */ /* 0x000fe20000100800 */
[----:B------:R-:W-:Y:S01]  /*75960*/  IMAD.MOV.U32 R6, RZ, RZ, R14 ;  /* 0x000000ffff067224 */ /* 0x000fe200078e000e */
[----:B---3--:R-:W-:Y:S01]  /*75970*/  IADD3 R9, P4, PT, R9, R16, RZ ;  /* 0x0000001009097210 */ /* 0x008fe20007f9e0ff */
[----:B------:R-:W-:-:S03]  /*75980*/  IMAD.MOV.U32 R7, RZ, RZ, R15 ;  /* 0x000000ffff077224 */ /* 0x000fc600078e000f */
[----:B------:R-:W-:Y:S01]  /*75990*/  IADD3.X R12, PT, PT, R12, R3, RZ, P4, !PT ;  /* 0x000000030c0c7210 */ /* 0x000fe200027fe4ff */
        /* <DEDUP_REMOVED lines=23> */
[----:B------:R-:W-:Y:S02]  /*75b10*/  IMAD.MOV.U32 R6, RZ, RZ, R13 ;  /* 0x000000ffff067224 */ /* 0x000fe400078e000d */
[----:B--2---:R-:W-:Y:S01]  /*75b20*/  IADD3.X R11, PT, PT, R11, R3, RZ, P4, !PT ;  /* 0x000000030b0b7210 */ /* 0x004fe200027fe4ff */
[----:B------:R-:W-:Y:S01]  /*75b30*/  IMAD.MOV.U32 R7, RZ, RZ, R17 ;  /* 0x000000ffff077224 */ /* 0x000fe200078e0011 */
        /* <DEDUP_REMOVED lines=20> */
[----:B------:R-:W-:Y:S01]  /*75c80*/  STL [R1+0xe60], R14 ;  /* 0x000e600e01007387 */ /* 0x000fe20000100800 */
[----:B------:R-:W-:Y:S02]  /*75c90*/  ISETP.NE.U32.AND P1, PT, R6, RZ, PT ;  /* 0x000000ff0600720c */ /* 0x000fe40003f25070 */
[----:B---3--:R-:W-:Y:S01]  /*75ca0*/  IADD3 R9, P4, PT, R9, R16, RZ ;  /* 0x0000001009097210 */ /* 0x008fe20007f9e0ff */
[----:B------:R1:W-:Y:S03]  /*75cb0*/  STL [R1+0xe5c], R15 ;  /* 0x000e5c0f01007387 */ /* 0x0003e60000100800 */
        /* <DEDUP_REMOVED lines=48> */
[----:B------:R-:W-:Y:S01]  /*75fc0*/  ISETP.NE.U32.AND P1, PT, R6, RZ, PT ;  /* 0x000000ff0600720c */ /* 0x000fe20003f25070 */
[----:B------:R-:W-:Y:S02]  /*75fd0*/  IMAD.MOV.U32 R6, RZ, RZ, R14 ;  /* 0x000000ffff067224 */ /* 0x000fe400078e000e */
[----:B------:R-:W-:Y:S01]  /*75fe0*/  IMAD.MOV.U32 R7, RZ, RZ, R15 ;  /* 0x000000ffff077224 */ /* 0x000fe200078e000f */
[----:B------:R-:W-:Y:S01]  /*75ff0*/  STL [R1+0xee0], R14 ;  /* 0x000ee00e01007387 */ /* 0x000fe20000100800 */
[----:B---3--:R-:W-:-:S03]  /*76000*/  IADD3 R9, P4, PT, R9, R16, RZ ;  /* 0x0000001009097210 */ /* 0x008fc60007f9e0ff */
[----:B------:R1:W-:Y:S01]  /*76010*/  STL [R1+0xedc], R15 ;  /* 0x000edc0f01007387 */ /* 0x0003e20000100800 */
[----:B------:R-:W-:-:S03]  /*76020*/  IADD3.X R12, PT, PT, R12, R3, RZ, P4, !PT ;  /* 0x000000030c0c7210 */ /* 0x000fc600027fe4ff */
[----:B------:R3:W-:Y:S04]  /*76030*/  STL [R1+0xf00], R9 ;  /* 0x000f000901007387 */ /* 0x0007e80000100800 */
[----:B------:R3:W-:Y:S04]  /*76040*/  LDGSTS.E [R5+0x42b00], desc[UR8][R6.64], P2 ;  /* 0x42b0000006057fae */ /* 0x0007e800091a1008 */
[----:B------:R3:W-:Y:S04]  /*76050*/  STL [R1+0xefc], R12 ;  /* 0x000efc0c01007387 */ /* 0x0007e80000100800 */
[----:B-1----:R-:W2:Y:S01]  /*76060*/  LDL.LU R15, [R1+0xf5c] ;  /* 0x000f5c00010f7983 */ /* 0x002ea20000300800 */
[----:B---3--:R-:W-:-:S03]  /*76070*/  MOV R6, R9 ;  /* 0x0000000900067202 */ /* 0x008fc60000000f00 */
[----:B------:R-:W3:Y:S01]  /*76080*/  LDL.LU R9, [R1+0xf60] ;  /* 0x000f600001097983 */ /* 0x000ee20000300800 */
[----:B------:R-:W-:-:S03]  /*76090*/  IMAD.MOV.U32 R7, RZ, RZ, R12 ;  /* 0x000000ffff077224 */ /* 0x000fc600078e000c */
        /* <DEDUP_REMOVED lines=12> */
[----:B------:R-:W-:Y:S02]  /*76160*/  IMAD.X R17, R17, 0x1, R3, P3 ;  /* 0x0000000111117824 */ /* 0x000fe400018e0603 */
[----:B------:R-:W-:Y:S02]  /*76170*/  IMAD.MOV.U32 R6, RZ, RZ, R13 ;  /* 0x000000ffff067224 */ /* 0x000fe400078e000d */
[----:B------:R-:W-:Y:S01]  /*76180*/  IMAD.MOV.U32 R7, RZ, RZ, R17 ;  /* 0x000000ffff077224 */ /* 0x000fe200078e0011 */
[----:B------:R-:W-:Y:S04]  /*76190*/  STL [R1+0xf20], R13 ;  /* 0x000f200d01007387 */ /* 0x000fe80000100800 */
[----:B------:R1:W-:Y:S04]  /*761a0*/  STL [R1+0xf1c], R17 ;  /* 0x000f1c1101007387 */ /* 0x0003e80000100800 */
[----:B------:R4:W-:Y:S01]  /*761b0*/  LDGSTS.E [R5+0x43300], desc[UR8][R6.64], P2 ;  /* 0x4330000006057fae */ /* 0x0009e200091a1008 */
[----:B--2---:R-:W-:-:S04]  /*761c0*/  IADD3 R10, P4, PT, R10, R16, RZ ;  /* 0x000000100a0a7210 */ /* 0x004fc80007f9e0ff */
[----:B------:R-:W-:Y:S01]  /*761d0*/  IADD3.X R11, PT, PT, R11, R3, RZ, P4, !PT ;  /* 0x000000030b0b7210 */ /* 0x000fe200027fe4ff */
[----:B------:R2:W-:Y:S01]  /*761e0*/  STL [R1+0xf40], R10 ;  /* 0x000f400a01007387 */ /* 0x0005e20000100800 */
[----:B----4-:R-:W-:-:S03]  /*761f0*/  MOV R6, R10 ;  /* 0x0000000a00067202 */ /* 0x010fc60000000f00 */
[----:B------:R4:W-:Y:S04]  /*76200*/  STL [R1+0xf3c], R11 ;  /* 0x000f3c0b01007387 */ /* 0x0009e80000100800 */
[----:B-1----:R-:W3:Y:S04]  /*76210*/  LDL.LU R17, [R1+0xf84] ;  /* 0x000f840001117983 */ /* 0x002ee80000300800 */
[----:B--2---:R-:W2:Y:S01]  /*76220*/  LDL.LU R10, [R1+0xf88] ;  /* 0x000f8800010a7983 */ /* 0x004ea20000300800 */
[----:B------:R-:W-:Y:S01]  /*76230*/  IMAD.MOV.U32 R7, RZ, RZ, R11 ;  /* 0x000000ffff077224 */ /* 0x000fe200078e000b */
[----:B------:R-:W-:-:S02]  /*76240*/  ISETP.GT.AND P2, PT, R4, 0x3b, PT ;  /* 0x0000003b0400780c */ /* 0x000fc40003f44270 */
[----:B------:R-:W-:Y:S01]  /*76250*/  ISETP.GT.AND P3, PT, R4, 0x3f, PT ;  /* 0x0000003f0400780c */ /* 0x000fe20003f64270 */
[----:B----4-:R-:W4:Y:S04]  /*76260*/  LDL.LU R11, [R1+0xfc8] ;  /* 0x000fc800010b7983 */ /* 0x010f280000300800 */
[----:B------:R1:W-:Y:S01]  /*76270*/  LDGSTS.E [R5+0x43700], desc[UR8][R6.64], P1 ;  /* 0x4370000006057fae */ /* 0x0003e200089a1008 */
[----:B------:R-:W-:Y:S02]  /*76280*/  ISETP.GE.AND P1, PT, R8, R4, PT ;  /* 0x000000040800720c */ /* 0x000fe40003f26270 */
[----:B------:R-:W-:Y:S01]  /*76290*/  SEL R4, RZ, 0x4, !P2 ;  /* 0x00000004ff047807 */ /* 0x000fe20005000000 */
[----:B------:R-:W4:Y:S03]  /*762a0*/  LDL.LU R13, [R1+0x1008] ;  /* 0x00100800010d7983 */ /* 0x000f260000300800 */
[----:B------:R-:W-:Y:S01]  /*762b0*/  SEL R4, R4, RZ, !P0 ;  /* 0x000000ff04047207 */ /* 0x000fe20004000000 */
[----:B------:R-:W4:Y:S03]  /*762c0*/  LDL.LU R19, [R1+0xfc4] ;  /* 0x000fc40001137983 */ /* 0x000f260000300800 */
[----:B------:R-:W-:Y:S01]  /*762d0*/  ISETP.NE.U32.AND P2, PT, R4, RZ, PT ;  /* 0x000000ff0400720c */ /* 0x000fe20003f45070 */
[----:B------:R-:W4:Y:S01]  /*762e0*/  LDL.LU R18, [R1+0x1004] ;  /* 0x0010040001127983 */ /* 0x000f220000300800 */
[----:B---3--:R-:W-:-:S05]  /*762f0*/  IADD3 R9, P4, PT, R9, R16, RZ ;  /* 0x0000001009097210 */ /* 0x008fca0007f9e0ff */
[----:B------:R-:W-:Y:S01]  /*76300*/  IMAD.X R15, R15, 0x1, R3, P4 ;  /* 0x000000010f0f7824 */ /* 0x000fe200020e0603 */
[----:B------:R-:W-:Y:S01]  /*76310*/  IADD3 R12, P5, PT, R12, R16, RZ ;  /* 0x000000100c0c7210 */ /* 0x000fe20007fbe0ff */
[----:B-1----:R-:W-:Y:S02]  /*76320*/  IMAD.MOV.U32 R6, RZ, RZ, R9 ;  /* 0x000000ffff067224 */ /* 0x002fe400078e0009 */
[----:B------:R-:W-:Y:S01]  /*76330*/  IMAD.MOV.U32 R7, RZ, RZ, R15 ;  /* 0x000000ffff077224 */ /* 0x000fe200078e000f */
[----:B------:R-:W-:Y:S01]  /*76340*/  IADD3.X R14, PT, PT, R14, R3, RZ, P5, !PT ;  /* 0x000000030e0e7210 */ /* 0x000fe20002ffe4ff */
[----:B------:R1:W-:Y:S04]  /*76350*/  STL [R1+0xf60], R9 ;  /* 0x000f600901007387 */ /* 0x0003e80000100800 */
[----:B------:R-:W-:Y:S04]  /*76360*/  STL [R1+0xf80], R12 ;  /* 0x000f800c01007387 */ /* 0x000fe80000100800 */
[----:B------:R-:W-:Y:S01]  /*76370*/  STL [R1+0xf5c], R15 ;  /* 0x000f5c0f01007387 */ /* 0x000fe20000100800 */
[----:B-1----:R-:W1:Y:S03]  /*76380*/  LDC R9, c[0x0][0x3ac] ;  /* 0x0000eb00ff097b82 */ /* 0x002e660000000800 */
[----:B------:R3:W-:Y:S04]  /*76390*/  LDGSTS.E [R5+0x43b00], desc[UR8][R6.64], P2 ;  /* 0x43b0000006057fae */ /* 0x0007e800091a1008 */
[----:B------:R3:W-:Y:S04]  /*763a0*/  STL [R1+0xf7c], R14 ;  /* 0x000f7c0e01007387 */ /* 0x0007e80000100800 */
[----:B------:R-:W4:Y:S01]  /*763b0*/  LDL.LU R16, [R1+0x1044] ;  /* 0x0010440001107983 */ /* 0x000f220000300800 */
[----:B---3--:R-:W-:-:S03]  /*763c0*/  IMAD.MOV.U32 R7, RZ, RZ, R14 ;  /* 0x000000ffff077224 */ /* 0x008fc600078e000e */
[----:B------:R-:W3:Y:S04]  /*763d0*/  LDL.LU R14, [R1+0x1048] ;  /* 0x00104800010e7983 */ /* 0x000ee80000300800 */
[----:B------:R-:W3:Y:S04]  /*763e0*/  LDL.LU R15, [R1+0x1084] ;  /* 0x00108400010f7983 */ /* 0x000ee80000300800 */
[----:B------:R-:W3:Y:S01]  /*763f0*/  LDL.LU R8, [R1+0x1088] ;  /* 0x0010880001087983 */ /* 0x000ee20000300800 */
[----:B------:R-:W-:Y:S01]  /*76400*/  SEL R4, RZ, 0x4, !P3 ;  /* 0x00000004ff047807 */ /* 0x000fe20005800000 */
[----:B-1----:R-:W-:-:S03]  /*76410*/  IMAD.SHL.U32 R31, R9, 0x40, RZ ;  /* 0x00000040091f7824 */ /* 0x002fc600078e00ff */
[----:B------:R-:W-:Y:S02]  /*76420*/  SEL R4, R4, RZ, !P0 ;  /* 0x000000ff04047207 */ /* 0x000fe40004000000 */
[----:B------:R-:W-:Y:S02]  /*76430*/  SHF.L.U32 R31, R31, 0x2, RZ ;  /* 0x000000021f1f7819 */ /* 0x000fe400000006ff */
[----:B------:R-:W-:Y:S02]  /*76440*/  ISETP.NE.U32.AND P3, PT, R4, RZ, PT ;  /* 0x000000ff0400720c */ /* 0x000fe40003f65070 */
[----:B------:R-:W-:Y:S02]  /*76450*/  SEL R4, RZ, 0x4, P1 ;  /* 0x00000004ff047807 */ /* 0x000fe40000800000 */
[----:B------:R-:W-:Y:S02]  /*76460*/  MOV R6, R12 ;  /* 0x0000000c00067202 */ /* 0x000fe40000000f00 */
[----:B------:R-:W3:Y:S04]  /*76470*/  LDL.LU R12, [R1+0x10c8] ;  /* 0x0010c800010c7983 */ /* 0x000ee80000300800 */
[----:B------:R-:W3:Y:S04]  /*76480*/  LDL.LU R9, [R1+0x1108] ;  /* 0x0011080001097983 */ /* 0x000ee80000300800 */
[----:B------:R1:W-:Y:S01]  /*76490*/  LDGSTS.E [R5+0x43f00], desc[UR8][R6.64], P3 ;  /* 0x43f0000006057fae */ /* 0x0003e200099a1008 */
[----:B------:R-:W-:Y:S01]  /*764a0*/  SEL R4, R4, RZ, !P0 ;  /* 0x000000ff04047207 */ /* 0x000fe20004000000 */
[----:B------:R-:W-:-:S02]  /*764b0*/  ULEA UR7, UR5, UR4, 0x11 ;  /* 0x0000000405077291 */ /* 0x000fc4000f8e88ff */
[----:B------:R-:W0:Y:S01]  /*764c0*/  LDGDEPBAR ;  /* 0x00000000000079af */ /* 0x000e220000000000 */
[----:B------:R-:W-:-:S03]  /*764d0*/  ISETP.NE.U32.AND P0, PT, R4, RZ, PT ;  /* 0x000000ff0400720c */ /* 0x000fc60003f05070 */
[----:B------:R-:W-:Y:S01]  /*764e0*/  VIADD R4, R29, UR7 ;  /* 0x000000071d047c36 */ /* 0x000fe20008000000 */
[----:B--2---:R-:W-:-:S05]  /*764f0*/  IADD3 R10, P1, PT, R10, R31, RZ ;  /* 0x0000001f0a0a7210 */ /* 0x004fca0007f3e0ff */
[--C-:B------:R-:W-:Y:S01]  /*76500*/  IMAD.X R17, R17, 0x1, R0.reuse, P1 ;  /* 0x0000000111117824 */ /* 0x100fe200008e0600 */
[----:B------:R-:W-:Y:S03]  /*76510*/  STL [R1+0xf88], R10 ;  /* 0x000f880a01007387 */ /* 0x000fe60000100800 */
[----:B-1----:R-:W-:Y:S01]  /*76520*/  IMAD.MOV.U32 R7, RZ, RZ, R17 ;  /* 0x000000ffff077224 */ /* 0x002fe200078e0011 */
[----:B------:R1:W-:Y:S01]  /*76530*/  STL [R1+0xf84], R17 ;  /* 0x000f841101007387 */ /* 0x0003e20000100800 */
[----:B------:R-:W-:Y:S02]  /*76540*/  MOV R6, R10 ;  /* 0x0000000a00067202 */ /* 0x000fe40000000f00 */
[-C--:B----4-:R-:W-:Y:S02]  /*76550*/  IADD3 R11, P1, PT, R11, R31.reuse, RZ ;  /* 0x0000001f0b0b7210 */ /* 0x090fe40007f3e0ff */
[----:B------:R-:W-:Y:S01]  /*76560*/  IADD3 R13, P2, PT, R13, R31, RZ ;  /* 0x0000001f0d0d7210 */ /* 0x000fe20007f5e0ff */
[----:B------:R2:W-:Y:S04]  /*76570*/  LDGSTS.E [R4], desc[UR8][R6.64], P0 ;  /* 0x0000000006047fae */ /* 0x0005e800081a1008 */
[----:B-1----:R-:W4:Y:S04]  /*76580*/  LDL.LU R17, [R1+0x10c4] ;  /* 0x0010c40001117983 */ /* 0x002f280000300800 */
[----:B------:R-:W4:Y:S01]  /*76590*/  LDL.LU R10, [R1+0x1104] ;  /* 0x00110400010a7983 */ /* 0x000f220000300800 */
[----:B------:R-:W-:Y:S01]  /*765a0*/  IMAD.X R19, R19, 0x1, R0, P1 ;  /* 0x0000000113137824 */ /* 0x000fe200008e0600 */
[----:B------:R-:W-:-:S02]  /*765b0*/  IADD3.X R18, PT, PT, R18, R0, RZ, P2, !PT ;  /* 0x0000000012127210 */ /* 0x000fc400017fe4ff */
[----:B------:R1:W-:Y:S01]  /*765c0*/  STL [R1+0xfc8], R11 ;  /* 0x000fc80b01007387 */ /* 0x0003e20000100800 */
[----:B--2---:R-:W-:Y:S02]  /*765d0*/  IMAD.MOV.U32 R6, RZ, RZ, R11 ;  /* 0x000000ffff067224 */ /* 0x004fe400078e000b */
[----:B------:R-:W-:Y:S01]  /*765e0*/  IMAD.MOV.U32 R7, RZ, RZ, R19 ;  /* 0x000000ffff077224 */ /* 0x000fe200078e0013 */
[----:B------:R2:W-:Y:S04]  /*765f0*/  STL [R1+0xfc4], R19 ;  /* 0x000fc41301007387 */ /* 0x0005e80000100800 */
[----:B------:R-:W-:Y:S04]  /*76600*/  STL [R1+0x1008], R13 ;  /* 0x0010080d01007387 */ /* 0x000fe80000100800 */
[----:B-1----:R-:W4:Y:S04]  /*76610*/  LDL.LU R11, [R1+0x1148] ;  /* 0x00114800010b7983 */ /* 0x002f280000300800 */
[----:B------:R1:W-:Y:S04]  /*76620*/  STL [R1+0x1004], R18 ;  /* 0x0010041201007387 */ /* 0x0003e80000100800 */
[----:B------:R1:W-:Y:S04]  /*76630*/  LDGSTS.E [R4+0x800], desc[UR8][R6.64], P0 ;  /* 0x0080000006047fae */ /* 0x0003e800081a1008 */
[----:B--2---:R-:W2:Y:S01]  /*76640*/  LDL.LU R19, [R1+0x1188] ;  /* 0x0011880001137983 */ /* 0x004ea20000300800 */
[----:B-1----:R-:W-:-:S03]  /*76650*/  IMAD.MOV.U32 R7, RZ, RZ, R18 ;  /* 0x000000ffff077224 */ /* 0x002fc600078e0012 */
[----:B------:R-:W2:Y:S01]  /*76660*/  LDL.LU R18, [R1+0x1144] ;  /* 0x0011440001127983 */ /* 0x000ea20000300800 */
[----:B------:R-:W-:-:S03]  /*76670*/  MOV R6, R13 ;  /* 0x0000000d00067202 */ /* 0x000fc60000000f00 */
[----:B------:R-:W2:Y:S04]  /*76680*/  LDL.LU R20, [R1+0x1184] ;  /* 0x0011840001147983 */ /* 0x000ea80000300800 */
[----:B------:R-:W2:Y:S04]  /*76690*/  LDL.LU R5, [R1+0x11c8] ;  /* 0x0011c80001057983 */ /* 0x000ea80000300800 */
[----:B------:R-:W2:Y:S04]  /*766a0*/  LDL.LU R13, [R1+0x1208] ;  /* 0x00120800010d7983 */ /* 0x000ea80000300800 */
[----:B------:R1:W-:Y:S01]  /*766b0*/  LDGSTS.E [R4+0x1000], desc[UR8][R6.64], P0 ;  /* 0x0100000006047fae */ /* 0x0003e200081a1008 */
[----:B---3--:R-:W-:-:S05]  /*766c0*/  IADD3 R14, P1, PT, R14, R31, RZ ;  /* 0x0000001f0e0e7210 */ /* 0x008fca0007f3e0ff */
[----:B------:R-:W-:Y:S01]  /*766d0*/  IMAD.X R16, R16, 0x1, R0, P1 ;  /* 0x0000000110107824 */ /* 0x000fe200008e0600 */
[----:B------:R-:W-:Y:S01]  /*766e0*/  IADD3 R8, P2, PT, R8, R31, RZ ;  /* 0x0000001f08087210 */ /* 0x000fe20007f5e0ff */
[----:B------:R3:W-:Y:S01]  /*766f0*/  STL [R1+0x1048], R14 ;  /* 0x0010480e01007387 */ /* 0x0007e20000100800 */
[----:B-1----:R-:W-:Y:S02]  /*76700*/  IMAD.MOV.U32 R6, RZ, RZ, R14 ;  /* 0x000000ffff067224 */ /* 0x002fe400078e000e */
[----:B------:R-:W-:Y:S01]  /*76710*/  IADD3.X R15, PT, PT, R15, R0, RZ, P2, !PT ;  /* 0x000000000f0f7210 */ /* 0x000fe200017fe4ff */
[----:B------:R1:W-:Y:S04]  /*76720*/  STL [R1+0x1044], R16 ;  /* 0x0010441001007387 */ /* 0x0003e80000100800 */
[----:B------:R1:W-:Y:S04]  /*76730*/  STL [R1+0x1088], R8 ;  /* 0x0010880801007387 */ /* 0x0003e80000100800 */
[----:B---3--:R-:W3:Y:S01]  /*76740*/  LDL.LU R14, [R1+0x11c4] ;  /* 0x0011c400010e7983 */ /* 0x008ee20000300800 */
[----:B------:R-:W-:-:S03]  /*76750*/  IMAD.MOV.U32 R7, RZ, RZ, R16 ;  /* 0x000000ffff077224 */ /* 0x000fc600078e0010 */
[----:B------:R1:W-:Y:S04]  /*76760*/  STL [R1+0x1084], R15 ;  /* 0x0010840f01007387 */ /* 0x0003e80000100800 */
[----:B-1----:R-:W3:Y:S01]  /*76770*/  LDL.LU R16, [R1+0x1204] ;  /* 0x0012040001107983 */ /* 0x002ee20000300800 */
[----:B------:R-:W-:-:S03]  /*76780*/  IADD3 R12, P1, PT, R12, R31, RZ ;  /* 0x0000001f0c0c7210 */ /* 0x000fc60007f3e0ff */
[----:B------:R1:W-:Y:S01]  /*76790*/  LDGSTS.E [R4+0x1800], desc[UR8][R6.64], P0 ;  /* 0x0180000006047fae */ /* 0x0003e200081a1008 */
[----:B------:R-:W-:Y:S02]  /*767a0*/  IADD3 R9, P2, PT, R9, R31, RZ ;  /* 0x0000001f09097210 */ /* 0x000fe40007f5e0ff */
[----:B-1----:R-:W-:Y:S01]  /*767b0*/  MOV R6, R8 ;  /* 0x0000000800067202 */ /* 0x002fe20000000f00 */
[----:B------:R-:W-:Y:S01]  /*767c0*/  IMAD.MOV.U32 R7, RZ, RZ, R15 ;  /* 0x000000ffff077224 */ /* 0x000fe200078e000f */
[----:B------:R-:W3:Y:S04]  /*767d0*/  LDL.LU R8, [R1+0x1248] ;  /* 0x0012480001087983 */ /* 0x000ee80000300800 */
[----:B------:R-:W3:Y:S04]  /*767e0*/  LDL.LU R15, [R1+0x1288] ;  /* 0x00128800010f7983 */ /* 0x000ee80000300800 */
[----:B------:R1:W-:Y:S04]  /*767f0*/  STL [R1+0x10c8], R12 ;  /* 0x0010c80c01007387 */ /* 0x0003e80000100800 */
[----:B------:R1:W-:Y:S02]  /*76800*/  LDGSTS.E [R4+0x2000], desc[UR8][R6.64], P0 ;  /* 0x0200000006047fae */ /* 0x0003e400081a1008 */
[----:B-1----:R-:W-:-:S02]  /*76810*/  IMAD.MOV.U32 R6, RZ, RZ, R12 ;  /* 0x000000ffff067224 */ /* 0x002fc400078e000c */
[----:B----4-:R-:W-:Y:S01]  /*76820*/  IMAD.X R17, R17, 0x1, R0, P1 ;  /* 0x0000000111117824 */ /* 0x010fe200008e0600 */
[----:B------:R-:W-:-:S04]  /*76830*/  IADD3.X R10, PT, PT, R10, R0, RZ, P2, !PT ;  /* 0x000000000a0a7210 */ /* 0x000fc800017fe4ff */
[----:B------:R1:W-:Y:S04]  /*76840*/  STL [R1+0x10c4], R17 ;  /* 0x0010c41101007387 */ /* 0x0003e80000100800 */
[----:B------:R-:W-:Y:S04]  /*76850*/  STL [R1+0x1108], R9 ;  /* 0x0011080901007387 */ /* 0x000fe80000100800 */
[----:B------:R-:W4:Y:S01]  /*76860*/  LDL.LU R12, [R1+0x1244] ;  /* 0x00124400010c7983 */ /* 0x000f220000300800 */
[----:B------:R-:W-:-:S03]  /*76870*/  IMAD.MOV.U32 R7, RZ, RZ, R17 ;  /* 0x000000ffff077224 */ /* 0x000fc600078e0011 */
[----:B------:R2:W-:Y:S04]  /*76880*/  STL [R1+0x1104], R10 ;  /* 0x0011040a01007387 */ /* 0x0005e80000100800 */
[----:B-1----:R-:W4:Y:S01]  /*76890*/  LDL.LU R17, [R1+0x1284] ;  /* 0x0012840001117983 */ /* 0x002f220000300800 */
[----:B------:R-:W-:-:S03]  /*768a0*/  IADD3 R11, P1, PT, R11, R31, RZ ;  /* 0x0000001f0b0b7210 */ /* 0x000fc60007f3e0ff */
[----:B------:R1:W-:Y:S01]  /*768b0*/  LDGSTS.E [R4+0x2800], desc[UR8][R6.64], P0 ;  /* 0x0280000006047fae */ /* 0x0003e200081a1008 */
[----:B--2---:R-:W-:Y:S02]  /*768c0*/  IADD3 R19, P2, PT, R19, R31, RZ ;  /* 0x0000001f13137210 */ /* 0x004fe40007f5e0ff */
[----:B-1----:R-:W-:Y:S01]  /*768d0*/  MOV R6, R9 ;  /* 0x0000000900067202 */ /* 0x002fe20000000f00 */
[----:B------:R-:W-:Y:S02]  /*768e0*/  IMAD.MOV.U32 R7, RZ, RZ, R10 ;  /* 0x000000ffff077224 */ /* 0x000fe400078e000a */
[----:B------:R-:W2:Y:S01]  /*768f0*/  LDL.LU R10, [R1+0x12c8] ;  /* 0x0012c800010a7983 */ /* 0x000ea20000300800 */
[----:B------:R-:W-:-:S03]  /*76900*/  IMAD.X R18, R18, 0x1, R0, P1 ;  /* 0x0000000112127824 */ /* 0x000fc600008e0600 */
[----:B------:R-:W2:Y:S01]  /*76910*/  LDL.LU R9, [R1+0x1308] ;  /* 0x0013080001097983 */ /* 0x000ea20000300800 */
[----:B------:R-:W-:-:S03]  /*76920*/  IADD3.X R20, PT, PT, R20, R0, RZ, P2, !PT ;  /* 0x0000000014147210 */ /* 0x000fc600017fe4ff */
[----:B------:R1:W-:Y:S04]  /*76930*/  LDGSTS.E [R4+0x3000], desc[UR8][R6.64], P0 ;  /* 0x0300000006047fae */ /* 0x0003e800081a1008 */
[----:B------:R-:W-:Y:S01]  /*76940*/  STL [R1+0x1148], R11 ;  /* 0x0011480b01007387 */ /* 0x000fe20000100800 */
[----:B------:R-:W-:-:S03]  /*76950*/  IADD3 R5, P1, PT, R5, R31, RZ ;  /* 0x0000001f05057210 */ /* 0x000fc60007f3e0ff */
[----:B------:R1:W-:Y:S02]  /*76960*/  STL [R1+0x1144], R18 ;  /* 0x0011441201007387 */ /* 0x0003e40000100800 */
[----:B-1----:R-:W-:Y:S02]  /*76970*/  IMAD.MOV.U32 R6, RZ, RZ, R11 ;  /* 0x000000ffff067224 */ /* 0x002fe400078e000b */
[----:B------:R-:W-:Y:S01]  /*76980*/  STL [R1+0x1188], R19 ;  /* 0x0011881301007387 */ /* 0x000fe20000100800 */
[----:B------:R-:W-:-:S03]  /*76990*/  IMAD.MOV.U32 R7, RZ, RZ, R18 ;  /* 0x000000ffff077224 */ /* 0x000fc600078e0012 */
[----:B------:R-:W2:Y:S01]  /*769a0*/  LDL.LU R18, [R1+0x12c4] ;  /* 0x0012c40001127983 */ /* 0x000ea20000300800 */
[----:B------:R-:W-:-:S03]  /*769b0*/  IADD3 R13, P2, PT, R13, R31, RZ ;  /* 0x0000001f0d0d7210 */ /* 0x000fc60007f5e0ff */
[----:B------:R1:W-:Y:S04]  /*769c0*/  LDGSTS.E [R4+0x3800], desc[UR8][R6.64], P0 ;  /* 0x0380000006047fae */ /* 0x0003e800081a1008 */
[----:B------:R-:W-:Y:S04]  /*769d0*/  STL [R1+0x1184], R20 ;  /* 0x0011841401007387 */ /* 0x000fe80000100800 */
[----:B------:R-:W2:Y:S01]  /*769e0*/  LDL.LU R11, [R1+0x1304] ;  /* 0x00130400010b7983 */ /* 0x000ea20000300800 */
[----:B-1----:R-:W-:Y:S01]  /*769f0*/  MOV R6, R19 ;  /* 0x0000001300067202 */ /* 0x002fe20000000f00 */
[----:B------:R-:W-:-:S02]  /*76a00*/  IMAD.MOV.U32 R7, RZ, RZ, R20 ;  /* 0x000000ffff077224 */ /* 0x000fc400078e0014 */
[----:B------:R-:W-:Y:S04]  /*76a10*/  STL [R1+0x11c8], R5 ;  /* 0x0011c80501007387 */ /* 0x000fe80000100800 */
[----:B------:R1:W-:Y:S01]  /*76a20*/  LDGSTS.E [R4+0x4000], desc[UR8][R6.64], P0 ;  /* 0x0400000006047fae */ /* 0x0003e200081a1008 */
[----:B---3--:R-:W-:-:S05]  /*76a30*/  IMAD.X R14, R14, 0x1, R0, P1 ;  /* 0x000000010e0e7824 */ /* 0x008fca00008e0600 */
[----:B------:R3:W-:Y:S01]  /*76a40*/  STL [R1+0x11c4], R14 ;  /* 0x0011c40e01007387 */ /* 0x0007e20000100800 */
[----:B-1----:R-:W-:Y:S01]  /*76a50*/  IMAD.MOV.U32 R6, RZ, RZ, R5 ;  /* 0x000000ffff067224 */ /* 0x002fe200078e0005 */
[----:B------:R-:W-:Y:S01]  /*76a60*/  IADD3.X R16, PT, PT, R16, R0, RZ, P2, !PT ;  /* 0x0000000010107210 */ /* 0x000fe200017fe4ff */
[----:B------:R-:W-:Y:S01]  /*76a70*/  IMAD.MOV.U32 R7, RZ, RZ, R14 ;  /* 0x000000ffff077224 */ /* 0x000fe200078e000e */
[----:B------:R-:W-:Y:S04]  /*76a80*/  STL [R1+0x1208], R13 ;  /* 0x0012080d01007387 */ /* 0x000fe80000100800 */
[----:B------:R1:W-:Y:S04]  /*76a90*/  LDGSTS.E [R4+0x4800], desc[UR8][R6.64], P0 ;  /* 0x0480000006047fae */ /* 0x0003e800081a1008 */
[----:B---3--:R-:W3:Y:S04]  /*76aa0*/  LDL.LU R14, [R1+0x1348] ;  /* 0x00134800010e7983 */ /* 0x008ee80000300800 */
[----:B------:R1:W-:Y:S04]  /*76ab0*/  STL [R1+0x1204], R16 ;  /* 0x0012041001007387 */ /* 0x0003e80000100800 */
[----:B------:R-:W3:Y:S01]  /*76ac0*/  LDL.LU R5, [R1+0x1388] ;  /* 0x0013880001057983 */ /* 0x000ee20000300800 */
[----:B-1----:R-:W-:-:S03]  /*76ad0*/  IMAD.MOV.U32 R7, RZ, RZ, R16 ;  /* 0x000000ffff077224 */ /* 0x002fc600078e0010 */
[----:B------:R-:W3:Y:S01]  /*76ae0*/  LDL.LU R16, [R1+0x1344] ;  /* 0x0013440001107983 */ /* 0x000ee20000300800 */
[----:B------:R-:W-:-:S03]  /*76af0*/  MOV R6, R13 ;  /* 0x0000000d00067202 */ /* 0x000fc60000000f00 */
[----:B------:R-:W3:Y:S01]  /*76b00*/  LDL.LU R13, [R1+0x1384] ;  /* 0x00138400010d7983 */ /* 0x000ee20000300800 */
[-C--:B------:R-:W-:Y:S02]  /*76b10*/  IADD3 R8, P1, PT, R8, R31.reuse, RZ ;  /* 0x0000001f08087210 */ /* 0x080fe40007f3e0ff */
[----:B------:R-:W-:Y:S01]  /*76b20*/  IADD3 R15, P2, PT, R15, R31, RZ ;  /* 0x0000001f0f0f7210 */ /* 0x000fe20007f5e0ff */
[----:B------:R1:W-:Y:S04]  /*76b30*/  LDGSTS.E [R4+0x5000], desc[UR8][R6.64], P0 ;  /* 0x0500000006047fae */ /* 0x0003e800081a1008 */
[----:B------:R-:W-:Y:S01]  /*76b40*/  STL [R1+0x1248], R8 ;  /* 0x0012480801007387 */ /* 0x000fe20000100800 */
[----:B-1----:R-:W-:Y:S02]  /*76b50*/  IMAD.MOV.U32 R6, RZ, RZ, R8 ;  /* 0x000000ffff067224 */ /* 0x002fe400078e0008 */
[----:B----4-:R-:W-:-:S04]  /*76b60*/  IMAD.X R12, R12, 0x1, R0, P1 ;  /* 0x000000010c0c7824 */ /* 0x010fc800008e0600 */
[----:B------:R-:W-:Y:S01]  /*76b70*/  IMAD.MOV.U32 R7, RZ, RZ, R12 ;  /* 0x000000ffff077224 */ /* 0x000fe200078e000c */
[----:B------:R1:W-:Y:S01]  /*76b80*/  STL [R1+0x1244], R12 ;  /* 0x0012440c01007387 */ /* 0x0003e20000100800 */
[----:B------:R-:W-:-:S03]  /*76b90*/  IADD3.X R17, PT, PT, R17, R0, RZ, P2, !PT ;  /* 0x0000000011117210 */ /* 0x000fc600017fe4ff */
[----:B------:R-:W-:Y:S04]  /*76ba0*/  STL [R1+0x1288], R15 ;  /* 0x0012880f01007387 */ /* 0x000fe80000100800 */
[----:B------:R4:W-:Y:S04]  /*76bb0*/  LDGSTS.E [R4+0x5800], desc[UR8][R6.64], P0 ;  /* 0x0580000006047fae */ /* 0x0009e800081a1008 */
[----:B-1----:R-:W3:Y:S04]  /*76bc0*/  LDL.LU R12, [R1+0x13c8] ;  /* 0x0013c800010c7983 */ /* 0x002ee80000300800 */
[----:B------:R1:W-:Y:S04]  /*76bd0*/  STL [R1+0x1284], R17 ;  /* 0x0012841101007387 */ /* 0x0003e80000100800 */
[----:B------:R-:W3:Y:S01]  /*76be0*/  LDL.LU R8, [R1+0x1408] ;  /* 0x0014080001087983 */ /* 0x000ee20000300800 */
[----:B----4-:R-:W-:-:S03]  /*76bf0*/  IMAD.MOV.U32 R7, RZ, RZ, R17 ;  /* 0x000000ffff077224 */ /* 0x010fc600078e0011 */
[----:B-1----:R-:W4:Y:S01]  /*76c00*/  LDL.LU R17, [R1+0x13c4] ;  /* 0x0013c40001117983 */ /* 0x002f220000300800 */
[----:B------:R-:W-:-:S03]  /*76c10*/  MOV R6, R15 ;  /* 0x0000000f00067202 */ /* 0x000fc60000000f00 */
[----:B------:R-:W4:Y:S01]  /*76c20*/  LDL.LU R15, [R1+0x1404] ;  /* 0x00140400010f7983 */ /* 0x000f220000300800 */
[-C--:B--2---:R-:W-:Y:S02]  /*76c30*/  IADD3 R10, P1, PT, R10, R31.reuse, RZ ;  /* 0x0000001f0a0a7210 */ /* 0x084fe40007f3e0ff */
[----:B------:R-:W-:Y:S01]  /*76c40*/  IADD3 R9, P2, PT, R9, R31, RZ ;  /* 0x0000001f09097210 */ /* 0x000fe20007f5e0ff */
[----:B------:R1:W-:Y:S04]  /*76c50*/  LDGSTS.E [R4+0x6000], desc[UR8][R6.64], P0 ;  /* 0x0600000006047fae */ /* 0x0003e800081a1008 */
[----:B------:R2:W-:Y:S01]  /*76c60*/  STL [R1+0x12c8], R10 ;  /* 0x0012c80a01007387 */ /* 0x0005e20000100800 */
[----:B------:R-:W-:Y:S02]  /*76c70*/  IMAD.X R18, R18, 0x1, R0, P1 ;  /* 0x0000000112127824 */ /* 0x000fe400008e0600 */
[----:B-1----:R-:W-:-:S03]  /*76c80*/  IMAD.MOV.U32 R6, RZ, RZ, R10 ;  /* 0x000000ffff067224 */ /* 0x002fc600078e000a */
[----:B------:R1:W-:Y:S04]  /*76c90*/  STL [R1+0x12c4], R18 ;  /* 0x0012c41201007387 */ /* 0x0003e80000100800 */
[----:B------:R1:W-:Y:S01]  /*76ca0*/  STL [R1+0x1308], R9 ;  /* 0x0013080901007387 */ /* 0x0003e20000100800 */
[----:B------:R-:W-:-:S03]  /*76cb0*/  IADD3.X R11, PT, PT, R11, R0, RZ, P2, !PT ;  /* 0x000000000b0b7210 */ /* 0x000fc600017fe4ff */
[----:B--2---:R-:W2:Y:S01]  /*76cc0*/  LDL.LU R10, [R1+0x1448] ;  /* 0x00144800010a7983 */ /* 0x004ea20000300800 */
[----:B------:R-:W-:-:S03]  /*76cd0*/  IMAD.MOV.U32 R7, RZ, RZ, R18 ;  /* 0x000000ffff077224 */ /* 0x000fc600078e0012 */
[----:B------:R3:W-:Y:S04]  /*76ce0*/  STL [R1+0x1304], R11 ;  /* 0x0013040b01007387 */ /* 0x0007e80000100800 */
[----:B------:R-:W2:Y:S04]  /*76cf0*/  LDL.LU R19, [R1+0x1488] ;  /* 0x0014880001137983 */ /* 0x000ea80000300800 */
[----:B-1----:R-:W2:Y:S04]  /*76d00*/  LDL.LU R18, [R1+0x1444] ;  /* 0x0014440001127983 */ /* 0x002ea80000300800 */
[----:B------:R1:W-:Y:S04]  /*76d10*/  LDGSTS.E [R4+0x6800], desc[UR8][R6.64], P0 ;  /* 0x0680000006047fae */ /* 0x0003e800081a1008 */
[----:B------:R-:W2:Y:S01]  /*76d20*/  LDL.LU R20, [R1+0x1484] ;  /* 0x0014840001147983 */ /* 0x000ea20000300800 */
[----:B-1----:R-:W-:-:S02]  /*76d30*/  MOV R6, R9 ;  /* 0x0000000900067202 */ /* 0x002fc40000000f00 */
[-C--:B---3--:R-:W-:Y:S01]  /*76d40*/  IADD3 R14, P1, PT, R14, R31.reuse, RZ ;  /* 0x0000001f0e0e7210 */ /* 0x088fe20007f3e0ff */
[----:B------:R-:W-:Y:S01]  /*76d50*/  IMAD.MOV.U32 R7, RZ, RZ, R11 ;  /* 0x000000ffff077224 */ /* 0x000fe200078e000b */
[----:B------:R-:W3:Y:S04]  /*76d60*/  LDL.LU R9, [R1+0x14c8] ;  /* 0x0014c80001097983 */ /* 0x000ee80000300800 */
[----:B------:R-:W3:Y:S01]  /*76d70*/  LDL.LU R11, [R1+0x1508] ;  /* 0x00150800010b7983 */ /* 0x000ee20000300800 */
[----:B------:R-:W-:-:S03]  /*76d80*/  IADD3 R5, P2, PT, R5, R31, RZ ;  /* 0x0000001f05057210 */ /* 0x000fc60007f5e0ff */
[----:B------:R1:W-:Y:S01]  /*76d90*/  STL [R1+0x1348], R14 ;  /* 0x0013480e01007387 */ /* 0x0003e20000100800 */
[----:B------:R-:W-:-:S03]  /*76da0*/  IMAD.X R16, R16, 0x1, R0, P1 ;  /* 0x0000000110107824 */ /* 0x000fc600008e0600 */
[----:B------:R1:W-:Y:S01]  /*76db0*/  LDGSTS.E [R4+0x7000], desc[UR8][R6.64], P0 ;  /* 0x0700000006047fae */ /* 0x0003e200081a1008 */
[----:B------:R-:W-:-:S03]  /*76dc0*/  IADD3.X R13, PT, PT, R13, R0, RZ, P2, !PT ;  /* 0x000000000d0d7210 */ /* 0x000fc600017fe4ff */
[----:B------:R1:W-:Y:S04]  /*76dd0*/  STL [R1+0x1344], R16 ;  /* 0x0013441001007387 */ /* 0x0003e80000100800 */
[----:B------:R1:W-:Y:S02]  /*76de0*/  STL [R1+0x1388], R5 ;  /* 0x0013880501007387 */ /* 0x0003e40000100800 */
[----:B-1----:R-:W-:Y:S02]  /*76df0*/  IMAD.MOV.U32 R6, RZ, RZ, R14 ;  /* 0x000000ffff067224 */ /* 0x002fe400078e000e */
[----:B------:R-:W3:Y:S01]  /*76e00*/  LDL.LU R14, [R1+0x14c4] ;  /* 0x0014c400010e7983 */ /* 0x000ee20000300800 */
[----:B------:R-:W-:-:S03]  /*76e10*/  IMAD.MOV.U32 R7, RZ, RZ, R16 ;  /* 0x000000ffff077224 */ /* 0x000fc600078e0010 */
[----:B------:R1:W-:Y:S04]  /*76e20*/  STL [R1+0x1384], R13 ;  /* 0x0013840d01007387 */ /* 0x0003e80000100800 */
[----:B------:R-:W3:Y:S04]  /*76e30*/  LDL.LU R16, [R1+0x1504] ;  /* 0x0015040001107983 */ /* 0x000ee80000300800 */
[----:B------:R1:W-:Y:S02]  /*76e40*/  LDGSTS.E [R4+0x7800], desc[UR8][R6.64], P0 ;  /* 0x0780000006047fae */ /* 0x0003e400081a1008 */
[----:B-1----:R-:W-:Y:S01]  /*76e50*/  MOV R6, R5 ;  /* 0x0000000500067202 */ /* 0x002fe20000000f00 */
[----:B------:R-:W-:Y:S01]  /*76e60*/  IMAD.MOV.U32 R7, RZ, RZ, R13 ;  /* 0x000000ffff077224 */ /* 0x000fe200078e000d */
[----:B------:R-:W3:Y:S04]  /*76e70*/  LDL.LU R5, [R1+0x1548] ;  /* 0x0015480001057983 */ /* 0x000ee80000300800 */
[----:B------:R-:W3:Y:S04]  /*76e80*/  LDL.LU R13, [R1+0x1588] ;  /* 0x00158800010d7983 */ /* 0x000ee80000300800 */
[----:B------:R1:W-:Y:S01]  /*76e90*/  LDGSTS.E [R4+0x8000], desc[UR8][R6.64], P0 ;  /* 0x0800000006047fae */ /* 0x0003e200081a1008 */
[----:B------:R-:W-:-:S05]  /*76ea0*/  IADD3 R12, P1, PT, R12, R31, RZ ;  /* 0x0000001f0c0c7210 */ /* 0x000fca0007f3e0ff */
[----:B------:R4:W-:Y:S01]  /*76eb0*/  STL [R1+0x13c8], R12 ;  /* 0x0013c80c01007387 */ /* 0x0009e20000100800 */
[----:B------:R-:W-:Y:S01]  /*76ec0*/  IADD3 R8, P2, PT, R8, R31, RZ ;  /* 0x0000001f08087210 */ /* 0x000fe20007f5e0ff */
[----:B----4-:R-:W-:Y:S02]  /*76ed0*/  IMAD.X R17, R17, 0x1, R0, P1 ;  /* 0x0000000111117824 */ /* 0x010fe400008e0600 */
[----:B-1----:R-:W-:Y:S01]  /*76ee0*/  IMAD.MOV.U32 R6, RZ, RZ, R12 ;  /* 0x000000ffff067224 */ /* 0x002fe200078e000c */
[----:B------:R-:W-:Y:S02]  /*76ef0*/  IADD3.X R15, PT, PT, R15, R0, RZ, P2, !PT ;  /* 0x000000000f0f7210 */ /* 0x000fe400017fe4ff */
[----:B------:R1:W-:Y:S04]  /*76f00*/  STL [R1+0x13c4], R17 ;  /* 0x0013c41101007387 */ /* 0x0003e80000100800 */
[----:B------:R-:W-:Y:S04]  /*76f10*/  STL [R1+0x1408], R8 ;  /* 0x0014080801007387 */ /* 0x000fe80000100800 */
[----:B------:R-:W4:Y:S01]  /*76f20*/  LDL.LU R12, [R1+0x1544] ;  /* 0x00154400010c7983 */ /* 0x000f220000300800 */
[----:B------:R-:W-:-:S03]  /*76f30*/  IMAD.MOV.U32 R7, RZ, RZ, R17 ;  /* 0x000000ffff077224 */ /* 0x000fc600078e0011 */
[----:B------:R2:W-:Y:S04]  /*76f40*/  STL [R1+0x1404], R15 ;  /* 0x0014040f01007387 */ /* 0x0005e80000100800 */
[----:B-1----:R-:W4:Y:S04]  /*76f50*/  LDL.LU R17, [R1+0x1584] ;  /* 0x0015840001117983 */ /* 0x002f280000300800 */
[----:B------:R1:W-:Y:S01]  /*76f60*/  LDGSTS.E [R4+0x8800], desc[UR8][R6.64], P0 ;  /* 0x0880000006047fae */ /* 0x0003e200081a1008 */
[----:B--2---:R-:W-:Y:S02]  /*76f70*/  IADD3 R10, P1, PT, R10, R31, RZ ;  /* 0x0000001f0a0a7210 */ /* 0x004fe40007f3e0ff */
[----:B-1----:R-:W-:Y:S01]  /*76f80*/  MOV R6, R8 ;  /* 0x0000000800067202 */ /* 0x002fe20000000f00 */
[----:B------:R-:W-:-:S02]  /*76f90*/  IMAD.MOV.U32 R7, RZ, RZ, R15 ;  /* 0x000000ffff077224 */ /* 0x000fc400078e000f */
[----:B------:R-:W2:Y:S01]  /*76fa0*/  LDL.LU R15, [R1+0x15c8] ;  /* 0x0015c800010f7983 */ /* 0x000ea20000300800 */
[----:B------:R-:W-:-:S03]  /*76fb0*/  IADD3 R19, P2, PT, R19, R31, RZ ;  /* 0x0000001f13137210 */ /* 0x000fc60007f5e0ff */
[----:B------:R-:W2:Y:S01]  /*76fc0*/  LDL.LU R8, [R1+0x1608] ;  /* 0x0016080001087983 */ /* 0x000ea20000300800 */
[----:B------:R-:W-:-:S03]  /*76fd0*/  IMAD.X R18, R18, 0x1, R0, P1 ;  /* 0x0000000112127824 */ /* 0x000fc600008e0600 */
[----:B------:R1:W-:Y:S04]  /*76fe0*/  LDGSTS.E [R4+0x9000], desc[UR8][R6.64], P0 ;  /* 0x0900000006047fae */ /* 0x0003e800081a1008 */
[----:B------:R-:W-:Y:S01]  /*76ff0*/  STL [R1+0x1448], R10 ;  /* 0x0014480a01007387 */ /* 0x000fe20000100800 */
[----:B------:R-:W-:-:S03]  /*77000*/  IADD3.X R20, PT, PT, R20, R0, RZ, P2, !PT ;  /* 0x0000000014147210 */ /* 0x000fc600017fe4ff */
[----:B------:R1:W-:Y:S02]  /*77010*/  STL [R1+0x1444], R18 ;  /* 0x0014441201007387 */ /* 0x0003e40000100800 */
[----:B-1----:R-:W-:Y:S02]  /*77020*/  IMAD.MOV.U32 R6, RZ, RZ, R10 ;  /* 0x000000ffff067224 */ /* 0x002fe400078e000a */
[----:B------:R-:W-:Y:S01]  /*77030*/  STL [R1+0x1488], R19 ;  /* 0x0014881301007387 */ /* 0x000fe20000100800 */
[----:B------:R-:W-:-:S03]  /*77040*/  IMAD.MOV.U32 R7, RZ, RZ, R18 ;  /* 0x000000ffff077224 */ /* 0x000fc600078e0012 */
[----:B------:R-:W2:Y:S01]  /*77050*/  LDL.LU R18, [R1+0x15c4] ;  /* 0x0015c40001127983 */ /* 0x000ea20000300800 */
[----:B---3--:R-:W-:-:S03]  /*77060*/  IADD3 R9, P1, PT, R9, R31, RZ ;  /* 0x0000001f09097210 */ /* 0x008fc60007f3e0ff */
[----:B------:R1:W-:Y:S04]  /*77070*/  LDGSTS.E [R4+0x9800], desc[UR8][R6.64], P0 ;  /* 0x0980000006047fae */ /* 0x0003e800081a1008 */
[----:B------:R-:W-:Y:S01]  /*77080*/  STL [R1+0x1484], R20 ;  /* 0x0014841401007387 */ /* 0x000fe20000100800 */
[----:B------:R-:W-:-:S03]  /*77090*/  IADD3 R11, P2, PT, R11, R31, RZ ;  /* 0x0000001f0b0b7210 */ /* 0x000fc60007f5e0ff */
[----:B------:R-:W3:Y:S01]  /*770a0*/  LDL.LU R10, [R1+0x1604] ;  /* 0x00160400010a7983 */ /* 0x000ee20000300800 */
[----:B-1----:R-:W-:Y:S01]  /*770b0*/  MOV R6, R19 ;  /* 0x0000001300067202 */ /* 0x002fe20000000f00 */
[----:B------:R-:W-:Y:S02]  /*770c0*/  IMAD.MOV.U32 R7, RZ, RZ, R20 ;  /* 0x000000ffff077224 */ /* 0x000fe400078e0014 */
[----:B------:R-:W-:Y:S04]  /*770d0*/  STL [R1+0x14c8], R9 ;  /* 0x0014c80901007387 */ /* 0x000fe80000100800 */
[----:B------:R1:W-:Y:S01]  /*770e0*/  LDGSTS.E [R4+0xa000], desc[UR8][R6.64], P0 ;  /* 0x0a00000006047fae */ /* 0x0003e200081a1008 */
[----:B------:R-:W-:Y:S02]  /*770f0*/  IMAD.X R14, R14, 0x1, R0, P1 ;  /* 0x000000010e0e7824 */ /* 0x000fe400008e0600 */
[----:B-1----:R-:W-:-:S03]  /*77100*/  IMAD.MOV.U32 R6, RZ, RZ, R9 ;  /* 0x000000ffff067224 */ /* 0x002fc600078e0009 */
[----:B------:R1:W-:Y:S01]  /*77110*/  STL [R1+0x14c4], R14 ;  /* 0x0014c40e01007387 */ /* 0x0003e20000100800 */
[----:B------:R-:W-:Y:S01]  /*77120*/  IMAD.MOV.U32 R7, RZ, RZ, R14 ;  /* 0x000000ffff077224 */ /* 0x000fe200078e000e */
[----:B------:R-:W-:Y:S02]  /*77130*/  IADD3.X R16, PT, PT, R16, R0, RZ, P2, !PT ;  /* 0x0000000010107210 */ /* 0x000fe400017fe4ff */
[----:B------:R-:W-:Y:S04]  /*77140*/  STL [R1+0x1508], R11 ;  /* 0x0015080b01007387 */ /* 0x000fe80000100800 */
[----:B------:R1:W-:Y:S04]  /*77150*/  LDGSTS.E [R4+0xa800], desc[UR8][R6.64], P0 ;  /* 0x0a80000006047fae */ /* 0x0003e800081a1008 */
[----:B-1----:R-:W3:Y:S04]  /*77160*/  LDL.LU R14, [R1+0x1648] ;  /* 0x00164800010e7983 */ /* 0x002ee80000300800 */
[----:B------:R1:W-:Y:S04]  /*77170*/  STL [R1+0x1504], R16 ;  /* 0x0015041001007387 */ /* 0x0003e80000100800 */
[----:B------:R-:W3:Y:S01]  /*77180*/  LDL.LU R9, [R1+0x1688] ;  /* 0x0016880001097983 */ /* 0x000ee20000300800 */
[----:B------:R-:W-:-:S03]  /*77190*/  IMAD.MOV.U32 R7, RZ, RZ, R16 ;  /* 0x000000ffff077224 */ /* 0x000fc600078e0010 */
[----:B-1----:R-:W3:Y:S01]  /*771a0*/  LDL.LU R16, [R1+0x1644] ;  /* 0x0016440001107983 */ /* 0x002ee20000300800 */
        /* <DEDUP_REMOVED lines=11> */
[----:B------:R4:W-:Y:S04]  /*77260*/  STL [R1+0x1588], R13 ;  /* 0x0015880d01007387 */ /* 0x0009e80000100800 */
[----:B------:R4:W-:Y:S04]  /*77270*/  LDGSTS.E [R4+0xb800], desc[UR8][R6.64], P0 ;  /* 0x0b80000006047fae */ /* 0x0009e800081a1008 */
[----:B-1----:R-:W3:Y:S04]  /*77280*/  LDL.LU R12, [R1+0x16c8] ;  /* 0x0016c800010c7983 */ /* 0x002ee80000300800 */
[----:B------:R1:W-:Y:S04]  /*77290*/  STL [R1+0x1584], R17 ;  /* 0x0015841101007387 */ /* 0x0003e80000100800 */
[----:B------:R-:W3:Y:S01]  /*772a0*/  LDL.LU R5, [R1+0x1708] ;  /* 0x0017080001057983 */ /* 0x000ee20000300800 */
[----:B----4-:R-:W-:-:S03]  /*772b0*/  MOV R6, R13 ;  /* 0x0000000d00067202 */ /* 0x010fc60000000f00 */
[----:B------:R-:W4:Y:S01]  /*772c0*/  LDL.LU R13, [R1+0x16c4] ;  /* 0x0016c400010d7983 */ /* 0x000f220000300800 */
[----:B------:R-:W-:-:S03]  /*772d0*/  IMAD.MOV.U32 R7, RZ, RZ, R17 ;  /* 0x000000ffff077224 */ /* 0x000fc600078e0011 */
[----:B-1----:R-:W4:Y:S01]  /*772e0*/  LDL.LU R17, [R1+0x1704] ;  /* 0x0017040001117983 */ /* 0x002f220000300800 */
        /* <DEDUP_REMOVED lines=8> */
[----:B---3--:R-:W-:-:S03]  /*77370*/  IADD3.X R10, PT, PT, R10, R0, RZ, P2, !PT ;  /* 0x000000000a0a7210 */ /* 0x008fc600017fe4ff */
[----:B--2---:R-:W2:Y:S01]  /*77380*/  LDL.LU R15, [R1+0x1748] ;  /* 0x00174800010f7983 */ /* 0x004ea20000300800 */
[----:B------:R-:W-:-:S03]  /*77390*/  IMAD.MOV.U32 R7, RZ, RZ, R18 ;  /* 0x000000ffff077224 */ /* 0x000fc600078e0012 */
[----:B------:R3:W-:Y:S04]  /*773a0*/  STL [R1+0x1604], R10 ;  /* 0x0016040a01007387 */ /* 0x0007e80000100800 */
[----:B------:R-:W2:Y:S04]  /*773b0*/  LDL.LU R19, [R1+0x1788] ;  /* 0x0017880001137983 */ /* 0x000ea80000300800 */
[----:B-1----:R-:W2:Y:S04]  /*773c0*/  LDL.LU R18, [R1+0x1744] ;  /* 0x0017440001127983 */ /* 0x002ea80000300800 */
[----:B------:R-:W2:Y:S04]  /*773d0*/  LDL.LU R20, [R1+0x1784] ;  /* 0x0017840001147983 */ /* 0x000ea80000300800 */
[----:B------:R1:W-:Y:S01]  /*773e0*/  LDGSTS.E [R4+0xc800], desc[UR8][R6.64], P0 ;  /* 0x0c80000006047fae */ /* 0x0003e200081a1008 */
[----:B------:R-:W-:Y:S01]  /*773f0*/  IADD3 R14, P1, PT, R14, R31, RZ ;  /* 0x0000001f0e0e7210 */ /* 0x000fe20007f3e0ff */
[----:B-1----:R-:W-:Y:S01]  /*77400*/  IMAD.MOV.U32 R7, RZ, RZ, R10 ;  /* 0x000000ffff077224 */ /* 0x002fe200078e000a */
[----:B------:R-:W-:-:S02]  /*77410*/  MOV R6, R8 ;  /* 0x0000000800067202 */ /* 0x000fc40000000f00 */
[----:B------:R-:W2:Y:S01]  /*77420*/  LDL.LU R8, [R1+0x17c8] ;  /* 0x0017c80001087983 */ /* 0x000ea20000300800 */
[----:B------:R-:W-:-:S03]  /*77430*/  IADD3 R9, P2, PT, R9, R31, RZ ;  /* 0x0000001f09097210 */ /* 0x000fc60007f5e0ff */
[----:B---3--:R-:W3:Y:S01]  /*77440*/  LDL.LU R10, [R1+0x1808] ;  /* 0x00180800010a7983 */ /* 0x008ee20000300800 */
[----:B------:R-:W-:-:S03]  /*77450*/  IMAD.X R16, R16, 0x1, R0, P1 ;  /* 0x0000000110107824 */ /* 0x000fc600008e0600 */
[----:B------:R1:W-:Y:S01]  /*77460*/  STL [R1+0x1648], R14 ;  /* 0x0016480e01007387 */ /* 0x0003e20000100800 */
[----:B------:R-:W-:-:S03]  /*77470*/  IADD3.X R11, PT, PT, R11, R0, RZ, P2, !PT ;  /* 0x000000000b0b7210 */ /* 0x000fc600017fe4ff */
[----:B------:R1:W-:Y:S04]  /*77480*/  LDGSTS.E [R4+0xd000], desc[UR8][R6.64], P0 ;  /* 0x0d00000006047fae */ /* 0x0003e800081a1008 */
[----:B------:R1:W-:Y:S04]  /*77490*/  STL [R1+0x1644], R16 ;  /* 0x0016441001007387 */ /* 0x0003e80000100800 */
[----:B------:R1:W-:Y:S02]  /*774a0*/  STL [R1+0x1688], R9 ;  /* 0x0016880901007387 */ /* 0x0003e40000100800 */
[----:B-1----:R-:W-:-:S02]  /*774b0*/  IMAD.MOV.U32 R6, RZ, RZ, R14 ;  /* 0x000000ffff067224 */ /* 0x002fc400078e000e */
        /* <DEDUP_REMOVED lines=23> */
[----:B--2---:R-:W-:Y:S01]  /*77630*/  IADD3 R15, P1, PT, R15, R31, RZ ;  /* 0x0000001f0f0f7210 */ /* 0x004fe20007f3e0ff */
[----:B-1----:R-:W-:Y:S01]  /*77640*/  IMAD.MOV.U32 R7, RZ, RZ, R17 ;  /* 0x000000ffff077224 */ /* 0x002fe200078e0011 */
[----:B------:R-:W-:Y:S01]  /*77650*/  MOV R6, R5 ;  /* 0x0000000500067202 */ /* 0x000fe20000000f00 */
[----:B------:R-:W2:Y:S04]  /*77660*/  LDL.LU R17, [R1+0x18c8] ;  /* 0x0018c80001117983 */ /* 0x000ea80000300800 */
[----:B------:R-:W2:Y:S01]  /*77670*/  LDL.LU R5, [R1+0x1908] ;  /* 0x0019080001057983 */ /* 0x000ea20000300800 */
[----:B------:R-:W-:-:S03]  /*77680*/  IADD3 R19, P2, PT, R19, R31, RZ ;  /* 0x0000001f13137210 */ /* 0x000fc60007f5e0ff */
[----:B------:R1:W-:Y:S01]  /*77690*/  LDGSTS.E [R4+0xf000], desc[UR8][R6.64], P0 ;  /* 0x0f00000006047fae */ /* 0x0003e200081a1008 */
[----:B------:R-:W-:-:S03]  /*776a0*/  IMAD.X R18, R18, 0x1, R0, P1 ;  /* 0x0000000112127824 */ /* 0x000fc600008e0600 */
[----:B------:R-:W-:Y:S01]  /*776b0*/  STL [R1+0x1748], R15 ;  /* 0x0017480f01007387 */ /* 0x000fe20000100800 */
[----:B------:R-:W-:-:S03]  /*776c0*/  IADD3.X R20, PT, PT, R20, R0, RZ, P2, !PT ;  /* 0x0000000014147210 */ /* 0x000fc600017fe4ff */
[----:B------:R1:W-:Y:S02]  /*776d0*/  STL [R1+0x1744], R18 ;  /* 0x0017441201007387 */ /* 0x0003e40000100800 */
[----:B-1----:R-:W-:Y:S02]  /*776e0*/  IMAD.MOV.U32 R6, RZ, RZ, R15 ;  /* 0x000000ffff067224 */ /* 0x002fe400078e000f */
[----:B------:R-:W-:Y:S01]  /*776f0*/  STL [R1+0x1788], R19 ;  /* 0x0017881301007387 */ /* 0x000fe20000100800 */
[----:B------:R-:W-:-:S03]  /*77700*/  IMAD.MOV.U32 R7, RZ, RZ, R18 ;  /* 0x000000ffff077224 */ /* 0x000fc600078e0012 */
[----:B------:R-:W2:Y:S04]  /*77710*/  LDL.LU R18, [R1+0x18c4] ;  /* 0x0018c40001127983 */ /* 0x000ea80000300800 */
[----:B------:R-:W-:Y:S04]  /*77720*/  STL [R1+0x1784], R20 ;  /* 0x0017841401007387 */ /* 0x000fe80000100800 */
[----:B------:R-:W2:Y:S01]  /*77730*/  LDL.LU R15, [R1+0x1904] ;  /* 0x00190400010f7983 */ /* 0x000ea20000300800 */
[----:B------:R-:W-:-:S03]  /*77740*/  IADD3 R8, P1, PT, R8, R31, RZ ;  /* 0x0000001f08087210 */ /* 0x000fc60007f3e0ff */
[----:B------:R1:W-:Y:S01]  /*77750*/  LDGSTS.E [R4+0xf800], desc[UR8][R6.64], P0 ;  /* 0x0f80000006047fae */ /* 0x0003e200081a1008 */
[----:B---3--:R-:W-:-:S03]  /*77760*/  IADD3 R10, P2, PT, R10, R31, RZ ;  /* 0x0000001f0a0a7210 */ /* 0x008fc60007f5e0ff */
[----:B------:R-:W-:Y:S01]  /*77770*/  STL [R1+0x17c8], R8 ;  /* 0x0017c80801007387 */ /* 0x000fe20000100800 */
[----:B-1----:R-:W-:Y:S01]  /*77780*/  MOV R6, R19 ;  /* 0x0000001300067202 */ /* 0x002fe20000000f00 */
[----:B------:R-:W-:-:S05]  /*77790*/  IMAD.MOV.U32 R7, RZ, RZ, R20 ;  /* 0x000000ffff077224 */ /* 0x000fca00078e0014 */
        /* <DEDUP_REMOVED lines=8> */
[----:B-1----:R-:W2:Y:S04]  /*77820*/  LDL.LU R14, [R1+0x1948] ;  /* 0x00194800010e7983 */ /* 0x002ea80000300800 */
[----:B------:R1:W-:Y:S04]  /*77830*/  STL [R1+0x1804], R16 ;  /* 0x0018041001007387 */ /* 0x0003e80000100800 */
[----:B------:R-:W2:Y:S01]  /*77840*/  LDL.LU R8, [R1+0x1988] ;  /* 0x0019880001087983 */ /* 0x000ea20000300800 */
[----:B---3--:R-:W-:Y:S01]  /*77850*/  IMAD.MOV.U32 R7, RZ, RZ, R16 ;  /* 0x000000ffff077224 */ /* 0x008fe200078e0010 */
[----:B------:R-:W-:-:S02]  /*77860*/  MOV R6, R10 ;  /* 0x0000000a00067202 */ /* 0x000fc40000000f00 */
[----:B-1----:R-:W3:Y:S04]  /*77870*/  LDL.LU R16, [R1+0x1944] ;  /* 0x0019440001107983 */ /* 0x002ee80000300800 */
[----:B------:R-:W3:Y:S01]  /*77880*/  LDL.LU R10, [R1+0x1984] ;  /* 0x00198400010a7983 */ /* 0x000ee20000300800 */
[-C--:B------:R-:W-:Y:S02]  /*77890*/  IADD3 R9, P1, PT, R9, R31.reuse, RZ ;  /* 0x0000001f09097210 */ /* 0x080fe40007f3e0ff */
[----:B------:R-:W-:Y:S01]  /*778a0*/  IADD3 R11, P2, PT, R11, R31, RZ ;  /* 0x0000001f0b0b7210 */ /* 0x000fe20007f5e0ff */
[----:B------:R1:W-:Y:S04]  /*778b0*/  LDGSTS.E [R4+0x11000], desc[UR8][R6.64], P0 ;  /* 0x1100000006047fae */ /* 0x0003e800081a1008 */
[----:B------:R4:W-:Y:S01]  /*778c0*/  STL [R1+0x1848], R9 ;  /* 0x0018480901007387 */ /* 0x0009e20000100800 */
[----:B-1----:R-:W-:-:S02]  /*778d0*/  IMAD.MOV.U32 R6, RZ, RZ, R9 ;  /* 0x000000ffff067224 */ /* 0x002fc400078e0009 */
[----:B----4-:R-:W-:-:S04]  /*778e0*/  IMAD.X R12, R12, 0x1, R0, P1 ;  /* 0x000000010c0c7824 */ /* 0x010fc800008e0600 */
[----:B------:R-:W-:Y:S01]  /*778f0*/  IMAD.MOV.U32 R7, RZ, RZ, R12 ;  /* 0x000000ffff077224 */ /* 0x000fe200078e000c */
[----:B------:R1:W-:Y:S01]  /*77900*/  STL [R1+0x1844], R12 ;  /* 0x0018440c01007387 */ /* 0x0003e20000100800 */
[----:B------:R-:W-:-:S03]  /*77910*/  IADD3.X R13, PT, PT, R13, R0, RZ, P2, !PT ;  /* 0x000000000d0d7210 */ /* 0x000fc600017fe4ff */
[----:B------:R4:W-:Y:S04]  /*77920*/  STL [R1+0x1888], R11 ;  /* 0x0018880b01007387 */ /* 0x0009e80000100800 */
[----:B------:R-:W3:Y:S04]  /*77930*/  LDL.LU R9, [R1+0x19c8] ;  /* 0x0019c80001097983 */ /* 0x000ee80000300800 */
[----:B------:R4:W-:Y:S04]  /*77940*/  STL [R1+0x1884], R13 ;  /* 0x0018840d01007387 */ /* 0x0009e80000100800 */
[----:B------:R4:W-:Y:S04]  /*77950*/  LDGSTS.E [R4+0x11800], desc[UR8][R6.64], P0 ;  /* 0x1180000006047fae */ /* 0x0009e800081a1008 */
[----:B-1----:R-:W3:Y:S01]  /*77960*/  LDL.LU R12, [R1+0x1a08] ;  /* 0x001a0800010c7983 */ /* 0x002ee20000300800 */
[----:B----4-:R-:W-:-:S03]  /*77970*/  MOV R6, R11 ;  /* 0x0000000b00067202 */ /* 0x010fc60000000f00 */
[----:B------:R-:W4:Y:S01]  /*77980*/  LDL.LU R11, [R1+0x19c4] ;  /* 0x0019c400010b7983 */ /* 0x000f220000300800 */
[----:B------:R-:W-:-:S03]  /*77990*/  IMAD.MOV.U32 R7, RZ, RZ, R13 ;  /* 0x000000ffff077224 */ /* 0x000fc600078e000d */
[----:B------:R-:W4:Y:S01]  /*779a0*/  LDL.LU R13, [R1+0x1a04] ;  /* 0x001a0400010d7983 */ /* 0x000f220000300800 */
[-C--:B--2---:R-:W-:Y:S02]  /*779b0*/  IADD3 R17, P1, PT, R17, R31.reuse, RZ ;  /* 0x0000001f11117210 */ /* 0x084fe40007f3e0ff */
[----:B------:R-:W-:Y:S01]  /*779c0*/  IADD3 R5, P2, PT, R5, R31, RZ ;  /* 0x0000001f05057210 */ /* 0x000fe20007f5e0ff */
[----:B------:R1:W-:Y:S04]  /*779d0*/  LDGSTS.E [R4+0x12000], desc[UR8][R6.64], P0 ;  /* 0x1200000006047fae */ /* 0x0003e800081a1008 */
[----:B------:R-:W-:Y:S01]  /*779e0*/  STL [R1+0x18c8], R17 ;  /* 0x0018c81101007387 */ /* 0x000fe20000100800 */
[----:B------:R-:W-:-:S05]  /*779f0*/  IMAD.X R18, R18, 0x1, R0, P1 ;  /* 0x0000000112127824 */ /* 0x000fca00008e0600 */
[----:B------:R-:W-:Y:S01]  /*77a00*/  STL [R1+0x18c4], R18 ;  /* 0x0018c41201007387 */ /* 0x000fe20000100800 */
[----:B------:R-:W-:-:S03]  /*77a10*/  IADD3.X R15, PT, PT, R15, R0, RZ, P2, !PT ;  /* 0x000000000f0f7210 */ /* 0x000fc600017fe4ff */
[----:B------:R-:W-:Y:S04]  /*77a20*/  STL [R1+0x1908], R5 ;  /* 0x0019080501007387 */ /* 0x000fe80000100800 */
[----:B------:R2:W-:Y:S04]  /*77a30*/  STL [R1+0x1904], R15 ;  /* 0x0019040f01007387 */ /* 0x0005e80000100800 */
[----:B------:R-:W4:Y:S01]  /*77a40*/  LDL.LU R22, [R1+0x1a44] ;  /* 0x001a440001167983 */ /* 0x000f220000300800 */
[----:B-1----:R-:W-:-:S03]  /*77a50*/  IMAD.MOV.U32 R6, RZ, RZ, R17 ;  /* 0x000000ffff067224 */ /* 0x002fc600078e0011 */
[----:B------:R-:W4:Y:S01]  /*77a60*/  LDL.LU R21, [R1+0x1a48] ;  /* 0x001a480001157983 */ /* 0x000f220000300800 */
[----:B------:R-:W-:-:S03]  /*77a70*/  IMAD.MOV.U32 R7, RZ, RZ, R18 ;  /* 0x000000ffff077224 */ /* 0x000fc600078e0012 */
[----:B------:R-:W4:Y:S04]  /*77a80*/  LDL.LU R20, [R1+0x1a84] ;  /* 0x001a840001147983 */ /* 0x000f280000300800 */
[----:B------:R-:W4:Y:S04]  /*77a90*/  LDL.LU R19, [R1+0x1a88] ;  /* 0x001a880001137983 */ /* 0x000f280000300800 */
[----:B------:R1:W-:Y:S02]  /*77aa0*/  LDGSTS.E [R4+0x12800], desc[UR8][R6.64], P0 ;  /* 0x1280000006047fae */ /* 0x0003e400081a1008 */
[----:B-1----:R-:W-:Y:S01]  /*77ab0*/  IMAD.MOV.U32 R7, RZ, RZ, R15 ;  /* 0x000000ffff077224 */ /* 0x002fe200078e000f */
[----:B------:R-:W-:Y:S01]  /*77ac0*/  MOV R6, R5 ;  /* 0x0000000500067202 */ /* 0x000fe20000000f00 */
[----:B--2---:R-:W2:Y:S04]  /*77ad0*/  LDL.LU R15, [R1+0x1ac8] ;  /* 0x001ac800010f7983 */ /* 0x004ea80000300800 */
[----:B------:R-:W2:Y:S01]  /*77ae0*/  LDL.LU R5, [R1+0x1b08] ;  /* 0x001b080001057983 */ /* 0x000ea20000300800 */
[----:B------:R-:W-:-:S03]  /*77af0*/  IADD3 R14, P1, PT, R14, R31, RZ ;  /* 0x0000001f0e0e7210 */ /* 0x000fc60007f3e0ff */
[----:B------:R1:W-:Y:S01]  /*77b00*/  LDGSTS.E [R4+0x13000], desc[UR8][R6.64], P0 ;  /* 0x1300000006047fae */ /* 0x0003e200081a1008 */
[----:B------:R-:W-:-:S03]  /*77b10*/  IADD3 R8, P2, PT, R8, R31, RZ ;  /* 0x0000001f08087210 */ /* 0x000fc60007f5e0ff */
[----:B------:R3:W-:Y:S02]  /*77b20*/  STL [R1+0x1948], R14 ;  /* 0x0019480e01007387 */ /* 0x0007e40000100800 */
[----:B---3--:R-:W-:Y:S01]  /*77b30*/  IMAD.X R16, R16, 0x1, R0, P1 ;  /* 0x0000000110107824 */ /* 0x008fe200008e0600 */
[----:B------:R-:W-:-:S04]  /*77b40*/  IADD3.X R10, PT, PT, R10, R0, RZ, P2, !PT ;  /* 0x000000000a0a7210 */ /* 0x000fc800017fe4ff */
[----:B------:R-:W-:Y:S01]  /*77b50*/  STL [R1+0x1944], R16 ;  /* 0x0019441001007387 */ /* 0x000fe20000100800 */
[----:B-1----:R-:W-:-:S03]  /*77b60*/  IMAD.MOV.U32 R6, RZ, RZ, R14 ;  /* 0x000000ffff067224 */ /* 0x002fc600078e000e */
[----:B------:R-:W-:Y:S04]  /*77b70*/  STL [R1+0x1988], R8 ;  /* 0x0019880801007387 */ /* 0x000fe80000100800 */
[----:B------:R-:W3:Y:S04]  /*77b80*/  LDL.LU R18, [R1+0x1ac4] ;  /* 0x001ac40001127983 */ /* 0x000ee80000300800 */
[----:B------:R1:W-:Y:S04]  /*77b90*/  STL [R1+0x1984], R10 ;  /* 0x0019840a01007387 */ /* 0x0003e80000100800 */
[----:B------:R-:W3:Y:S01]  /*77ba0*/  LDL.LU R14, [R1+0x1b04] ;  /* 0x001b0400010e7983 */ /* 0x000ee20000300800 */
[----:B------:R-:W-:-:S05]  /*77bb0*/  IMAD.MOV.U32 R7, RZ, RZ, R16 ;  /* 0x000000ffff077224 */ /* 0x000fca00078e0010 */
[----:B------:R1:W-:Y:S02]  /*77bc0*/  LDGSTS.E [R4+0x13800], desc[UR8][R6.64], P0 ;  /* 0x1380000006047fae */ /* 0x0003e400081a1008 */
[----:B-1----:R-:W-:Y:S01]  /*77bd0*/  MOV R6, R8 ;  /* 0x0000000800067202 */ /* 0x002fe20000000f00 */
[----:B------:R-:W-:Y:S02]  /*77be0*/  IMAD.MOV.U32 R7, RZ, RZ, R10 ;  /* 0x000000ffff077224 */ /* 0x000fe400078e000a */
[----:B------:R-:W3:Y:S04]  /*77bf0*/  LDL.LU R10, [R1+0x1b48] ;  /* 0x001b4800010a7983 */ /* 0x000ee80000300800 */
[----:B------:R-:W3:Y:S04]  /*77c00*/  LDL.LU R8, [R1+0x1b88] ;  /* 0x001b880001087983 */ /* 0x000ee80000300800 */
[----:B------:R1:W-:Y:S01]  /*77c10*/  LDGSTS.E [R4+0x14000], desc[UR8][R6.64], P0 ;  /* 0x1400000006047fae */ /* 0x0003e200081a1008 */
[----:B------:R-:W-:-:S05]  /*77c20*/  IADD3 R9, P1, PT, R9, R31, RZ ;  /* 0x0000001f09097210 */ /* 0x000fca0007f3e0ff */
[----:B------:R-:W-:Y:S01]  /*77c30*/  STL [R1+0x19c8], R9 ;  /* 0x0019c80901007387 */ /* 0x000fe20000100800 */
[----:B------:R-:W-:Y:S01]  /*77c40*/  IADD3 R12, P2, PT, R12, R31, RZ ;  /* 0x0000001f0c0c7210 */ /* 0x000fe20007f5e0ff */
[----:B-1----:R-:W-:Y:S02]  /*77c50*/  IMAD.MOV.U32 R6, RZ, RZ, R9 ;  /* 0x000000ffff067224 */ /* 0x002fe400078e0009 */
[----:B----4-:R-:W-:Y:S01]  /*77c60*/  IMAD.X R11, R11, 0x1, R0, P1 ;  /* 0x000000010b0b7824 */ /* 0x010fe200008e0600 */
[----:B------:R-:W-:-:S04]  /*77c70*/  IADD3.X R13, PT, PT, R13, R0, RZ, P2, !PT ;  /* 0x000000000d0d7210 */ /* 0x000fc800017fe4ff */
[----:B------:R1:W-:Y:S01]  /*77c80*/  STL [R1+0x19c4], R11 ;  /* 0x0019c40b01007387 */ /* 0x0003e20000100800 */
[----:B------:R-:W-:-:S03]  /*77c90*/  IMAD.MOV.U32 R7, RZ, RZ, R11 ;  /* 0x000000ffff077224 */ /* 0x000fc600078e000b */
[----:B------:R-:W-:Y:S04]  /*77ca0*/  STL [R1+0x1a08], R12 ;  /* 0x001a080c01007387 */ /* 0x000fe80000100800 */
[----:B------:R4:W-:Y:S04]  /*77cb0*/  LDGSTS.E [R4+0x14800], desc[UR8][R6.64], P0 ;  /* 0x1480000006047fae */ /* 0x0009e800081a1008 */
[----:B-1----:R-:W3:Y:S04]  /*77cc0*/  LDL.LU R11, [R1+0x1b44] ;  /* 0x001b4400010b7983 */ /* 0x002ee80000300800 */
[----:B------:R1:W-:Y:S04]  /*77cd0*/  STL [R1+0x1a04], R13 ;  /* 0x001a040d01007387 */ /* 0x0003e80000100800 */
[----:B------:R-:W3:Y:S01]  /*77ce0*/  LDL.LU R9, [R1+0x1b84] ;  /* 0x001b840001097983 */ /* 0x000ee20000300800 */
[----:B----4-:R-:W-:Y:S01]  /*77cf0*/  IMAD.MOV.U32 R7, RZ, RZ, R13 ;  /* 0x000000ffff077224 */ /* 0x010fe200078e000d */
[----:B------:R-:W-:-:S02]  /*77d00*/  MOV R6, R12 ;  /* 0x0000000c00067202 */ /* 0x000fc40000000f00 */
[----:B-1----:R-:W4:Y:S04]  /*77d10*/  LDL.LU R13, [R1+0x1bc4] ;  /* 0x001bc400010d7983 */ /* 0x002f280000300800 */
[----:B------:R-:W4:Y:S04]  /*77d20*/  LDL.LU R12, [R1+0x1bc8] ;  /* 0x001bc800010c7983 */ /* 0x000f280000300800 */
[----:B------:R-:W4:Y:S04]  /*77d30*/  LDL.LU R17, [R1+0x1c04] ;  /* 0x001c040001117983 */ /* 0x000f280000300800 */
[----:B------:R-:W4:Y:S01]  /*77d40*/  LDL.LU R16, [R1+0x1c08] ;  /* 0x001c080001107983 */ /* 0x000f220000300800 */
[----:B------:R-:W-:-:S03]  /*77d50*/  IADD3 R21, P1, PT, R21, R31, RZ ;  /* 0x0000001f15157210 */ /* 0x000fc60007f3e0ff */
[----:B------:R1:W-:Y:S01]  /*77d60*/  LDGSTS.E [R4+0x15000], desc[UR8][R6.64], P0 ;  /* 0x1500000006047fae */ /* 0x0003e200081a1008 */
[----:B------:R-:W-:Y:S01]  /*77d70*/  IADD3 R19, P2, PT, R19, R31, RZ ;  /* 0x0000001f13137210 */ /* 0x000fe20007f5e0ff */
[----:B------:R-:W-:-:S03]  /*77d80*/  IMAD.X R22, R22, 0x1, R0, P1 ;  /* 0x0000000116167824 */ /* 0x000fc600008e0600 */
[----:B------:R-:W-:Y:S01]  /*77d90*/  IADD3.X R20, PT, PT, R20, R0, RZ, P2, !PT ;  /* 0x0000000014147210 */ /* 0x000fe200017fe4ff */
[----:B------:R-:W-:Y:S01]  /*77da0*/  STL [R1+0x1a48], R21 ;  /* 0x001a481501007387 */ /* 0x000fe20000100800 */
[----:B-1----:R-:W-:Y:S02]  /*77db0*/  IMAD.MOV.U32 R6, RZ, RZ, R21 ;  /* 0x000000ffff067224 */ /* 0x002fe400078e0015 */
[----:B------:R-:W-:Y:S01]  /*77dc0*/  IMAD.MOV.U32 R7, RZ, RZ, R22 ;  /* 0x000000ffff077224 */ /* 0x000fe200078e0016 */
[----:B--2---:R-:W-:-:S04]  /*77dd0*/  IADD3 R15, P1, PT, R15, R31, RZ ;  /* 0x0000001f0f0f7210 */ /* 0x004fc80007f3e0ff */
[----:B------:R1:W-:Y:S01]  /*77de0*/  LDGSTS.E [R4+0x15800], desc[UR8][R6.64], P0 ;  /* 0x1580000006047fae */ /* 0x0003e200081a1008 */
[----:B------:R-:W-:-:S03]  /*77df0*/  IADD3 R5, P2, PT, R5, R31, RZ ;  /* 0x0000001f05057210 */ /* 0x000fc60007f5e0ff */
[----:B------:R-:W-:Y:S04]  /*77e00*/  STL [R1+0x1a44], R22 ;  /* 0x001a441601007387 */ /* 0x000fe80000100800 */
[----:B------:R-:W-:Y:S01]  /*77e10*/  STL [R1+0x1a88], R19 ;  /* 0x001a881301007387 */ /* 0x000fe20000100800 */
[----:B-1----:R-:W-:Y:S01]  /*77e20*/  MOV R6, R19 ;  /* 0x0000001300067202 */ /* 0x002fe20000000f00 */
[----:B------:R-:W-:Y:S02]  /*77e30*/  IMAD.MOV.U32 R7, RZ, RZ, R20 ;  /* 0x000000ffff077224 */ /* 0x000fe400078e0014 */
[----:B------:R-:W-:Y:S04]  /*77e40*/  STL [R1+0x1a84], R20 ;  /* 0x001a841401007387 */ /* 0x000fe80000100800 */
[----:B------:R-:W-:Y:S04]  /*77e50*/  STL [R1+0x1ac8], R15 ;  /* 0x001ac80f01007387 */ /* 0x000fe80000100800 */
[----:B------:R1:W-:Y:S01]  /*77e60*/  LDGSTS.E [R4+0x16000], desc[UR8][R6.64], P0 ;  /* 0x1600000006047fae */ /* 0x0003e200081a1008 */
[----:B---3--:R-:W-:-:S02]  /*77e70*/  IMAD.X R18, R18, 0x1, R0, P1 ;  /* 0x0000000112127824 */ /* 0x008fc400008e0600 */
[----:B-1----:R-:W-:Y:S02]  /*77e80*/  IMAD.MOV.U32 R6, RZ, RZ, R15 ;  /* 0x000000ffff067224 */ /* 0x002fe400078e000f */
[----:B------:R-:W-:Y:S01]  /*77e90*/  IMAD.MOV.U32 R7, RZ, RZ, R18 ;  /* 0x000000ffff077224 */ /* 0x000fe200078e0012 */
[----:B------:R-:W-:Y:S01]  /*77ea0*/  STL [R1+0x1ac4], R18 ;  /* 0x001ac41201007387 */ /* 0x000fe20000100800 */
[----:B------:R-:W-:-:S03]  /*77eb0*/  IADD3.X R14, PT, PT, R14, R0, RZ, P2, !PT ;  /* 0x000000000e0e7210 */ /* 0x000fc600017fe4ff */
[----:B------:R1:W-:Y:S04]  /*77ec0*/  STL [R1+0x1b08], R5 ;  /* 0x001b080501007387 */ /* 0x0003e80000100800 */
[----:B------:R-:W-:Y:S04]  /*77ed0*/  STL [R1+0x1b04], R14 ;  /* 0x001b040e01007387 */ /* 0x000fe80000100800 */
[----:B------:R-:W2:Y:S04]  /*77ee0*/  LDL.LU R35, [R1+0x1c1c] ;  /* 0x001c1c0001237983 */ /* 0x000ea80000300800 */
[----:B------:R-:W3:Y:S04]  /*77ef0*/  LDL.LU R34, [R1+0x1c20] ;  /* 0x001c200001227983 */ /* 0x000ee80000300800 */
[----:B------:R1:W-:Y:S04]  /*77f00*/  LDGSTS.E [R4+0x16800], desc[UR8][R6.64], P0 ;  /* 0x1680000006047fae */ /* 0x0003e800081a1008 */
[----:B------:R-:W2:Y:S01]  /*77f10*/  LDL.LU R26, [R1+0x1c24] ;  /* 0x001c2400011a7983 */ /* 0x000ea20000300800 */
[----:B-1----:R-:W-:-:S03]  /*77f20*/  MOV R6, R5 ;  /* 0x0000000500067202 */ /* 0x002fc60000000f00 */
[----:B------:R-:W2:Y:S01]  /*77f30*/  LDL.LU R5, [R1+0x1c28] ;  /* 0x001c280001057983 */ /* 0x000ea20000300800 */
[-C--:B------:R-:W-:Y:S01]  /*77f40*/  IADD3 R10, P1, PT, R10, R31.reuse, RZ ;  /* 0x0000001f0a0a7210 */ /* 0x080fe20007f3e0ff */
[----:B------:R-:W-:Y:S01]  /*77f50*/  IMAD.MOV.U32 R7, RZ, RZ, R14 ;  /* 0x000000ffff077224 */ /* 0x000fe200078e000e */
[----:B------:R-:W-:-:S04]  /*77f60*/  IADD3 R8, P2, PT, R8, R31, RZ ;  /* 0x0000001f08087210 */ /* 0x000fc80007f5e0ff */
[----:B------:R1:W-:Y:S04]  /*77f70*/  LDGSTS.E [R4+0x17000], desc[UR8][R6.64], P0 ;  /* 0x1700000006047fae */ /* 0x0003e800081a1008 */
[----:B------:R-:W-:Y:S01]  /*77f80*/  STL [R1+0x1b48], R10 ;  /* 0x001b480a01007387 */ /* 0x000fe20000100800 */
[----:B-1----:R-:W-:Y:S02]  /*77f90*/  IMAD.MOV.U32 R6, RZ, RZ, R10 ;  /* 0x000000ffff067224 */ /* 0x002fe400078e000a */
[----:B------:R-:W-:-:S04]  /*77fa0*/  IMAD.X R11, R11, 0x1, R0, P1 ;  /* 0x000000010b0b7824 */ /* 0x000fc800008e0600 */
[----:B------:R-:W-:Y:S01]  /*77fb0*/  IMAD.MOV.U32 R7, RZ, RZ, R11 ;  /* 0x000000ffff077224 */ /* 0x000fe200078e000b */
[----:B------:R-:W-:Y:S01]  /*77fc0*/  STL [R1+0x1b44], R11 ;  /* 0x001b440b01007387 */ /* 0x000fe20000100800 */
[----:B------:R-:W-:-:S03]  /*77fd0*/  IADD3.X R9, PT, PT, R9, R0, RZ, P2, !PT ;  /* 0x0000000009097210 */ /* 0x000fc600017fe4ff */
[----:B------:R-:W-:Y:S04]  /*77fe0*/  STL [R1+0x1b88], R8 ;  /* 0x001b880801007387 */ /* 0x000fe80000100800 */
[----:B------:R1:W-:Y:S04]  /*77ff0*/  LDGSTS.E [R4+0x17800], desc[UR8][R6.64], P0 ;  /* 0x1780000006047fae */ /* 0x0003e800081a1008 */
[----:B------:R1:W-:Y:S01]  /*78000*/  STL [R1+0x1b84], R9 ;  /* 0x001b840901007387 */ /* 0x0003e20000100800 */
[----:B----4-:R-:W-:Y:S02]  /*78010*/  IADD3 R12, P1, PT, R12, R31, RZ ;  /* 0x0000001f0c0c7210 */ /* 0x010fe40007f3e0ff */
[----:B-1----:R-:W-:Y:S01]  /*78020*/  MOV R6, R8 ;  /* 0x0000000800067202 */ /* 0x002fe20000000f00 */
[----:B------:R-:W-:-:S02]  /*78030*/  IMAD.MOV.U32 R7, RZ, RZ, R9 ;  /* 0x000000ffff077224 */ /* 0x000fc400078e0009 */
[----:B------:R-:W4:Y:S01]  /*78040*/  LDL.LU.64 R8, [R1+0xd70] ;  /* 0x000d700001087983 */ /* 0x000f220000300a00 */
[----:B------:R-:W-:Y:S01]  /*78050*/  IMAD.X R13, R13, 0x1, R0, P1 ;  /* 0x000000010d0d7824 */ /* 0x000fe200008e0600 */
[----:B------:R-:W-:Y:S02]  /*78060*/  IADD3 R16, P2, PT, R16, R31, RZ ;  /* 0x0000001f10107210 */ /* 0x000fe40007f5e0ff */
[----:B------:R-:W4:Y:S04]  /*78070*/  LDL.LU.64 R10, [R1+0xd68] ;  /* 0x000d6800010a7983 */ /* 0x000f280000300a00 */
[----:B------:R-:W-:Y:S01]  /*78080*/  STL [R1+0x1bc8], R12 ;  /* 0x001bc80c01007387 */ /* 0x000fe20000100800 */
[----:B------:R-:W-:-:S03]  /*78090*/  IADD3.X R17, PT, PT, R17, R0, RZ, P2, !PT ;  /* 0x0000000011117210 */ /* 0x000fc600017fe4ff */
[----:B------:R1:W-:Y:S04]  /*780a0*/  LDGSTS.E [R4+0x18000], desc[UR8][R6.64], P0 ;  /* 0x1800000006047fae */ /* 0x0003e800081a1008 */
[----:B------:R1:W-:Y:S04]  /*780b0*/  STL [R1+0x1bc4], R13 ;  /* 0x001bc40d01007387 */ /* 0x0003e80000100800 */
[----:B------:R-:W-:Y:S01]  /*780c0*/  STL [R1+0x1c08], R16 ;  /* 0x001c081001007387 */ /* 0x000fe20000100800 */
[----:B-1----:R-:W-:Y:S02]  /*780d0*/  IMAD.MOV.U32 R6, RZ, RZ, R12 ;  /* 0x000000ffff067224 */ /* 0x002fe400078e000c */
[----:B------:R-:W-:-:S02]  /*780e0*/  IMAD.MOV.U32 R7, RZ, RZ, R13 ;  /* 0x000000ffff077224 */ /* 0x000fc400078e000d */
[----:B------:R-:W4:Y:S04]  /*780f0*/  LDL.LU.64 R12, [R1+0xd60] ;  /* 0x000d6000010c7983 */ /* 0x000f280000300a00 */
[----:B------:R1:W-:Y:S04]  /*78100*/  STL [R1+0x1c04], R17 ;  /* 0x001c041101007387 */ /* 0x0003e80000100800 */
[----:B------:R-:W4:Y:S04]  /*78110*/  LDL.LU.64 R14, [R1+0xd58] ;  /* 0x000d5800010e7983 */ /* 0x000f280000300a00 */
[----:B------:R1:W-:Y:S02]  /*78120*/  LDGSTS.E [R4+0x18800], desc[UR8][R6.64], P0 ;  /* 0x1880000006047fae */ /* 0x0003e400081a1008 */
[----:B-1----:R-:W-:Y:S01]  /*78130*/  MOV R6, R16 ;  /* 0x0000001000067202 */ /* 0x002fe20000000f00 */
[----:B------:R-:W-:-:S02]  /*78140*/  IMAD.MOV.U32 R7, RZ, RZ, R17 ;  /* 0x000000ffff077224 */ /* 0x000fc400078e0011 */
[----:B------:R-:W4:Y:S04]  /*78150*/  LDL.LU.64 R16, [R1+0xd50] ;  /* 0x000d500001107983 */ /* 0x000f280000300a00 */
[----:B------:R-:W4:Y:S04]  /*78160*/  LDL.LU.64 R18, [R1+0xd48] ;  /* 0x000d480001127983 */ /* 0x000f280000300a00 */
[----:B------:R-:W4:Y:S04]  /*78170*/  LDL.LU.64 R20, [R1+0xd40] ;  /* 0x000d400001147983 */ /* 0x000f280000300a00 */
[----:B------:R-:W4:Y:S04]  /*78180*/  LDL.LU.64 R22, [R1+0xd38] ;  /* 0x000d380001167983 */ /* 0x000f280000300a00 */
[----:B------:R-:W4:Y:S04]  /*78190*/  LDL.LU.64 R24, [R1+0xd30] ;  /* 0x000d300001187983 */ /* 0x000f280000300a00 */
[----:B------:R-:W4:Y:S01]  /*781a0*/  LDL.LU.64 R42, [R1+0xd28] ;  /* 0x000d2800012a7983 */ /* 0x000f220000300a00 */
[----:B---3--:R-:W-:-:S03]  /*781b0*/  IADD3 R34, P1, PT, R34, R31, RZ ;  /* 0x0000001f22227210 */ /* 0x008fc60007f3e0ff */
[----:B------:R-:W3:Y:S02]  /*781c0*/  LDL.LU R38, [R1+0xf90] ;  /* 0x000f900001267983 */ /* 0x000ee40000300800 */
[----:B--2---:R-:W-:Y:S02]  /*781d0*/  IMAD.X R35, R35, 0x1, R0, P1 ;  /* 0x0000000123237824 */ /* 0x004fe400008e0600 */
[----:B------:R-:W-:Y:S04]  /*781e0*/  STL [R1+0x1c20], R34 ;  /* 0x001c202201007387 */ /* 0x000fe80000100800 */
[----:B------:R1:W-:Y:S04]  /*781f0*/  STL [R1+0x1c1c], R35 ;  /* 0x001c1c2301007387 */ /* 0x0003e80000100800 */
[----:B------:R2:W-:Y:S01]  /*78200*/  LDGSTS.E [R4+0x19000], desc[UR8][R6.64], P0 ;  /* 0x1900000006047fae */ /* 0x0005e200081a1008 */
[----:B------:R-:W-:-:S04]  /*78210*/  IADD3 R5, P2, PT, R5, R31, RZ ;  /* 0x0000001f05057210 */ /* 0x000fc80007f5e0ff */
[----:B------:R-:W-:Y:S01]  /*78220*/  IADD3.X R26, PT, PT, R26, R0, RZ, P2, !PT ;  /* 0x000000001a1a7210 */ /* 0x000fe200017fe4ff */
[----:B------:R1:W-:Y:S04]  /*78230*/  STL [R1+0x1c28], R5 ;  /* 0x001c280501007387 */ /* 0x0003e80000100800 */
[----:B------:R-:W3:Y:S04]  /*78240*/  LDL.LU.64 R40, [R1+0xd20] ;  /* 0x000d200001287983 */ /* 0x000ee80000300a00 */
[----:B------:R1:W-:Y:S04]  /*78250*/  STL [R1+0x1c24], R26 ;  /* 0x001c241a01007387 */ /* 0x0003e80000100800 */
[----:B------:R-:W3:Y:S01]  /*78260*/  LDL.LU R39, [R1+0xf8c] ;  /* 0x000f8c0001277983 */ /* 0x000ee20000300800 */
[----:B--2---:R-:W-:-:S02]  /*78270*/  IMAD.MOV.U32 R6, RZ, RZ, R34 ;  /* 0x000000ffff067224 */ /* 0x004fc400078e0022 */
[----:B------:R-:W-:Y:S01]  /*78280*/  IMAD.MOV.U32 R7, RZ, RZ, R35 ;  /* 0x000000ffff077224 */ /* 0x000fe200078e0023 */
[----:B------:R-:W2:Y:S04]  /*78290*/  LDL.LU R37, [R1+0xfcc] ;  /* 0x000fcc0001257983 */ /* 0x000ea80000300800 */
[----:B------:R1:W-:Y:S04]  /*782a0*/  LDGSTS.E [R4+0x19800], desc[UR8][R6.64], P0 ;  /* 0x1980000006047fae */ /* 0x0003e800081a1008 */
[----:B------:R-:W2:Y:S04]  /*782b0*/  LDL.LU R36, [R1+0xfd0] ;  /* 0x000fd00001247983 */ /* 0x000ea80000300800 */
[----:B-1----:R-:W2:Y:S01]  /*782c0*/  LDL.LU R35, [R1+0x100c] ;  /* 0x00100c0001237983 */ /* 0x002ea20000300800 */
[----:B------:R-:W-:Y:S01]  /*782d0*/  MOV R6, R5 ;  /* 0x0000000500067202 */ /* 0x000fe20000000f00 */
[----:B------:R-:W-:-:S02]  /*782e0*/  IMAD.MOV.U32 R7, RZ, RZ, R26 ;  /* 0x000000ffff077224 */ /* 0x000fc400078e001a */
[----:B------:R-:W2:Y:S04]  /*782f0*/  LDL.LU R34, [R1+0x1010] ;  /* 0x0010100001227983 */ /* 0x000ea80000300800 */
[----:B------:R4:W-:Y:S02]  /*78300*/  LDGSTS.E [R4+0x1a000], desc[UR8][R6.64], P0 ;  /* 0x1a00000006047fae */ /* 0x0009e400081a1008 */
[----:B----4-:R-:W-:-:S05]  /*78310*/  IADD3 R6, P1, PT, R8, R31, RZ ;  /* 0x0000001f08067210 */ /* 0x010fca0007f3e0ff */
[----:B------:R-:W-:Y:S01]  /*78320*/  IMAD.X R5, R9, 0x1, R0, P1 ;  /* 0x0000000109057824 */ /* 0x000fe200008e0600 */
[----:B------:R-:W-:-:S04]  /*78330*/  IADD3 R8, P1, PT, R10, R31, RZ ;  /* 0x0000001f0a087210 */ /* 0x000fc80007f3e0ff */
[----:B------:R-:W-:Y:S02]  /*78340*/  IADD3.X R7, PT, PT, R11, R0, RZ, P1, !PT ;  /* 0x000000000b077210 */ /* 0x000fe40000ffe4ff */
[----:B------:R-:W-:-:S05]  /*78350*/  IADD3 R10, P1, PT, R12, R31, RZ ;  /* 0x0000001f0c0a7210 */ /* 0x000fca0007f3e0ff */
[----:B------:R-:W-:Y:S01]  /*78360*/  IMAD.X R9, R13, 0x1, R0, P1 ;  /* 0x000000010d097824 */ /* 0x000fe200008e0600 */
[----:B------:R-:W-:-:S05]  /*78370*/  IADD3 R12, P1, PT, R14, R31, RZ ;  /* 0x0000001f0e0c7210 */ /* 0x000fca0007f3e0ff */
        /* <DEDUP_REMOVED lines=13> */
[----:B---3--:R-:W-:Y:S01]  /*78450*/  IADD3 R38, P1, PT, R38, R31, RZ ;  /* 0x0000001f26267210 */ /* 0x008fe20007f3e0ff */
[----:B------:R-:W-:Y:S01]  /*78460*/  IMAD.MOV.U32 R60, RZ, RZ, R6 ;  /* 0x000000ffff3c7224 */ /* 0x000fe200078e0006 */
[----:B------:R-:W-:Y:S01]  /*78470*/  MOV R61, R5 ;  /* 0x00000005003d7202 */ /* 0x000fe20000000f00 */
[----:B------:R-:W-:Y:S01]  /*78480*/  IMAD.MOV.U32 R58, RZ, RZ, R8 ;  /* 0x000000ffff3a7224 */ /* 0x000fe200078e0008 */
[----:B------:R-:W-:Y:S01]  /*78490*/  MOV R56, R10 ;  /* 0x0000000a00387202 */ /* 0x000fe20000000f00 */
[----:B------:R-:W-:Y:S01]  /*784a0*/  IMAD.MOV.U32 R59, RZ, RZ, R7 ;  /* 0x000000ffff3b7224 */ /* 0x000fe200078e0007 */
[----:B------:R-:W-:Y:S01]  /*784b0*/  STL [R1+0xf90], R38 ;  /* 0x000f902601007387 */ /* 0x000fe20000100800 */
[----:B------:R-:W-:Y:S01]  /*784c0*/  IMAD.MOV.U32 R57, RZ, RZ, R9 ;  /* 0x000000ffff397224 */ /* 0x000fe200078e0009 */
[----:B------:R-:W-:Y:S01]  /*784d0*/  MOV R55, R11 ;  /* 0x0000000b00377202 */ /* 0x000fe20000000f00 */
[----:B------:R-:W-:Y:S01]  /*784e0*/  IMAD.MOV.U32 R54, RZ, RZ, R12 ;  /* 0x000000ffff367224 */ /* 0x000fe200078e000c */
[----:B------:R-:W-:Y:S01]  /*784f0*/  IADD3 R26, P2, PT, R40, R31, RZ ;  /* 0x0000001f281a7210 */ /* 0x000fe20007f5e0ff */
[----:B------:R-:W-:Y:S01]  /*78500*/  IMAD.MOV.U32 R52, RZ, RZ, R14 ;  /* 0x000000ffff347224 */ /* 0x000fe200078e000e */
[----:B------:R-:W-:Y:S01]  /*78510*/  MOV R50, R16 ;  /* 0x0000001000327202 */ /* 0x000fe20000000f00 */
[----:B------:R-:W-:-:S02]  /*78520*/  IMAD.MOV.U32 R53, RZ, RZ, R13 ;  /* 0x000000ffff357224 */ /* 0x000fc400078e000d */
[----:B------:R-:W-:Y:S01]  /*78530*/  IMAD.X R39, R39, 0x1, R0, P1 ;  /* 0x0000000127277824 */ /* 0x000fe200008e0600 */
[----:B------:R-:W-:Y:S01]  /*78540*/  IADD3.X R25, PT, PT, R41, R0, RZ, P2, !PT ;  /* 0x0000000029197210 */ /* 0x000fe200017fe4ff */
[----:B------:R-:W-:Y:S01]  /*78550*/  IMAD.MOV.U32 R51, RZ, RZ, R15 ;  /* 0x000000ffff337224 */ /* 0x000fe200078e000f */
[----:B------:R-:W-:Y:S01]  /*78560*/  MOV R49, R17 ;  /* 0x0000001100317202 */ /* 0x000fe20000000f00 */
[----:B------:R-:W-:Y:S01]  /*78570*/  IMAD.MOV.U32 R48, RZ, RZ, R18 ;  /* 0x000000ffff307224 */ /* 0x000fe200078e0012 */
[----:B------:R-:W-:Y:S01]  /*78580*/  STL [R1+0xf8c], R39 ;  /* 0x000f8c2701007387 */ /* 0x000fe20000100800 */
[----:B------:R-:W-:-:S03]  /*78590*/  IMAD.MOV.U32 R46, RZ, RZ, R20 ;  /* 0x000000ffff2e7224 */ /* 0x000fc600078e0014 */
[----:B------:R-:W-:Y:S01]  /*785a0*/  STL.64 [R1+0xd70], R60 ;  /* 0x000d703c01007387 */ /* 0x000fe20000100a00 */
[----:B------:R-:W-:Y:S01]  /*785b0*/  IMAD.MOV.U32 R47, RZ, RZ, R19 ;  /* 0x000000ffff2f7224 */ /* 0x000fe200078e0013 */
[----:B------:R-:W-:Y:S02]  /*785c0*/  MOV R44, R22 ;  /* 0x00000016002c7202 */ /* 0x000fe40000000f00 */
[----:B------:R-:W-:Y:S01]  /*785d0*/  STL.64 [R1+0xd68], R58 ;  /* 0x000d683a01007387 */ /* 0x000fe20000100a00 */
[----:B------:R-:W-:Y:S01]  /*785e0*/  IMAD.MOV.U32 R45, RZ, RZ, R21 ;  /* 0x000000ffff2d7224 */ /* 0x000fe200078e0015 */
[----:B------:R-:W-:Y:S02]  /*785f0*/  MOV R43, R23 ;  /* 0x00000017002b7202 */ /* 0x000fe40000000f00 */
[----:B------:R-:W-:Y:S01]  /*78600*/  STL.64 [R1+0xd60], R56 ;  /* 0x000d603801007387 */ /* 0x000fe20000100a00 */
[----:B------:R-:W-:-:S03]  /*78610*/  IMAD.MOV.U32 R42, RZ, RZ, R24 ;  /* 0x000000ffff2a7224 */ /* 0x000fc600078e0018 */
[----:B------:R-:W-:Y:S01]  /*78620*/  STL.64 [R1+0xd58], R54 ;  /* 0x000d583601007387 */ /* 0x000fe20000100a00 */
[----:B------:R-:W-:Y:S02]  /*78630*/  IMAD.MOV.U32 R40, RZ, RZ, R26 ;  /* 0x000000ffff287224 */ /* 0x000fe400078e001a */
[----:B------:R-:W-:Y:S01]  /*78640*/  IMAD.MOV.U32 R41, RZ, RZ, R25 ;  /* 0x000000ffff297224 */ /* 0x000fe200078e0019 */
[----:B------:R-:W-:Y:S04]  /*78650*/  STL.64 [R1+0xd50], R52 ;  /* 0x000d503401007387 */ /* 0x000fe80000100a00 */
[----:B------:R-:W-:Y:S04]  /*78660*/  STL.64 [R1+0xd48], R50 ;  /* 0x000d483201007387 */ /* 0x000fe80000100a00 */
[----:B------:R-:W-:Y:S04]  /*78670*/  STL.64 [R1+0xd40], R48 ;  /* 0x000d403001007387 */ /* 0x000fe80000100a00 */
[----:B------:R-:W-:Y:S04]  /*78680*/  STL.64 [R1+0xd38], R46 ;  /* 0x000d382e01007387 */ /* 0x000fe80000100a00 */
[----:B------:R-:W-:Y:S04]  /*78690*/  STL.64 [R1+0xd30], R44 ;  /* 0x000d302c01007387 */ /* 0x000fe80000100a00 */
[----:B------:R-:W-:Y:S04]  /*786a0*/  STL.64 [R1+0xd28], R42 ;  /* 0x000d282a01007387 */ /* 0x000fe80000100a00 */
[----:B------:R-:W-:Y:S04]  /*786b0*/  STL.64 [R1+0xd20], R40 ;  /* 0x000d202801007387 */ /* 0x000fe80000100a00 */
[----:B------:R-:W3:Y:S04]  /*786c0*/  LDL.LU R14, [R1+0x1050] ;  /* 0x00105000010e7983 */ /* 0x000ee80000300800 */
[----:B------:R-:W4:Y:S04]  /*786d0*/  LDL.LU R8, [R1+0x1090] ;  /* 0x0010900001087983 */ /* 0x000f280000300800 */
[----:B------:R-:W4:Y:S04]  /*786e0*/  LDL.LU R16, [R1+0x104c] ;  /* 0x00104c0001107983 */ /* 0x000f280000300800 */
[----:B------:R-:W4:Y:S04]  /*786f0*/  LDL.LU R15, [R1+0x108c] ;  /* 0x00108c00010f7983 */ /* 0x000f280000300800 */
[----:B------:R-:W4:Y:S04]  /*78700*/  LDL.LU R12, [R1+0x10d0] ;  /* 0x0010d000010c7983 */ /* 0x000f280000300800 */
[----:B------:R-:W4:Y:S04]  /*78710*/  LDL.LU R9, [R1+0x1110] ;  /* 0x0011100001097983 */ /* 0x000f280000300800 */
[----:B------:R-:W4:Y:S04]  /*78720*/  LDL.LU R17, [R1+0x10cc] ;  /* 0x0010cc0001117983 */ /* 0x000f280000300800 */
[----:B------:R-:W4:Y:S01]  /*78730*/  LDL.LU R10, [R1+0x110c] ;  /* 0x00110c00010a7983 */ /* 0x000f220000300800 */
[----:B--2---:R-:W-:-:S02]  /*78740*/  IADD3 R36, P1, PT, R36, R31, RZ ;  /* 0x0000001f24247210 */ /* 0x004fc40007f3e0ff */
[----:B------:R-:W-:Y:S01]  /*78750*/  IADD3 R34, P2, PT, R34, R31, RZ ;  /* 0x0000001f22227210 */ /* 0x000fe20007f5e0ff */
[----:B------:R-:W-:Y:S01]  /*78760*/  LDGSTS.E [R4+0x1a800], desc[UR8][R60.64], P0 ;  /* 0x1a8000003c047fae */ /* 0x000fe200081a1008 */
[----:B------:R-:W-:Y:S02]  /*78770*/  IADD3.X R37, PT, PT, R37, R0, RZ, P1, !PT ;  /* 0x0000000025257210 */ /* 0x000fe40000ffe4ff */
[----:B------:R-:W-:Y:S01]  /*78780*/  LOP3.LUT R5, R29, 0x10, RZ, 0x3c, !PT ;  /* 0x000000101d057812 */ /* 0x000fe200078e3cff */
[----:B------:R-:W-:Y:S01]  /*78790*/  LDGSTS.E [R4+0x1b000], desc[UR8][R58.64], P0 ;  /* 0x1b0000003a047fae */ /* 0x000fe200081a1008 */
[----:B------:R-:W-:-:S03]  /*787a0*/  IMAD.X R35, R35, 0x1, R0, P2 ;  /* 0x0000000123237824 */ /* 0x000fc600010e0600 */
[----:B------:R-:W-:Y:S01]  /*787b0*/  LDGSTS.E [R4+0x1b800], desc[UR8][R56.64], P0 ;  /* 0x1b80000038047fae */ /* 0x000fe200081a1008 */
[----:B------:R-:W-:-:S03]  /*787c0*/  IADD3 R5, PT, PT, R5, UR7, RZ ;  /* 0x0000000705057c10 */ /* 0x000fc6000fffe0ff */
[----:B------:R-:W-:Y:S01]  /*787d0*/  LDGSTS.E [R4+0x1c000], desc[UR8][R54.64], P0 ;  /* 0x1c00000036047fae */ /* 0x000fe200081a1008 */
[----:B------:R-:W-:-:S03]  /*787e0*/  IMAD.MOV.U32 R6, RZ, RZ, R38 ;  /* 0x000000ffff067224 */ /* 0x000fc600078e0026 */
[----:B------:R-:W-:Y:S01]  /*787f0*/  LDGSTS.E [R4+0x1c800], desc[UR8][R52.64], P0 ;  /* 0x1c80000034047fae */ /* 0x000fe200081a1008 */
[----:B------:R-:W-:-:S03]  /*78800*/  IMAD.MOV.U32 R7, RZ, RZ, R39 ;  /* 0x000000ffff077224 */ /* 0x000fc600078e0027 */
[----:B------:R-:W-:Y:S04]  /*78810*/  STL [R1+0xfd0], R36 ;  /* 0x000fd02401007387 */ /* 0x000fe80000100800 */
[----:B------:R-:W-:Y:S04]  /*78820*/  LDGSTS.E [R4+0x1d000], desc[UR8][R50.64], P0 ;  /* 0x1d00000032047fae */ /* 0x000fe800081a1008 */
[----:B------:R-:W-:Y:S04]  /*78830*/  STL [R1+0xfcc], R37 ;  /* 0x000fcc2501007387 */ /* 0x000fe80000100800 */
[----:B------:R-:W-:Y:S04]  /*78840*/  LDGSTS.E [R4+0x1d800], desc[UR8][R48.64], P0 ;  /* 0x1d80000030047fae */ /* 0x000fe800081a1008 */
[----:B------:R-:W-:Y:S04]  /*78850*/  STL [R1+0x1010], R34 ;  /* 0x0010102201007387 */ /* 0x000fe80000100800 */
[----:B------:R-:W-:Y:S04]  /*78860*/  LDGSTS.E [R4+0x1e000], desc[UR8][R46.64], P0 ;  /* 0x1e0000002e047fae */ /* 0x000fe800081a1008 */
[----:B------:R-:W2:Y:S04]  /*78870*/  LDL.LU R11, [R1+0x1150] ;  /* 0x00115000010b7983 */ /* 0x000ea80000300800 */
[----:B------:R-:W-:Y:S04]  /*78880*/  LDGSTS.E [R4+0x1e800], desc[UR8][R44.64], P0 ;  /* 0x1e8000002c047fae */ /* 0x000fe800081a1008 */
[----:B------:R-:W-:Y:S04]  /*78890*/  LDGSTS.E [R4+0x1f000], desc[UR8][R42.64], P0 ;  /* 0x1f0000002a047fae */ /* 0x000fe800081a1008 */
[----:B------:R-:W-:Y:S04]  /*788a0*/  STL [R1+0x100c], R35 ;  /* 0x00100c2301007387 */ /* 0x000fe80000100800 */
[----:B------:R-:W-:Y:S04]  /*788b0*/  LDGSTS.E [R4+0x1f800], desc[UR8][R40.64], P0 ;  /* 0x1f80000028047fae */ /* 0x000fe800081a1008 */
[----:B------:R-:W2:Y:S04]  /*788c0*/  LDL.LU R19, [R1+0x1190] ;  /* 0x0011900001137983 */ /* 0x000ea80000300800 */
[----:B------:R1:W-:Y:S04]  /*788d0*/  LDGSTS.E [R5+0x100], desc[UR8][R6.64], P0 ;  /* 0x0010000006057fae */ /* 0x0003e800081a1008 */
[----:B------:R-:W2:Y:S04]  /*788e0*/  LDL.LU R18, [R1+0x114c] ;  /* 0x00114c0001127983 */ /* 0x000ea80000300800 */
[----:B------:R-:W2:Y:S01]  /*788f0*/  LDL.LU R20, [R1+0x118c] ;  /* 0x00118c0001147983 */ /* 0x000ea20000300800 */
[----:B-1----:R-:W-:Y:S01]  /*78900*/  IMAD.MOV.U32 R6, RZ, RZ, R36 ;  /* 0x000000ffff067224 */ /* 0x002fe200078e0024 */
[----:B------:R-:W-:-:S02]  /*78910*/  MOV R7, R37 ;  /* 0x0000002500077202 */ /* 0x000fc40000000f00 */
[----:B------:R-:W2:Y:S04]  /*78920*/  LDL.LU R4, [R1+0x11d0] ;  /* 0x0011d00001047983 */ /* 0x000ea80000300800 */
[----:B------:R1:W-:Y:S04]  /*78930*/  LDGSTS.E [R5+0x900], desc[UR8][R6.64], P0 ;  /* 0x0090000006057fae */ /* 0x0003e800081a1008 */
[----:B------:R-:W2:Y:S01]  /*78940*/  LDL.LU R13, [R1+0x1210] ;  /* 0x00121000010d7983 */ /* 0x000ea20000300800 */
[----:B-1----:R-:W-:Y:S02]  /*78950*/  IMAD.MOV.U32 R6, RZ, RZ, R34 ;  /* 0x000000ffff067224 */ /* 0x002fe400078e0022 */
[----:B------:R-:W-:-:S05]  /*78960*/  IMAD.MOV.U32 R7, RZ, RZ, R35 ;  /* 0x000000ffff077224 */ /* 0x000fca00078e0023 */
[----:B------:R1:W-:Y:S01]  /*78970*/  LDGSTS.E [R5+0x1100], desc[UR8][R6.64], P0 ;  /* 0x0110000006057fae */ /* 0x0003e200081a1008 */
[-C--:B---3--:R-:W-:Y:S02]  /*78980*/  IADD3 R14, P1, PT, R14, R31.reuse, RZ ;  /* 0x0000001f0e0e7210 */ /* 0x088fe40007f3e0ff */
[----:B----4-:R-:W-:Y:S02]  /*78990*/  IADD3 R8, P2, PT, R8, R31, RZ ;  /* 0x0000001f08087210 */ /* 0x010fe40007f5e0ff */
[----:B------:R-:W-:Y:S01]  /*789a0*/  IADD3.X R16, PT, PT, R16, R0, RZ, P1, !PT ;  /* 0x0000000010107210 */ /* 0x000fe20000ffe4ff */
[----:B------:R3:W-:Y:S01]  /*789b0*/  STL [R1+0x1050], R14 ;  /* 0x0010500e01007387 */ /* 0x0007e20000100800 */
[----:B-1----:R-:W-:Y:S02]  /*789c0*/  IMAD.MOV.U32 R6, RZ, RZ, R14 ;  /* 0x000000ffff067224 */ /* 0x002fe400078e000e */
[----:B------:R-:W-:Y:S01]  /*789d0*/  IMAD.X R15, R15, 0x1, R0, P2 ;  /* 0x000000010f0f7824 */ /* 0x000fe200010e0600 */
[----:B------:R1:W-:Y:S04]  /*789e0*/  STL [R1+0x104c], R16 ;  /* 0x00104c1001007387 */ /* 0x0003e80000100800 */
[----:B------:R4:W-:Y:S01]  /*789f0*/  STL [R1+0x1090], R8 ;  /* 0x0010900801007387 */ /* 0x0009e20000100800 */
[----:B------:R-:W-:-:S03]  /*78a00*/  MOV R7, R16 ;  /* 0x0000001000077202 */ /* 0x000fc60000000f00 */
[----:B---3--:R-:W3:Y:S04]  /*78a10*/  LDL.LU R14, [R1+0x11cc] ;  /* 0x0011cc00010e7983 */ /* 0x008ee80000300800 */
[----:B------:R4:W-:Y:S04]  /*78a20*/  STL [R1+0x108c], R15 ;  /* 0x00108c0f01007387 */ /* 0x0009e80000100800 */
[----:B-1----:R-:W3:Y:S01]  /*78a30*/  LDL.LU R16, [R1+0x120c] ;  /* 0x00120c0001107983 */ /* 0x002ee20000300800 */
[-C--:B------:R-:W-:Y:S02]  /*78a40*/  IADD3 R12, P1, PT, R12, R31.reuse, RZ ;  /* 0x0000001f0c0c7210 */ /* 0x080fe40007f3e0ff */
[----:B------:R-:W-:Y:S01]  /*78a50*/  IADD3 R9, P2, PT, R9, R31, RZ ;  /* 0x0000001f09097210 */ /* 0x000fe20007f5e0ff */
[----:B------:R1:W-:Y:S01]  /*78a60*/  LDGSTS.E [R5+0x1900], desc[UR8][R6.64], P0 ;  /* 0x0190000006057fae */ /* 0x0003e200081a1008 */
[----:B------:R-:W-:-:S03]  /*78a70*/  IADD3.X R17, PT, PT, R17, R0, RZ, P1, !PT ;  /* 0x0000000011117210 */ /* 0x000fc60000ffe4ff */
[----:B------:R-:W-:Y:S02]  /*78a80*/  IMAD.X R10, R10, 0x1, R0, P2 ;  /* 0x000000010a0a7824 */ /* 0x000fe400010e0600 */
[----:B-1----:R-:W-:Y:S02]  /*78a90*/  IMAD.MOV.U32 R6, RZ, RZ, R8 ;  /* 0x000000ffff067224 */ /* 0x002fe400078e0008 */
[----:B------:R-:W-:Y:S01]  /*78aa0*/  IMAD.MOV.U32 R7, RZ, RZ, R15 ;  /* 0x000000ffff077224 */ /* 0x000fe200078e000f */
[----:B----4-:R-:W4:Y:S04]  /*78ab0*/  LDL.LU R8, [R1+0x1250] ;  /* 0x0012500001087983 */ /* 0x010f280000300800 */
[----:B------:R-:W4:Y:S04]  /*78ac0*/  LDL.LU R15, [R1+0x1290] ;  /* 0x00129000010f7983 */ /* 0x000f280000300800 */
[----:B------:R1:W-:Y:S04]  /*78ad0*/  STL [R1+0x10d0], R12 ;  /* 0x0010d00c01007387 */ /* 0x0003e80000100800 */
[----:B------:R1:W-:Y:S04]  /*78ae0*/  LDGSTS.E [R5+0x2100], desc[UR8][R6.64], P0 ;  /* 0x0210000006057fae */ /* 0x0003e800081a1008 */
[----:B------:R2:W-:Y:S04]  /*78af0*/  STL [R1+0x10cc], R17 ;  /* 0x0010cc1101007387 */ /* 0x0005e80000100800 */
[----:B------:R-:W-:Y:S01]  /*78b00*/  STL [R1+0x1110], R9 ;  /* 0x0011100901007387 */ /* 0x000fe20000100800 */
[----:B-1----:R-:W-:-:S03]  /*78b10*/  IMAD.MOV.U32 R6, RZ, RZ, R12 ;  /* 0x000000ffff067224 */ /* 0x002fc600078e000c */
[----:B------:R-:W4:Y:S01]  /*78b20*/  LDL.LU R12, [R1+0x124c] ;  /* 0x00124c00010c7983 */ /* 0x000f220000300800 */
[----:B------:R-:W-:-:S03]  /*78b30*/  MOV R7, R17 ;  /* 0x0000001100077202 */ /* 0x000fc60000000f00 */
[----:B------:R1:W-:Y:S04]  /*78b40*/  STL [R1+0x110c], R10 ;  /* 0x00110c0a01007387 */ /* 0x0003e80000100800 */
[----:B--2---:R-:W2:Y:S01]  /*78b50*/  LDL.LU R17, [R1+0x128c] ;  /* 0x00128c0001117983 */ /* 0x004ea20000300800 */
[----:B------:R-:W-:-:S03]  /*78b60*/  IADD3 R11, P1, PT, R11, R31, RZ ;  /* 0x0000001f0b0b7210 */ /* 0x000fc60007f3e0ff */
[----:B------:R1:W-:Y:S01]  /*78b70*/  LDGSTS.E [R5+0x2900], desc[UR8][R6.64], P0 ;  /* 0x0290000006057fae */ /* 0x0003e200081a1008 */
[----:B------:R-:W-:Y:S01]  /*78b80*/  IADD3 R19, P2, PT, R19, R31, RZ ;  /* 0x0000001f13137210 */ /* 0x000fe20007f5e0ff */
[----:B-1----:R-:W-:Y:S02]  /*78b90*/  IMAD.MOV.U32 R6, RZ, RZ, R9 ;  /* 0x000000ffff067224 */ /* 0x002fe400078e0009 */
[----:B------:R-:W-:Y:S02]  /*78ba0*/  IMAD.MOV.U32 R7, RZ, RZ, R10 ;  /* 0x000000ffff077224 */ /* 0x000fe400078e000a */
[----:B------:R-:W2:Y:S01]  /*78bb0*/  LDL.LU R10, [R1+0x12d0] ;  /* 0x0012d000010a7983 */ /* 0x000ea20000300800 */
[----:B------:R-:W-:-:S03]  /*78bc0*/  IADD3.X R18, PT, PT, R18, R0, RZ, P1, !PT ;  /* 0x0000000012127210 */ /* 0x000fc60000ffe4ff */
[----:B------:R-:W2:Y:S01]  /*78bd0*/  LDL.LU R9, [R1+0x1310] ;  /* 0x0013100001097983 */ /* 0x000ea20000300800 */
[----:B------:R-:W-:-:S03]  /*78be0*/  IMAD.X R20, R20, 0x1, R0, P2 ;  /* 0x0000000114147824 */ /* 0x000fc600010e0600 */
[----:B------:R-:W-:Y:S04]  /*78bf0*/  STL [R1+0x1150], R11 ;  /* 0x0011500b01007387 */ /* 0x000fe80000100800 */
[----:B------:R1:W-:Y:S04]  /*78c00*/  LDGSTS.E [R5+0x3100], desc[UR8][R6.64], P0 ;  /* 0x0310000006057fae */ /* 0x0003e800081a1008 */
[----:B------:R1:W-:Y:S04]  /*78c10*/  STL [R1+0x114c], R18 ;  /* 0x00114c1201007387 */ /* 0x0003e80000100800 */
[----:B------:R-:W-:Y:S01]  /*78c20*/  STL [R1+0x1190], R19 ;  /* 0x0011901301007387 */ /* 0x000fe20000100800 */
[----:B-1----:R-:W-:Y:S01]  /*78c30*/  IMAD.MOV.U32 R6, RZ, RZ, R11 ;  /* 0x000000ffff067224 */ /* 0x002fe200078e000b */
[----:B------:R-:W-:-:S02]  /*78c40*/  MOV R7, R18 ;  /* 0x0000001200077202 */ /* 0x000fc40000000f00 */
[----:B------:R-:W2:Y:S01]  /*78c50*/  LDL.LU R18, [R1+0x12cc] ;  /* 0x0012cc0001127983 */ /* 0x000ea20000300800 */
[----:B------:R-:W-:-:S03]  /*78c60*/  IADD3 R4, P1, PT, R4, R31, RZ ;  /* 0x0000001f04047210 */ /* 0x000fc60007f3e0ff */
[----:B------:R-:W-:Y:S01]  /*78c70*/  STL [R1+0x118c], R20 ;  /* 0x00118c1401007387 */ /* 0x000fe20000100800 */
[----:B------:R-:W-:-:S03]  /*78c80*/  IADD3 R13, P2, PT, R13, R31, RZ ;  /* 0x0000001f0d0d7210 */ /* 0x000fc60007f5e0ff */
[----:B------:R-:W2:Y:S04]  /*78c90*/  LDL.LU R11, [R1+0x130c] ;  /* 0x00130c00010b7983 */ /* 0x000ea80000300800 */
[----:B------:R1:W-:Y:S04]  /*78ca0*/  LDGSTS.E [R5+0x3900], desc[UR8][R6.64], P0 ;  /* 0x0390000006057fae */ /* 0x0003e800081a1008 */
[----:B------:R-:W-:Y:S01]  /*78cb0*/  STL [R1+0x11d0], R4 ;  /* 0x0011d00401007387 */ /* 0x000fe20000100800 */
[----:B-1----:R-:W-:Y:S02]  /*78cc0*/  IMAD.MOV.U32 R6, RZ, RZ, R19 ;  /* 0x000000ffff067224 */ /* 0x002fe400078e0013 */
[----:B------:R-:W-:-:S05]  /*78cd0*/  IMAD.MOV.U32 R7, RZ, RZ, R20 ;  /* 0x000000ffff077224 */ /* 0x000fca00078e0014 */
[----:B------:R1:W-:Y:S02]  /*78ce0*/  LDGSTS.E [R5+0x4100], desc[UR8][R6.64], P0 ;  /* 0x0410000006057fae */ /* 0x0003e400081a1008 */
[----:B-1----:R-:W-:Y:S01]  /*78cf0*/  IMAD.MOV.U32 R6, RZ, RZ, R4 ;  /* 0x000000ffff067224 */ /* 0x002fe200078e0004 */
[----:B---3--:R-:W-:-:S04]  /*78d00*/  IADD3.X R14, PT, PT, R14, R0, RZ, P1, !PT ;  /* 0x000000000e0e7210 */ /* 0x008fc80000ffe4ff */
[----:B------:R-:W-:Y:S01]  /*78d10*/  MOV R7, R14 ;  /* 0x0000000e00077202 */ /* 0x000fe20000000f00 */
[----:B------:R1:W-:Y:S01]  /*78d20*/  STL [R1+0x11cc], R14 ;  /* 0x0011cc0e01007387 */ /* 0x0003e20000100800 */
[----:B------:R-:W-:-:S03]  /*78d30*/  IMAD.X R16, R16, 0x1, R0, P2 ;  /* 0x0000000110107824 */ /* 0x000fc600010e0600 */
[----:B------:R-:W-:Y:S04]  /*78d40*/  STL [R1+0x1210], R13 ;  /* 0x0012100d01007387 */ /* 0x000fe80000100800 */
[----:B------:R3:W-:Y:S04]  /*78d50*/  LDGSTS.E [R5+0x4900], desc[UR8][R6.64], P0 ;  /* 0x0490000006057fae */ /* 0x0007e800081a1008 */
[----:B-1----:R-:W2:Y:S04]  /*78d60*/  LDL.LU R14, [R1+0x1350] ;  /* 0x00135000010e7983 */ /* 0x002ea80000300800 */
[----:B------:R1:W-:Y:S04]  /*78d70*/  STL [R1+0x120c], R16 ;  /* 0x00120c1001007387 */ /* 0x0003e80000100800 */
[----:B------:R-:W2:Y:S01]  /*78d80*/  LDL.LU R4, [R1+0x1390] ;  /* 0x0013900001047983 */ /* 0x000ea20000300800 */
[----:B---3--:R-:W-:-:S03]  /*78d90*/  IMAD.MOV.U32 R7, RZ, RZ, R16 ;  /* 0x000000ffff077224 */ /* 0x008fc600078e0010 */
[----:B-1----:R-:W3:Y:S01]  /*78da0*/  LDL.LU R16, [R1+0x134c] ;  /* 0x00134c0001107983 */ /* 0x002ee20000300800 */
[----:B------:R-:W-:-:S03]  /*78db0*/  IMAD.MOV.U32 R6, RZ, RZ, R13 ;  /* 0x000000ffff067224 */ /* 0x000fc600078e000d */
[----:B------:R-:W3:Y:S01]  /*78dc0*/  LDL.LU R13, [R1+0x138c] ;  /* 0x00138c00010d7983 */ /* 0x000ee20000300800 */
[-C--:B----4-:R-:W-:Y:S02]  /*78dd0*/  IADD3 R8, P1, PT, R8, R31.reuse, RZ ;  /* 0x0000001f08087210 */ /* 0x090fe40007f3e0ff */
[----:B------:R-:W-:Y:S01]  /*78de0*/  IADD3 R15, P2, PT, R15, R31, RZ ;  /* 0x0000001f0f0f7210 */ /* 0x000fe20007f5e0ff */
[----:B------:R1:W-:Y:S04]  /*78df0*/  LDGSTS.E [R5+0x5100], desc[UR8][R6.64], P0 ;  /* 0x0510000006057fae */ /* 0x0003e800081a1008 */
[----:B------:R-:W-:Y:S01]  /*78e00*/  STL [R1+0x1250], R8 ;  /* 0x0012500801007387 */ /* 0x000fe20000100800 */
[----:B------:R-:W-:Y:S01]  /*78e10*/  IADD3.X R12, PT, PT, R12, R0, RZ, P1, !PT ;  /* 0x000000000c0c7210 */ /* 0x000fe20000ffe4ff */
[----:B-1----:R-:W-:-:S03]  /*78e20*/  IMAD.MOV.U32 R6, RZ, RZ, R8 ;  /* 0x000000ffff067224 */ /* 0x002fc600078e0008 */
[----:B------:R-:W-:Y:S01]  /*78e30*/  MOV R7, R12 ;  /* 0x0000000c00077202 */ /* 0x000fe20000000f00 */
[----:B------:R1:W-:Y:S01]  /*78e40*/  STL [R1+0x124c], R12 ;  /* 0x00124c0c01007387 */ /* 0x0003e20000100800 */
[----:B--2---:R-:W-:-:S03]  /*78e50*/  IMAD.X R17, R17, 0x1, R0, P2 ;  /* 0x0000000111117824 */ /* 0x004fc600010e0600 */
[----:B------:R-:W-:Y:S04]  /*78e60*/  STL [R1+0x1290], R15 ;  /* 0x0012900f01007387 */ /* 0x000fe80000100800 */
[----:B------:R2:W-:Y:S04]  /*78e70*/  LDGSTS.E [R5+0x5900], desc[UR8][R6.64], P0 ;  /* 0x0590000006057fae */ /* 0x0005e800081a1008 */
[----:B-1----:R-:W4:Y:S04]  /*78e80*/  LDL.LU R12, [R1+0x13d0] ;  /* 0x0013d000010c7983 */ /* 0x002f280000300800 */
[----:B------:R1:W-:Y:S04]  /*78e90*/  STL [R1+0x128c], R17 ;  /* 0x00128c1101007387 */ /* 0x0003e80000100800 */
[----:B------:R-:W4:Y:S01]  /*78ea0*/  LDL.LU R8, [R1+0x1410] ;  /* 0x0014100001087983 */ /* 0x000f220000300800 */
[----:B--2---:R-:W-:-:S03]  /*78eb0*/  IMAD.MOV.U32 R7, RZ, RZ, R17 ;  /* 0x000000ffff077224 */ /* 0x004fc600078e0011 */
[----:B-1----:R-:W2:Y:S01]  /*78ec0*/  LDL.LU R17, [R1+0x13cc] ;  /* 0x0013cc0001117983 */ /* 0x002ea20000300800 */
[----:B------:R-:W-:-:S03]  /*78ed0*/  IMAD.MOV.U32 R6, RZ, RZ, R15 ;  /* 0x000000ffff067224 */ /* 0x000fc600078e000f */
[----:B------:R-:W2:Y:S01]  /*78ee0*/  LDL.LU R15, [R1+0x140c] ;  /* 0x00140c00010f7983 */ /* 0x000ea20000300800 */
[-C--:B------:R-:W-:Y:S02]  /*78ef0*/  IADD3 R10, P1, PT, R10, R31.reuse, RZ ;  /* 0x0000001f0a0a7210 */ /* 0x080fe40007f3e0ff */
[----:B------:R-:W-:Y:S01]  /*78f00*/  IADD3 R9, P2, PT, R9, R31, RZ ;  /* 0x0000001f09097210 */ /* 0x000fe20007f5e0ff */
[----:B------:R1:W-:Y:S04]  /*78f10*/  LDGSTS.E [R5+0x6100], desc[UR8][R6.64], P0 ;  /* 0x0610000006057fae */ /* 0x0003e800081a1008 */
[----:B------:R1:W-:Y:S01]  /*78f20*/  STL [R1+0x12d0], R10 ;  /* 0x0012d00a01007387 */ /* 0x0003e20000100800 */
[----:B------:R-:W-:Y:S01]  /*78f30*/  IADD3.X R18, PT, PT, R18, R0, RZ, P1, !PT ;  /* 0x0000000012127210 */ /* 0x000fe20000ffe4ff */
[----:B-1----:R-:W-:-:S04]  /*78f40*/  IMAD.MOV.U32 R6, RZ, RZ, R10 ;  /* 0x000000ffff067224 */ /* 0x002fc800078e000a */
[----:B------:R1:W-:Y:S01]  /*78f50*/  STL [R1+0x12cc], R18 ;  /* 0x0012cc1201007387 */ /* 0x0003e20000100800 */
[----:B------:R-:W-:-:S03]  /*78f60*/  IMAD.X R11, R11, 0x1, R0, P2 ;  /* 0x000000010b0b7824 */ /* 0x000fc600010e0600 */
[----:B------:R1:W-:Y:S01]  /*78f70*/  STL [R1+0x1310], R9 ;  /* 0x0013100901007387 */ /* 0x0003e20000100800 */
[----:B------:R-:W-:-:S03]  /*78f80*/  MOV R7, R18 ;  /* 0x0000001200077202 */ /* 0x000fc60000000f00 */
[----:B------:R-:W2:Y:S04]  /*78f90*/  LDL.LU R10, [R1+0x1450] ;  /* 0x00145000010a7983 */ /* 0x000ea80000300800 */
[----:B------:R1:W-:Y:S04]  /*78fa0*/  STL [R1+0x130c], R11 ;  /* 0x00130c0b01007387 */ /* 0x0003e80000100800 */
[----:B------:R-:W2:Y:S04]  /*78fb0*/  LDL.LU R19, [R1+0x1490] ;  /* 0x0014900001137983 */ /* 0x000ea80000300800 */
[----:B-1----:R-:W2:Y:S04]  /*78fc0*/  LDL.LU R18, [R1+0x144c] ;  /* 0x00144c0001127983 */ /* 0x002ea80000300800 */
[----:B------:R-:W2:Y:S04]  /*78fd0*/  LDL.LU R20, [R1+0x148c] ;  /* 0x00148c0001147983 */ /* 0x000ea80000300800 */
[----:B------:R1:W-:Y:S02]  /*78fe0*/  LDGSTS.E [R5+0x6900], desc[UR8][R6.64], P0 ;  /* 0x0690000006057fae */ /* 0x0003e400081a1008 */
[----:B-1----:R-:W-:-:S02]  /*78ff0*/  IMAD.MOV.U32 R6, RZ, RZ, R9 ;  /* 0x000000ffff067224 */ /* 0x002fc400078e0009 */
[----:B------:R-:W-:Y:S01]  /*79000*/  IMAD.MOV.U32 R7, RZ, RZ, R11 ;  /* 0x000000ffff077224 */ /* 0x000fe200078e000b */
[----:B------:R-:W2:Y:S04]  /*79010*/  LDL.LU R9, [R1+0x14d0] ;  /* 0x0014d00001097983 */ /* 0x000ea80000300800 */
[----:B------:R-:W2:Y:S04]  /*79020*/  LDL.LU R11, [R1+0x1510] ;  /* 0x00151000010b7983 */ /* 0x000ea80000300800 */
[----:B------:R1:W-:Y:S01]  /*79030*/  LDGSTS.E [R5+0x7100], desc[UR8][R6.64], P0 ;  /* 0x0710000006057fae */ /* 0x0003e200081a1008 */
[----:B------:R-:W-:-:S02]  /*79040*/  IADD3 R14, P1, PT, R14, R31, RZ ;  /* 0x0000001f0e0e7210 */ /* 0x000fc40007f3e0ff */
[----:B------:R-:W-:-:S03]  /*79050*/  IADD3 R4, P2, PT, R4, R31, RZ ;  /* 0x0000001f04047210 */ /* 0x000fc60007f5e0ff */
[----:B------:R3:W-:Y:S02]  /*79060*/  STL [R1+0x1350], R14 ;  /* 0x0013500e01007387 */ /* 0x0007e40000100800 */
[----:B---3--:R-:W-:Y:S01]  /*79070*/  IADD3.X R16, PT, PT, R16, R0, RZ, P1, !PT ;  /* 0x0000000010107210 */ /* 0x008fe20000ffe4ff */
[----:B-1----:R-:W-:Y:S02]  /*79080*/  IMAD.MOV.U32 R6, RZ, RZ, R14 ;  /* 0x000000ffff067224 */ /* 0x002fe400078e000e */
[----:B------:R-:W-:Y:S02]  /*79090*/  IMAD.X R13, R13, 0x1, R0, P2 ;  /* 0x000000010d0d7824 */ /* 0x000fe400010e0600 */
[----:B------:R1:W-:Y:S04]  /*790a0*/  STL [R1+0x134c], R16 ;  /* 0x00134c1001007387 */ /* 0x0003e80000100800 */
[----:B------:R3:W-:Y:S01]  /*790b0*/  STL [R1+0x1390], R4 ;  /* 0x0013900401007387 */ /* 0x0007e20000100800 */
[----:B------:R-:W-:-:S03]  /*790c0*/  MOV R7, R16 ;  /* 0x0000001000077202 */ /* 0x000fc60000000f00 */
[----:B------:R-:W2:Y:S04]  /*790d0*/  LDL.LU R14, [R1+0x14cc] ;  /* 0x0014cc00010e7983 */ /* 0x000ea80000300800 */
[----:B------:R3:W-:Y:S04]  /*790e0*/  STL [R1+0x138c], R13 ;  /* 0x00138c0d01007387 */ /* 0x0007e80000100800 */
[----:B-1----:R-:W2:Y:S04]  /*790f0*/  LDL.LU R16, [R1+0x150c] ;  /* 0x00150c0001107983 */ /* 0x002ea80000300800 */
[----:B------:R1:W-:Y:S01]  /*79100*/  LDGSTS.E [R5+0x7900], desc[UR8][R6.64], P0 ;  /* 0x0790000006057fae */ /* 0x0003e200081a1008 */
[----:B----4-:R-:W-:Y:S01]  /*79110*/  IADD3 R12, P1, PT, R12, R31, RZ ;  /* 0x0000001f0c0c7210 */ /* 0x010fe20007f3e0ff */
[----:B-1----:R-:W-:-:S02]  /*79120*/  IMAD.MOV.U32 R6, RZ, RZ, R4 ;  /* 0x000000ffff067224 */ /* 0x002fc400078e0004 */
[----:B------:R-:W-:Y:S01]  /*79130*/  IMAD.MOV.U32 R7, RZ, RZ, R13 ;  /* 0x000000ffff077224 */ /* 0x000fe200078e000d */
[----:B---3--:R-:W3:Y:S01]  /*79140*/  LDL.LU R4, [R1+0x1550] ;  /* 0x0015500001047983 */ /* 0x008ee20000300800 */
[----:B------:R-:W-:-:S03]  /*79150*/  IADD3 R8, P2, PT, R8, R31, RZ ;  /* 0x0000001f08087210 */ /* 0x000fc60007f5e0ff */
[----:B------:R-:W4:Y:S01]  /*79160*/  LDL.LU R13, [R1+0x1590] ;  /* 0x00159000010d7983 */ /* 0x000f220000300800 */
[----:B--2---:R-:W-:-:S03]  /*79170*/  IADD3.X R17, PT, PT, R17, R0, RZ, P1, !PT ;  /* 0x0000000011117210 */ /* 0x004fc60000ffe4ff */
[----:B------:R1:W-:Y:S01]  /*79180*/  STL [R1+0x13d0], R12 ;  /* 0x0013d00c01007387 */ /* 0x0003e20000100800 */
[----:B------:R-:W-:-:S03]  /*79190*/  IMAD.X R15, R15, 0x1, R0, P2 ;  /* 0x000000010f0f7824 */ /* 0x000fc600010e0600 */
[----:B------:R2:W-:Y:S04]  /*791a0*/  LDGSTS.E [R5+0x8100], desc[UR8][R6.64], P0 ;  /* 0x0810000006057fae */ /* 0x0005e800081a1008 */
[----:B------:R1:W-:Y:S04]  /*791b0*/  STL [R1+0x13cc], R17 ;  /* 0x0013cc1101007387 */ /* 0x0003e80000100800 */
[----:B------:R-:W-:Y:S01]  /*791c0*/  STL [R1+0x1410], R8 ;  /* 0x0014100801007387 */ /* 0x000fe20000100800 */
[----:B--2---:R-:W-:-:S03]  /*791d0*/  IMAD.MOV.U32 R6, RZ, RZ, R12 ;  /* 0x000000ffff067224 */ /* 0x004fc600078e000c */
[----:B-1----:R-:W2:Y:S01]  /*791e0*/  LDL.LU R12, [R1+0x154c] ;  /* 0x00154c00010c7983 */ /* 0x002ea20000300800 */
[----:B------:R-:W-:-:S03]  /*791f0*/  MOV R7, R17 ;  /* 0x0000001100077202 */ /* 0x000fc60000000f00 */
[----:B------:R1:W-:Y:S04]  /*79200*/  STL [R1+0x140c], R15 ;  /* 0x00140c0f01007387 */ /* 0x0003e80000100800 */
[----:B------:R-:W2:Y:S04]  /*79210*/  LDL.LU R17, [R1+0x158c] ;  /* 0x00158c0001117983 */ /* 0x000ea80000300800 */
[----:B------:R1:W-:Y:S01]  /*79220*/  LDGSTS.E [R5+0x8900], desc[UR8][R6.64], P0 ;  /* 0x0890000006057fae */ /* 0x0003e200081a1008 */
[-C--:B------:R-:W-:Y:S01]  /*79230*/  IADD3 R10, P1, PT, R10, R31.reuse, RZ ;  /* 0x0000001f0a0a7210 */ /* 0x080fe20007f3e0ff */
[----:B-1----:R-:W-:Y:S01]  /*79240*/  IMAD.MOV.U32 R6, RZ, RZ, R8 ;  /* 0x000000ffff067224 */ /* 0x002fe200078e0008 */
[----:B------:R-:W-:Y:S01]  /*79250*/  IADD3 R19, P2, PT, R19, R31, RZ ;  /* 0x0000001f13137210 */ /* 0x000fe20007f5e0ff */
[----:B------:R-:W-:-:S02]  /*79260*/  IMAD.MOV.U32 R7, RZ, RZ, R15 ;  /* 0x000000ffff077224 */ /* 0x000fc400078e000f */
        /* <DEDUP_REMOVED lines=21> */
[----:B------:R-:W-:-:S04]  /*793c0*/  IADD3.X R14, PT, PT, R14, R0, RZ, P1, !PT ;  /* 0x000000000e0e7210 */ /* 0x000fc80000ffe4ff */
        /* <DEDUP_REMOVED lines=8> */
[----:B---3--:R-:W-:-:S02]  /*79450*/  IMAD.MOV.U32 R7, RZ, RZ, R16 ;  /* 0x000000ffff077224 */ /* 0x008fc400078e0010 */
[----:B------:R-:W-:Y:S01]  /*79460*/  IMAD.MOV.U32 R6, RZ, RZ, R11 ;  /* 0x000000ffff067224 */ /* 0x000fe200078e000b */
[----:B-1----:R-:W3:Y:S04]  /*79470*/  LDL.LU R16, [R1+0x164c] ;  /* 0x00164c0001107983 */ /* 0x002ee80000300800 */
[----:B------:R-:W3:Y:S01]  /*79480*/  LDL.LU R11, [R1+0x168c] ;  /* 0x00168c00010b7983 */ /* 0x000ee20000300800 */
[-C--:B------:R-:W-:Y:S02]  /*79490*/  IADD3 R4, P1, PT, R4, R31.reuse, RZ ;  /* 0x0000001f04047210 */ /* 0x080fe40007f3e0ff */
[----:B----4-:R-:W-:Y:S01]  /*794a0*/  IADD3 R13, P2, PT, R13, R31, RZ ;  /* 0x0000001f0d0d7210 */ /* 0x010fe20007f5e0ff */
[----:B------:R1:W-:Y:S04]  /*794b0*/  LDGSTS.E [R5+0xb100], desc[UR8][R6.64], P0 ;  /* 0x0b10000006057fae */ /* 0x0003e800081a1008 */
[----:B------:R-:W-:Y:S01]  /*794c0*/  STL [R1+0x1550], R4 ;  /* 0x0015500401007387 */ /* 0x000fe20000100800 */
[----:B-1----:R-:W-:Y:S01]  /*794d0*/  IMAD.MOV.U32 R6, RZ, RZ, R4 ;  /* 0x000000ffff067224 */ /* 0x002fe200078e0004 */
[----:B--2---:R-:W-:-:S04]  /*794e0*/  IADD3.X R12, PT, PT, R12, R0, RZ, P1, !PT ;  /* 0x000000000c0c7210 */ /* 0x004fc80000ffe4ff */
[----:B------:R-:W-:Y:S01]  /*794f0*/  MOV R7, R12 ;  /* 0x0000000c00077202 */ /* 0x000fe20000000f00 */
[----:B------:R1:W-:Y:S01]  /*79500*/  STL [R1+0x154c], R12 ;  /* 0x00154c0c01007387 */ /* 0x0003e20000100800 */
[----:B------:R-:W-:-:S03]  /*79510*/  IMAD.X R17, R17, 0x1, R0, P2 ;  /* 0x0000000111117824 */ /* 0x000fc600010e0600 */
[----:B------:R2:W-:Y:S04]  /*79520*/  STL [R1+0x1590], R13 ;  /* 0x0015900d01007387 */ /* 0x0005e80000100800 */
[----:B------:R4:W-:Y:S04]  /*79530*/  LDGSTS.E [R5+0xb900], desc[UR8][R6.64], P0 ;  /* 0x0b90000006057fae */ /* 0x0009e800081a1008 */
[----:B-1----:R-:W3:Y:S04]  /*79540*/  LDL.LU R12, [R1+0x16d0] ;  /* 0x0016d000010c7983 */ /* 0x002ee80000300800 */
[----:B------:R1:W-:Y:S04]  /*79550*/  STL [R1+0x158c], R17 ;  /* 0x00158c1101007387 */ /* 0x0003e80000100800 */
[----:B------:R-:W3:Y:S01]  /*79560*/  LDL.LU R4, [R1+0x1710] ;  /* 0x0017100001047983 */ /* 0x000ee20000300800 */
[----:B----4-:R-:W-:-:S03]  /*79570*/  IMAD.MOV.U32 R6, RZ, RZ, R13 ;  /* 0x000000ffff067224 */ /* 0x010fc600078e000d */
[----:B--2---:R-:W2:Y:S01]  /*79580*/  LDL.LU R13, [R1+0x16cc] ;  /* 0x0016cc00010d7983 */ /* 0x004ea20000300800 */
[----:B------:R-:W-:-:S03]  /*79590*/  IMAD.MOV.U32 R7, RZ, RZ, R17 ;  /* 0x000000ffff077224 */ /* 0x000fc600078e0011 */
[----:B-1----:R-:W4:Y:S01]  /*795a0*/  LDL.LU R17, [R1+0x170c] ;  /* 0x00170c0001117983 */ /* 0x002f220000300800 */
[-C--:B------:R-:W-:Y:S02]  /*795b0*/  IADD3 R15, P1, PT, R15, R31.reuse, RZ ;  /* 0x0000001f0f0f7210 */ /* 0x080fe40007f3e0ff */
[----:B------:R-:W-:Y:S01]  /*795c0*/  IADD3 R8, P2, PT, R8, R31, RZ ;  /* 0x0000001f08087210 */ /* 0x000fe20007f5e0ff */
[----:B------:R1:W-:Y:S04]  /*795d0*/  LDGSTS.E [R5+0xc100], desc[UR8][R6.64], P0 ;  /* 0x0c10000006057fae */ /* 0x0003e800081a1008 */
[----:B------:R1:W-:Y:S02]  /*795e0*/  STL [R1+0x15d0], R15 ;  /* 0x0015d00f01007387 */ /* 0x0003e40000100800 */
[----:B-1----:R-:W-:Y:S01]  /*795f0*/  IMAD.MOV.U32 R6, RZ, RZ, R15 ;  /* 0x000000ffff067224 */ /* 0x002fe200078e000f */
[----:B------:R-:W-:-:S05]  /*79600*/  IADD3.X R18, PT, PT, R18, R0, RZ, P1, !PT ;  /* 0x0000000012127210 */ /* 0x000fca0000ffe4ff */
[----:B------:R1:W-:Y:S01]  /*79610*/  STL [R1+0x15cc], R18 ;  /* 0x0015cc1201007387 */ /* 0x0003e20000100800 */
[----:B------:R-:W-:-:S03]  /*79620*/  IMAD.X R10, R10, 0x1, R0, P2 ;  /* 0x000000010a0a7824 */ /* 0x000fc600010e0600 */
[----:B------:R1:W-:Y:S01]  /*79630*/  STL [R1+0x1610], R8 ;  /* 0x0016100801007387 */ /* 0x0003e20000100800 */
[----:B------:R-:W-:-:S03]  /*79640*/  MOV R7, R18 ;  /* 0x0000001200077202 */ /* 0x000fc60000000f00 */
[----:B------:R-:W4:Y:S04]  /*79650*/  LDL.LU R15, [R1+0x1750] ;  /* 0x00175000010f7983 */ /* 0x000f280000300800 */
[----:B------:R1:W-:Y:S04]  /*79660*/  STL [R1+0x160c], R10 ;  /* 0x00160c0a01007387 */ /* 0x0003e80000100800 */
[----:B------:R-:W4:Y:S04]  /*79670*/  LDL.LU R19, [R1+0x1790] ;  /* 0x0017900001137983 */ /* 0x000f280000300800 */
[----:B-1----:R-:W4:Y:S04]  /*79680*/  LDL.LU R18, [R1+0x174c] ;  /* 0x00174c0001127983 */ /* 0x002f280000300800 */
[----:B------:R-:W4:Y:S04]  /*79690*/  LDL.LU R20, [R1+0x178c] ;  /* 0x00178c0001147983 */ /* 0x000f280000300800 */
[----:B------:R1:W-:Y:S02]  /*796a0*/  LDGSTS.E [R5+0xc900], desc[UR8][R6.64], P0 ;  /* 0x0c90000006057fae */ /* 0x0003e400081a1008 */
[----:B-1----:R-:W-:-:S02]  /*796b0*/  IMAD.MOV.U32 R6, RZ, RZ, R8 ;  /* 0x000000ffff067224 */ /* 0x002fc400078e0008 */
[----:B------:R-:W-:Y:S01]  /*796c0*/  IMAD.MOV.U32 R7, RZ, RZ, R10 ;  /* 0x000000ffff077224 */ /* 0x000fe200078e000a */
[----:B------:R-:W4:Y:S04]  /*796d0*/  LDL.LU R8, [R1+0x17d0] ;  /* 0x0017d00001087983 */ /* 0x000f280000300800 */
[----:B------:R-:W4:Y:S04]  /*796e0*/  LDL.LU R10, [R1+0x1810] ;  /* 0x00181000010a7983 */ /* 0x000f280000300800 */
[----:B------:R1:W-:Y:S01]  /*796f0*/  LDGSTS.E [R5+0xd100], desc[UR8][R6.64], P0 ;  /* 0x0d10000006057fae */ /* 0x0003e200081a1008 */
[----:B------:R-:W-:-:S02]  /*79700*/  IADD3 R14, P1, PT, R14, R31, RZ ;  /* 0x0000001f0e0e7210 */ /* 0x000fc40007f3e0ff */
[----:B------:R-:W-:-:S03]  /*79710*/  IADD3 R9, P2, PT, R9, R31, RZ ;  /* 0x0000001f09097210 */ /* 0x000fc60007f5e0ff */
[----:B------:R3:W-:Y:S02]  /*79720*/  STL [R1+0x1650], R14 ;  /* 0x0016500e01007387 */ /* 0x0007e40000100800 */
[----:B---3--:R-:W-:Y:S01]  /*79730*/  IADD3.X R16, PT, PT, R16, R0, RZ, P1, !PT ;  /* 0x0000000010107210 */ /* 0x008fe20000ffe4ff */
[----:B-1----:R-:W-:Y:S02]  /*79740*/  IMAD.MOV.U32 R6, RZ, RZ, R14 ;  /* 0x000000ffff067224 */ /* 0x002fe400078e000e */
[----:B------:R-:W-:Y:S02]  /*79750*/  IMAD.X R11, R11, 0x1, R0, P2 ;  /* 0x000000010b0b7824 */ /* 0x000fe400010e0600 */
[----:B------:R1:W-:Y:S01]  /*79760*/  STL [R1+0x164c], R16 ;  /* 0x00164c1001007387 */ /* 0x0003e20000100800 */
[----:B------:R-:W-:-:S03]  /*79770*/  MOV R7, R16 ;  /* 0x0000001000077202 */ /* 0x000fc60000000f00 */
[----:B------:R3:W-:Y:S04]  /*79780*/  STL [R1+0x1690], R9 ;  /* 0x0016900901007387 */ /* 0x0007e80000100800 */
[----:B------:R-:W4:Y:S04]  /*79790*/  LDL.LU R14, [R1+0x17cc] ;  /* 0x0017cc00010e7983 */ /* 0x000f280000300800 */
[----:B------:R3:W-:Y:S04]  /*797a0*/  STL [R1+0x168c], R11 ;  /* 0x00168c0b01007387 */ /* 0x0007e80000100800 */
[----:B-1----:R-:W4:Y:S04]  /*797b0*/  LDL.LU R16, [R1+0x180c] ;  /* 0x00180c0001107983 */ /* 0x002f280000300800 */
[----:B------:R1:W-:Y:S02]  /*797c0*/  LDGSTS.E [R5+0xd900], desc[UR8][R6.64], P0 ;  /* 0x0d90000006057fae */ /* 0x0003e400081a1008 */
[----:B-1----:R-:W-:-:S02]  /*797d0*/  IMAD.MOV.U32 R6, RZ, RZ, R9 ;  /* 0x000000ffff067224 */ /* 0x002fc400078e0009 */
[----:B------:R-:W-:Y:S01]  /*797e0*/  IMAD.MOV.U32 R7, RZ, RZ, R11 ;  /* 0x000000ffff077224 */ /* 0x000fe200078e000b */
[----:B---3--:R-:W3:Y:S04]  /*797f0*/  LDL.LU R9, [R1+0x1850] ;  /* 0x0018500001097983 */ /* 0x008ee80000300800 */
[----:B------:R-:W3:Y:S01]  /*79800*/  LDL.LU R11, [R1+0x1890] ;  /* 0x00189000010b7983 */ /* 0x000ee20000300800 */
[----:B------:R-:W-:-:S03]  /*79810*/  IADD3 R12, P1, PT, R12, R31, RZ ;  /* 0x0000001f0c0c7210 */ /* 0x000fc60007f3e0ff */
[----:B------:R1:W-:Y:S01]  /*79820*/  LDGSTS.E [R5+0xe100], desc[UR8][R6.64], P0 ;  /* 0x0e10000006057fae */ /* 0x0003e200081a1008 */
[----:B------:R-:W-:Y:S02]  /*79830*/  IADD3 R4, P2, PT, R4, R31, RZ ;  /* 0x0000001f04047210 */ /* 0x000fe40007f5e0ff */
[----:B--2---:R-:W-:Y:S01]  /*79840*/  IADD3.X R13, PT, PT, R13, R0, RZ, P1, !PT ;  /* 0x000000000d0d7210 */ /* 0x004fe20000ffe4ff */
[----:B------:R2:W-:Y:S01]  /*79850*/  STL [R1+0x16d0], R12 ;  /* 0x0016d00c01007387 */ /* 0x0005e20000100800 */
[----:B-1----:R-:W-:Y:S02]  /*79860*/  IMAD.MOV.U32 R6, RZ, RZ, R12 ;  /* 0x000000ffff067224 */ /* 0x002fe400078e000c */
[----:B----4-:R-:W-:Y:S01]  /*79870*/  IMAD.X R17, R17, 0x1, R0, P2 ;  /* 0x0000000111117824 */ /* 0x010fe200010e0600 */
[----:B------:R1:W-:Y:S04]  /*79880*/  STL [R1+0x16cc], R13 ;  /* 0x0016cc0d01007387 */ /* 0x0003e80000100800 */
[----:B------:R-:W-:Y:S01]  /*79890*/  STL [R1+0x1710], R4 ;  /* 0x0017100401007387 */ /* 0x000fe20000100800 */
[----:B------:R-:W-:-:S03]  /*798a0*/  MOV R7, R13 ;  /* 0x0000000d00077202 */ /* 0x000fc60000000f00 */
[----:B--2---:R-:W2:Y:S04]  /*798b0*/  LDL.LU R12, [R1+0x184c] ;  /* 0x00184c00010c7983 */ /* 0x004ea80000300800 */
[----:B------:R4:W-:Y:S04]  /*798c0*/  STL [R1+0x170c], R17 ;  /* 0x00170c1101007387 */ /* 0x0009e80000100800 */
[----:B-1----:R-:W2:Y:S04]  /*798d0*/  LDL.LU R13, [R1+0x188c] ;  /* 0x00188c00010d7983 */ /* 0x002ea80000300800 */
[----:B------:R1:W-:Y:S01]  /*798e0*/  LDGSTS.E [R5+0xe900], desc[UR8][R6.64], P0 ;  /* 0x0e90000006057fae */ /* 0x0003e200081a1008 */
[----:B------:R-:W-:Y:S01]  /*798f0*/  IADD3 R15, P1, PT, R15, R31, RZ ;  /* 0x0000001f0f0f7210 */ /* 0x000fe20007f3e0ff */
[----:B-1----:R-:W-:-:S02]  /*79900*/  IMAD.MOV.U32 R6, RZ, RZ, R4 ;  /* 0x000000ffff067224 */ /* 0x002fc400078e0004 */
[----:B------:R-:W-:Y:S02]  /*79910*/  IMAD.MOV.U32 R7, RZ, RZ, R17 ;  /* 0x000000ffff077224 */ /* 0x000fe400078e0011 */
[----:B----4-:R-:W4:Y:S01]  /*79920*/  LDL.LU R17, [R1+0x18d0] ;  /* 0x0018d00001117983 */ /* 0x010f220000300800 */
[----:B------:R-:W-:-:S03]  /*79930*/  IADD3 R19, P2, PT, R19, R31, RZ ;  /* 0x0000001f13137210 */ /* 0x000fc60007f5e0ff */
[----:B------:R-:W4:Y:S01]  /*79940*/  LDL.LU R4, [R1+0x1910] ;  /* 0x0019100001047983 */ /* 0x000f220000300800 */
[----:B------:R-:W-:-:S03]  /*79950*/  IADD3.X R18, PT, PT, R18, R0, RZ, P1, !PT ;  /* 0x0000000012127210 */ /* 0x000fc60000ffe4ff */
[----:B------:R-:W-:Y:S01]  /*79960*/  STL [R1+0x1750], R15 ;  /* 0x0017500f01007387 */ /* 0x000fe20000100800 */
[----:B------:R-:W-:-:S03]  /*79970*/  IMAD.X R20, R20, 0x1, R0, P2 ;  /* 0x0000000114147824 */ /* 0x000fc600010e0600 */
[----:B------:R1:W-:Y:S04]  /*79980*/  LDGSTS.E [R5+0xf100], desc[UR8][R6.64], P0 ;  /* 0x0f10000006057fae */ /* 0x0003e800081a1008 */
[----:B------:R1:W-:Y:S04]  /*79990*/  STL [R1+0x174c], R18 ;  /* 0x00174c1201007387 */ /* 0x0003e80000100800 */
[----:B------:R-:W-:Y:S01]  /*799a0*/  STL [R1+0x1790], R19 ;  /* 0x0017901301007387 */ /* 0x000fe20000100800 */
[----:B-1----:R-:W-:Y:S01]  /*799b0*/  IMAD.MOV.U32 R6, RZ, RZ, R15 ;  /* 0x000000ffff067224 */ /* 0x002fe200078e000f */
[----:B------:R-:W-:-:S02]  /*799c0*/  MOV R7, R18 ;  /* 0x0000001200077202 */ /* 0x000fc40000000f00 */
[----:B------:R-:W4:Y:S04]  /*799d0*/  LDL.LU R18, [R1+0x18cc] ;  /* 0x0018cc0001127983 */ /* 0x000f280000300800 */
[----:B------:R-:W-:Y:S01]  /*799e0*/  STL [R1+0x178c], R20 ;  /* 0x00178c1401007387 */ /* 0x000fe20000100800 */
[----:B------:R-:W-:-:S03]  /*799f0*/  IADD3 R8, P1, PT, R8, R31, RZ ;  /* 0x0000001f08087210 */ /* 0x000fc60007f3e0ff */
[----:B------:R-:W4:Y:S01]  /*79a00*/  LDL.LU R15, [R1+0x190c] ;  /* 0x00190c00010f7983 */ /* 0x000f220000300800 */
[----:B------:R-:W-:-:S03]  /*79a10*/  IADD3 R10, P2, PT, R10, R31, RZ ;  /* 0x0000001f0a0a7210 */ /* 0x000fc60007f5e0ff */
        /* <DEDUP_REMOVED lines=12> */
[----:B-1----:R-:W4:Y:S04]  /*79ae0*/  LDL.LU R14, [R1+0x1950] ;  /* 0x00195000010e7983 */ /* 0x002f280000300800 */
[----:B------:R1:W-:Y:S04]  /*79af0*/  STL [R1+0x180c], R16 ;  /* 0x00180c1001007387 */ /* 0x0003e80000100800 */
[----:B------:R-:W4:Y:S01]  /*79b00*/  LDL.LU R8, [R1+0x1990] ;  /* 0x0019900001087983 */ /* 0x000f220000300800 */
[----:B---3--:R-:W-:-:S02]  /*79b10*/  IMAD.MOV.U32 R7, RZ, RZ, R16 ;  /* 0x000000ffff077224 */ /* 0x008fc400078e0010 */
[----:B------:R-:W-:Y:S01]  /*79b20*/  IMAD.MOV.U32 R6, RZ, RZ, R10 ;  /* 0x000000ffff067224 */ /* 0x000fe200078e000a */
[----:B-1----:R-:W3:Y:S04]  /*79b30*/  LDL.LU R16, [R1+0x194c] ;  /* 0x00194c0001107983 */ /* 0x002ee80000300800 */
[----:B------:R-:W3:Y:S01]  /*79b40*/  LDL.LU R10, [R1+0x198c] ;  /* 0x00198c00010a7983 */ /* 0x000ee20000300800 */
[-C--:B------:R-:W-:Y:S02]  /*79b50*/  IADD3 R9, P1, PT, R9, R31.reuse, RZ ;  /* 0x0000001f09097210 */ /* 0x080fe40007f3e0ff */
[----:B------:R-:W-:Y:S01]  /*79b60*/  IADD3 R11, P2, PT, R11, R31, RZ ;  /* 0x0000001f0b0b7210 */ /* 0x000fe20007f5e0ff */
[----:B------:R1:W-:Y:S04]  /*79b70*/  LDGSTS.E [R5+0x11100], desc[UR8][R6.64], P0 ;  /* 0x1110000006057fae */ /* 0x0003e800081a1008 */
[----:B------:R2:W-:Y:S01]  /*79b80*/  STL [R1+0x1850], R9 ;  /* 0x0018500901007387 */ /* 0x0005e20000100800 */
[----:B-1----:R-:W-:Y:S01]  /*79b90*/  IMAD.MOV.U32 R6, RZ, RZ, R9 ;  /* 0x000000ffff067224 */ /* 0x002fe200078e0009 */
[----:B--2---:R-:W-:-:S04]  /*79ba0*/  IADD3.X R12, PT, PT, R12, R0, RZ, P1, !PT ;  /* 0x000000000c0c7210 */ /* 0x004fc80000ffe4ff */
[----:B------:R-:W-:Y:S01]  /*79bb0*/  MOV R7, R12 ;  /* 0x0000000c00077202 */ /* 0x000fe20000000f00 */
[----:B------:R1:W-:Y:S01]  /*79bc0*/  STL [R1+0x184c], R12 ;  /* 0x00184c0c01007387 */ /* 0x0003e20000100800 */
[----:B------:R-:W-:-:S03]  /*79bd0*/  IMAD.X R13, R13, 0x1, R0, P2 ;  /* 0x000000010d0d7824 */ /* 0x000fc600010e0600 */
[----:B------:R2:W-:Y:S04]  /*79be0*/  STL [R1+0x1890], R11 ;  /* 0x0018900b01007387 */ /* 0x0005e80000100800 */
[----:B------:R-:W3:Y:S04]  /*79bf0*/  LDL.LU R9, [R1+0x19d0] ;  /* 0x0019d00001097983 */ /* 0x000ee80000300800 */
[----:B------:R2:W-:Y:S04]  /*79c00*/  STL [R1+0x188c], R13 ;  /* 0x00188c0d01007387 */ /* 0x0005e80000100800 */
[----:B------:R2:W-:Y:S04]  /*79c10*/  LDGSTS.E [R5+0x11900], desc[UR8][R6.64], P0 ;  /* 0x1190000006057fae */ /* 0x0005e800081a1008 */
[----:B-1----:R-:W3:Y:S01]  /*79c20*/  LDL.LU R12, [R1+0x1a10] ;  /* 0x001a1000010c7983 */ /* 0x002ee20000300800 */
[----:B--2---:R-:W-:-:S03]  /*79c30*/  IMAD.MOV.U32 R6, RZ, RZ, R11 ;  /* 0x000000ffff067224 */ /* 0x004fc600078e000b */
[----:B------:R-:W2:Y:S01]  /*79c40*/  LDL.LU R11, [R1+0x19cc] ;  /* 0x0019cc00010b7983 */ /* 0x000ea20000300800 */
[----:B------:R-:W-:-:S03]  /*79c50*/  IMAD.MOV.U32 R7, RZ, RZ, R13 ;  /* 0x000000ffff077224 */ /* 0x000fc600078e000d */
[----:B------:R-:W2:Y:S01]  /*79c60*/  LDL.LU R13, [R1+0x1a0c] ;  /* 0x001a0c00010d7983 */ /* 0x000ea20000300800 */
[-C--:B----4-:R-:W-:Y:S02]  /*79c70*/  IADD3 R17, P1, PT, R17, R31.reuse, RZ ;  /* 0x0000001f11117210 */ /* 0x090fe40007f3e0ff */
[----:B------:R-:W-:Y:S01]  /*79c80*/  IADD3 R4, P2, PT, R4, R31, RZ ;  /* 0x0000001f04047210 */ /* 0x000fe20007f5e0ff */
[----:B------:R1:W-:Y:S04]  /*79c90*/  LDGSTS.E [R5+0x12100], desc[UR8][R6.64], P0 ;  /* 0x1210000006057fae */ /* 0x0003e800081a1008 */
[----:B------:R-:W-:Y:S01]  /*79ca0*/  STL [R1+0x18d0], R17 ;  /* 0x0018d01101007387 */ /* 0x000fe20000100800 */
[----:B------:R-:W-:-:S05]  /*79cb0*/  IADD3.X R18, PT, PT, R18, R0, RZ, P1, !PT ;  /* 0x0000000012127210 */ /* 0x000fca0000ffe4ff */
[----:B------:R-:W-:Y:S01]  /*79cc0*/  STL [R1+0x18cc], R18 ;  /* 0x0018cc1201007387 */ /* 0x000fe20000100800 */
[----:B------:R-:W-:-:S03]  /*79cd0*/  IMAD.X R15, R15, 0x1, R0, P2 ;  /* 0x000000010f0f7824 */ /* 0x000fc600010e0600 */
[----:B------:R-:W-:Y:S04]  /*79ce0*/  STL [R1+0x1910], R4 ;  /* 0x0019100401007387 */ /* 0x000fe80000100800 */
[----:B------:R4:W-:Y:S04]  /*79cf0*/  STL [R1+0x190c], R15 ;  /* 0x00190c0f01007387 */ /* 0x0009e80000100800 */
[----:B------:R-:W2:Y:S04]  /*79d00*/  LDL.LU R22, [R1+0x1a4c] ;  /* 0x001a4c0001167983 */ /* 0x000ea80000300800 */
[----:B------:R-:W2:Y:S01]  /*79d10*/  LDL.LU R21, [R1+0x1a50] ;  /* 0x001a500001157983 */ /* 0x000ea20000300800 */
[----:B-1----:R-:W-:Y:S01]  /*79d20*/  IMAD.MOV.U32 R6, RZ, RZ, R17 ;  /* 0x000000ffff067224 */ /* 0x002fe200078e0011 */
[----:B------:R-:W-:-:S02]  /*79d30*/  MOV R7, R18 ;  /* 0x0000001200077202 */ /* 0x000fc40000000f00 */
[----:B------:R-:W2:Y:S04]  /*79d40*/  LDL.LU R20, [R1+0x1a8c] ;  /* 0x001a8c0001147983 */ /* 0x000ea80000300800 */
[----:B------:R-:W2:Y:S04]  /*79d50*/  LDL.LU R19, [R1+0x1a90] ;  /* 0x001a900001137983 */ /* 0x000ea80000300800 */
[----:B------:R1:W-:Y:S02]  /*79d60*/  LDGSTS.E [R5+0x12900], desc[UR8][R6.64], P0 ;  /* 0x1290000006057fae */ /* 0x0003e400081a1008 */
[----:B-1----:R-:W-:-:S02]  /*79d70*/  IMAD.MOV.U32 R7, RZ, RZ, R15 ;  /* 0x000000ffff077224 */ /* 0x002fc400078e000f */
[----:B------:R-:W-:Y:S01]  /*79d80*/  IMAD.MOV.U32 R6, RZ, RZ, R4 ;  /* 0x000000ffff067224 */ /* 0x000fe200078e0004 */
[----:B----4-:R-:W4:Y:S04]  /*79d90*/  LDL.LU R15, [R1+0x1ad0] ;  /* 0x001ad000010f7983 */ /* 0x010f280000300800 */
[----:B------:R-:W4:Y:S04]  /*79da0*/  LDL.LU R4, [R1+0x1b10] ;  /* 0x001b100001047983 */ /* 0x000f280000300800 */
[----:B------:R1:W-:Y:S01]  /*79db0*/  LDGSTS.E [R5+0x13100], desc[UR8][R6.64], P0 ;  /* 0x1310000006057fae */ /* 0x0003e200081a1008 */
[----:B------:R-:W-:-:S02]  /*79dc0*/  IADD3 R14, P1, PT, R14, R31, RZ ;  /* 0x0000001f0e0e7210 */ /* 0x000fc40007f3e0ff */
[----:B------:R-:W-:-:S03]  /*79dd0*/  IADD3 R8, P2, PT, R8, R31, RZ ;  /* 0x0000001f08087210 */ /* 0x000fc60007f5e0ff */
[----:B------:R1:W-:Y:S01]  /*79de0*/  STL [R1+0x1950], R14 ;  /* 0x0019500e01007387 */ /* 0x0003e20000100800 */
[----:B---3--:R-:W-:Y:S01]  /*79df0*/  IADD3.X R16, PT, PT, R16, R0, RZ, P1, !PT ;  /* 0x0000000010107210 */ /* 0x008fe20000ffe4ff */
[----:B------:R-:W-:-:S04]  /*79e00*/  IMAD.X R10, R10, 0x1, R0, P2 ;  /* 0x000000010a0a7824 */ /* 0x000fc800010e0600 */
[----:B------:R-:W-:Y:S01]  /*79e10*/  STL [R1+0x194c], R16 ;  /* 0x00194c1001007387 */ /* 0x000fe20000100800 */
[----:B-1----:R-:W-:-:S03]  /*79e20*/  IMAD.MOV.U32 R6, RZ, RZ, R14 ;  /* 0x000000ffff067224 */ /* 0x002fc600078e000e */
[----:B------:R-:W-:Y:S04]  /*79e30*/  STL [R1+0x1990], R8 ;  /* 0x0019900801007387 */ /* 0x000fe80000100800 */
[----:B------:R-:W3:Y:S04]  /*79e40*/  LDL.LU R18, [R1+0x1acc] ;  /* 0x001acc0001127983 */ /* 0x000ee80000300800 */
[----:B------:R1:W-:Y:S04]  /*79e50*/  STL [R1+0x198c], R10 ;  /* 0x00198c0a01007387 */ /* 0x0003e80000100800 */
[----:B------:R-:W3:Y:S01]  /*79e60*/  LDL.LU R14, [R1+0x1b0c] ;  /* 0x001b0c00010e7983 */ /* 0x000ee20000300800 */
[----:B------:R-:W-:-:S05]  /*79e70*/  MOV R7, R16 ;  /* 0x0000001000077202 */ /* 0x000fca0000000f00 */
[----:B------:R1:W-:Y:S01]  /*79e80*/  LDGSTS.E [R5+0x13900], desc[UR8][R6.64], P0 ;  /* 0x1390000006057fae */ /* 0x0003e200081a1008 */
[-C--:B------:R-:W-:Y:S01]  /*79e90*/  IADD3 R9, P1, PT, R9, R31.reuse, RZ ;  /* 0x0000001f09097210 */ /* 0x080fe20007f3e0ff */
[----:B-1----:R-:W-:Y:S02]  /*79ea0*/  IMAD.MOV.U32 R6, RZ, RZ, R8 ;  /* 0x000000ffff067224 */ /* 0x002fe400078e0008 */
[----:B------:R-:W-:Y:S02]  /*79eb0*/  IMAD.MOV.U32 R7, RZ, RZ, R10 ;  /* 0x000000ffff077224 */ /* 0x000fe400078e000a */
[----:B------:R-:W3:Y:S04]  /*79ec0*/  LDL.LU R10, [R1+0x1b50] ;  /* 0x001b5000010a7983 */ /* 0x000ee80000300800 */
[----:B------:R-:W3:Y:S01]  /*79ed0*/  LDL.LU R8, [R1+0x1b90] ;  /* 0x001b900001087983 */ /* 0x000ee20000300800 */
[----:B------:R-:W-:-:S03]  /*79ee0*/  IADD3 R12, P2, PT, R12, R31, RZ ;  /* 0x0000001f0c0c7210 */ /* 0x000fc60007f5e0ff */
[----:B------:R-:W-:Y:S04]  /*79ef0*/  STL [R1+0x19d0], R9 ;  /* 0x0019d00901007387 */ /* 0x000fe80000100800 */
[----:B------:R1:W-:Y:S01]  /*79f00*/  LDGSTS.E [R5+0x14100], desc[UR8][R6.64], P0 ;  /* 0x1410000006057fae */ /* 0x0003e200081a1008 */
[----:B--2---:R-:W-:Y:S01]  /*79f10*/  IADD3.X R11, PT, PT, R11, R0, RZ, P1, !PT ;  /* 0x000000000b0b7210 */ /* 0x004fe20000ffe4ff */
[----:B------:R-:W-:-:S04]  /*79f20*/  IMAD.X R13, R13, 0x1, R0, P2 ;  /* 0x000000010d0d7824 */ /* 0x000fc800010e0600 */
[----:B------:R2:W-:Y:S01]  /*79f30*/  STL [R1+0x19cc], R11 ;  /* 0x0019cc0b01007387 */ /* 0x0005e20000100800 */
[----:B-1----:R-:W-:-:S03]  /*79f40*/  MOV R7, R11 ;  /* 0x0000000b00077202 */ /* 0x002fc60000000f00 */
[----:B------:R-:W-:Y:S01]  /*79f50*/  STL [R1+0x1a10], R12 ;  /* 0x001a100c01007387 */ /* 0x000fe20000100800 */
[----:B------:R-:W-:-:S03]  /*79f60*/  IMAD.MOV.U32 R6, RZ, RZ, R9 ;  /* 0x000000ffff067224 */ /* 0x000fc600078e0009 */
[----:B--2---:R-:W2:Y:S04]  /*79f70*/  LDL.LU R11, [R1+0x1b4c] ;  /* 0x001b4c00010b7983 */ /* 0x004ea80000300800 */
[----:B------:R1:W-:Y:S04]  /*79f80*/  STL [R1+0x1a0c], R13 ;  /* 0x001a0c0d01007387 */ /* 0x0003e80000100800 */
[----:B------:R-:W2:Y:S04]  /*79f90*/  LDL.LU R9, [R1+0x1b8c] ;  /* 0x001b8c0001097983 */ /* 0x000ea80000300800 */
[----:B------:R1:W-:Y:S02]  /*79fa0*/  LDGSTS.E [R5+0x14900], desc[UR8][R6.64], P0 ;  /* 0x1490000006057fae */ /* 0x0003e400081a1008 */
[----:B-1----:R-:W-:-:S02]  /*79fb0*/  IMAD.MOV.U32 R7, RZ, RZ, R13 ;  /* 0x000000ffff077224 */ /* 0x002fc400078e000d */
[----:B------:R-:W-:Y:S01]  /*79fc0*/  IMAD.MOV.U32 R6, RZ, RZ, R12 ;  /* 0x000000ffff067224 */ /* 0x000fe200078e000c */
[----:B------:R-:W2:Y:S04]  /*79fd0*/  LDL.LU R13, [R1+0x1bcc] ;  /* 0x001bcc00010d7983 */ /* 0x000ea80000300800 */
[----:B------:R-:W2:Y:S04]  /*79fe0*/  LDL.LU R12, [R1+0x1bd0] ;  /* 0x001bd000010c7983 */ /* 0x000ea80000300800 */
[----:B------:R-:W2:Y:S04]  /*79ff0*/  LDL.LU R17, [R1+0x1c0c] ;  /* 0x001c0c0001117983 */ /* 0x000ea80000300800 */
[----:B------:R-:W2:Y:S01]  /*7a000*/  LDL.LU R16, [R1+0x1c10] ;  /* 0x001c100001107983 */ /* 0x000ea20000300800 */
[----:B------:R-:W-:-:S02]  /*7a010*/  IADD3 R21, P1, PT, R21, R31, RZ ;  /* 0x0000001f15157210 */ /* 0x000fc40007f3e0ff */
[----:B------:R-:W-:Y:S01]  /*7a020*/  IADD3 R19, P2, PT, R19, R31, RZ ;  /* 0x0000001f13137210 */ /* 0x000fe20007f5e0ff */
[----:B------:R1:W-:Y:S01]  /*7a030*/  LDGSTS.E [R5+0x15100], desc[UR8][R6.64], P0 ;  /* 0x1510000006057fae */ /* 0x0003e200081a1008 */
[----:B------:R-:W-:-:S03]  /*7a040*/  IADD3.X R22, PT, PT, R22, R0, RZ, P1, !PT ;  /* 0x0000000016167210 */ /* 0x000fc60000ffe4ff */
[----:B------:R-:W-:Y:S02]  /*7a050*/  IMAD.X R20, R20, 0x1, R0, P2 ;  /* 0x0000000114147824 */ /* 0x000fe400010e0600 */
[----:B-1----:R-:W-:Y:S01]  /*7a060*/  IMAD.MOV.U32 R6, RZ, RZ, R21 ;  /* 0x000000ffff067224 */ /* 0x002fe200078e0015 */
[----:B------:R-:W-:Y:S02]  /*7a070*/  MOV R7, R22 ;  /* 0x0000001600077202 */ /* 0x000fe40000000f00 */
[-C--:B----4-:R-:W-:Y:S02]  /*7a080*/  IADD3 R15, P1, PT, R15, R31.reuse, RZ ;  /* 0x0000001f0f0f7210 */ /* 0x090fe40007f3e0ff */
[----:B------:R-:W-:Y:S01]  /*7a090*/  IADD3 R4, P2, PT, R4, R31, RZ ;  /* 0x0000001f04047210 */ /* 0x000fe20007f5e0ff */
[----:B------:R1:W-:Y:S04]  /*7a0a0*/  LDGSTS.E [R5+0x15900], desc[UR8][R6.64], P0 ;  /* 0x1590000006057fae */ /* 0x0003e800081a1008 */
[----:B------:R-:W-:Y:S04]  /*7a0b0*/  STL [R1+0x1a50], R21 ;  /* 0x001a501501007387 */ /* 0x000fe80000100800 */
[----:B------:R-:W-:Y:S01]  /*7a0c0*/  STL [R1+0x1a4c], R22 ;  /* 0x001a4c1601007387 */ /* 0x000fe20000100800 */
[----:B-1----:R-:W-:-:S02]  /*7a0d0*/  IMAD.MOV.U32 R6, RZ, RZ, R19 ;  /* 0x000000ffff067224 */ /* 0x002fc400078e0013 */
[----:B------:R-:W-:Y:S01]  /*7a0e0*/  IMAD.MOV.U32 R7, RZ, RZ, R20 ;  /* 0x000000ffff077224 */ /* 0x000fe200078e0014 */
[----:B------:R-:W-:Y:S04]  /*7a0f0*/  STL [R1+0x1a90], R19 ;  /* 0x001a901301007387 */ /* 0x000fe80000100800 */
[----:B------:R-:W-:Y:S04]  /*7a100*/  STL [R1+0x1a8c], R20 ;  /* 0x001a8c1401007387 */ /* 0x000fe80000100800 */
[----:B------:R1:W-:Y:S04]  /*7a110*/  LDGSTS.E [R5+0x16100], desc[UR8][R6.64], P0 ;  /* 0x1610000006057fae */ /* 0x0003e800081a1008 */
[----:B------:R-:W-:Y:S01]  /*7a120*/  STL [R1+0x1ad0], R15 ;  /* 0x001ad00f01007387 */ /* 0x000fe20000100800 */
[----:B-1----:R-:W-:Y:S01]  /*7a130*/  IMAD.MOV.U32 R6, RZ, RZ, R15 ;  /* 0x000000ffff067224 */ /* 0x002fe200078e000f */
[----:B---3--:R-:W-:-:S04]  /*7a140*/  IADD3.X R18, PT, PT, R18, R0, RZ, P1, !PT ;  /* 0x0000000012127210 */ /* 0x008fc80000ffe4ff */
[----:B------:R-:W-:Y:S01]  /*7a150*/  MOV R7, R18 ;  /* 0x0000001200077202 */ /* 0x000fe20000000f00 */
[----:B------:R-:W-:Y:S01]  /*7a160*/  STL [R1+0x1acc], R18 ;  /* 0x001acc1201007387 */ /* 0x000fe20000100800 */
[----:B------:R-:W-:-:S03]  /*7a170*/  IMAD.X R14, R14, 0x1, R0, P2 ;  /* 0x000000010e0e7824 */ /* 0x000fc600010e0600 */
[----:B------:R1:W-:Y:S04]  /*7a180*/  STL [R1+0x1b10], R4 ;  /* 0x001b100401007387 */ /* 0x0003e80000100800 */
[----:B------:R-:W-:Y:S04]  /*7a190*/  STL [R1+0x1b0c], R14 ;  /* 0x001b0c0e01007387 */ /* 0x000fe80000100800 */
[----:B------:R-:W3:Y:S04]  /*7a1a0*/  LDL.LU R35, [R1+0x1c2c] ;  /* 0x001c2c0001237983 */ /* 0x000ee80000300800 */
[----:B------:R4:W-:Y:S04]  /*7a1b0*/  LDGSTS.E [R5+0x16900], desc[UR8][R6.64], P0 ;  /* 0x1690000006057fae */ /* 0x0009e800081a1008 */
[----:B------:R-:W3:Y:S04]  /*7a1c0*/  LDL.LU R34, [R1+0x1c30] ;  /* 0x001c300001227983 */ /* 0x000ee80000300800 */
[----:B------:R-:W3:Y:S01]  /*7a1d0*/  LDL.LU R26, [R1+0x1c34] ;  /* 0x001c3400011a7983 */ /* 0x000ee20000300800 */
[----:B----4-:R-:W-:-:S03]  /*7a1e0*/  IMAD.MOV.U32 R6, RZ, RZ, R4 ;  /* 0x000000ffff067224 */ /* 0x010fc600078e0004 */
[----:B-1----:R-:W4:Y:S01]  /*7a1f0*/  LDL.LU R4, [R1+0x1c38] ;  /* 0x001c380001047983 */ /* 0x002f220000300800 */
[-C--:B------:R-:W-:Y:S01]  /*7a200*/  IADD3 R10, P1, PT, R10, R31.reuse, RZ ;  /* 0x0000001f0a0a7210 */ /* 0x080fe20007f3e0ff */
[----:B------:R-:W-:Y:S01]  /*7a210*/  IMAD.MOV.U32 R7, RZ, RZ, R14 ;  /* 0x000000ffff077224 */ /* 0x000fe200078e000e */
[----:B------:R-:W-:-:S04]  /*7a220*/  IADD3 R8, P2, PT, R8, R31, RZ ;  /* 0x0000001f08087210 */ /* 0x000fc80007f5e0ff */
[----:B------:R1:W-:Y:S04]  /*7a230*/  LDGSTS.E [R5+0x17100], desc[UR8][R6.64], P0 ;  /* 0x1710000006057fae */ /* 0x0003e800081a1008 */
[----:B------:R-:W-:Y:S01]  /*7a240*/  STL [R1+0x1b50], R10 ;  /* 0x001b500a01007387 */ /* 0x000fe20000100800 */
[----:B-1----:R-:W-:Y:S01]  /*7a250*/  IMAD.MOV.U32 R6, RZ, RZ, R10 ;  /* 0x000000ffff067224 */ /* 0x002fe200078e000a */
[----:B--2---:R-:W-:-:S04]  /*7a260*/  IADD3.X R11, PT, PT, R11, R0, RZ, P1, !PT ;  /* 0x000000000b0b7210 */ /* 0x004fc80000ffe4ff */
[----:B------:R-:W-:Y:S01]  /*7a270*/  MOV R7, R11 ;  /* 0x0000000b00077202 */ /* 0x000fe20000000f00 */
[----:B------:R-:W-:Y:S01]  /*7a280*/  STL [R1+0x1b4c], R11 ;  /* 0x001b4c0b01007387 */ /* 0x000fe20000100800 */
[----:B------:R-:W-:-:S03]  /*7a290*/  IMAD.X R9, R9, 0x1, R0, P2 ;  /* 0x0000000109097824 */ /* 0x000fc600010e0600 */
[----:B------:R-:W-:Y:S04]  /*7a2a0*/  STL [R1+0x1b90], R8 ;  /* 0x001b900801007387 */ /* 0x000fe80000100800 */
[----:B------:R1:W-:Y:S04]  /*7a2b0*/  LDGSTS.E [R5+0x17900], desc[UR8][R6.64], P0 ;  /* 0x1790000006057fae */ /* 0x0003e800081a1008 */
[----:B------:R2:W-:Y:S01]  /*7a2c0*/  STL [R1+0x1b8c], R9 ;  /* 0x001b8c0901007387 */ /* 0x0005e20000100800 */
[----:B-1----:R-:W-:Y:S02]  /*7a2d0*/  IMAD.MOV.U32 R6, RZ, RZ, R8 ;  /* 0x000000ffff067224 */ /* 0x002fe400078e0008 */
[----:B------:R-:W-:-:S02]  /*7a2e0*/  IMAD.MOV.U32 R7, RZ, RZ, R9 ;  /* 0x000000ffff077224 */ /* 0x000fc400078e0009 */
[----:B--2---:R-:W2:Y:S01]  /*7a2f0*/  LDL.LU.64 R8, [R1+0xd18] ;  /* 0x000d180001087983 */ /* 0x004ea20000300a00 */
[----:B------:R-:W-:-:S03]  /*7a300*/  IADD3 R12, P1, PT, R12, R31, RZ ;  /* 0x0000001f0c0c7210 */ /* 0x000fc60007f3e0ff */
[----:B------:R-:W2:Y:S01]  /*7a310*/  LDL.LU.64 R10, [R1+0xd10] ;  /* 0x000d1000010a7983 */ /* 0x000ea20000300a00 */
[----:B------:R-:W-:Y:S02]  /*7a320*/  IADD3.X R13, PT, PT, R13, R0, RZ, P1, !PT ;  /* 0x000000000d0d7210 */ /* 0x000fe40000ffe4ff */
[----:B------:R-:W-:Y:S01]  /*7a330*/  IADD3 R16, P2, PT, R16, R31, RZ ;  /* 0x0000001f10107210 */ /* 0x000fe20007f5e0ff */
[----:B------:R-:W-:Y:S04]  /*7a340*/  STL [R1+0x1bd0], R12 ;  /* 0x001bd00c01007387 */ /* 0x000fe80000100800 */
[----:B------:R1:W-:Y:S01]  /*7a350*/  LDGSTS.E [R5+0x18100], desc[UR8][R6.64], P0 ;  /* 0x1810000006057fae */ /* 0x0003e200081a1008 */
[----:B------:R-:W-:-:S03]  /*7a360*/  IMAD.X R17, R17, 0x1, R0, P2 ;  /* 0x0000000111117824 */ /* 0x000fc600010e0600 */
[----:B------:R1:W-:Y:S04]  /*7a370*/  STL [R1+0x1bcc], R13 ;  /* 0x001bcc0d01007387 */ /* 0x0003e80000100800 */
[----:B------:R-:W-:Y:S01]  /*7a380*/  STL [R1+0x1c10], R16 ;  /* 0x001c101001007387 */ /* 0x000fe20000100800 */
[----:B-1----:R-:W-:Y:S01]  /*7a390*/  IMAD.MOV.U32 R6, RZ, RZ, R12 ;  /* 0x000000ffff067224 */ /* 0x002fe200078e000c */
[----:B------:R-:W-:Y:S02]  /*7a3a0*/  MOV R7, R13 ;  /* 0x0000000d00077202 */ /* 0x000fe40000000f00 */
[----:B------:R-:W2:Y:S04]  /*7a3b0*/  LDL.LU.64 R12, [R1+0xd08] ;  /* 0x000d0800010c7983 */ /* 0x000ea80000300a00 */
[----:B------:R1:W-:Y:S04]  /*7a3c0*/  STL [R1+0x1c0c], R17 ;  /* 0x001c0c1101007387 */ /* 0x0003e80000100800 */
[----:B------:R-:W2:Y:S04]  /*7a3d0*/  LDL.LU.64 R14, [R1+0xd00] ;  /* 0x000d0000010e7983 */ /* 0x000ea80000300a00 */
[----:B------:R1:W-:Y:S02]  /*7a3e0*/  LDGSTS.E [R5+0x18900], desc[UR8][R6.64], P0 ;  /* 0x1890000006057fae */ /* 0x0003e400081a1008 */
[----:B-1----:R-:W-:-:S02]  /*7a3f0*/  IMAD.MOV.U32 R6, RZ, RZ, R16 ;  /* 0x000000ffff067224 */ /* 0x002fc400078e0010 */
[----:B------:R-:W-:Y:S02]  /*7a400*/  IMAD.MOV.U32 R7, RZ, RZ, R17 ;  /* 0x000000ffff077224 */ /* 0x000fe400078e0011 */
[----:B------:R-:W2:Y:S04]  /*7a410*/  LDL.LU.64 R16, [R1+0xcf8] ;  /* 0x000cf80001107983 */ /* 0x000ea80000300a00 */
[----:B------:R-:W2:Y:S04]  /*7a420*/  LDL.LU.64 R18, [R1+0xcf0] ;  /* 0x000cf00001127983 */ /* 0x000ea80000300a00 */
[----:B------:R-:W2:Y:S04]  /*7a430*/  LDL.LU.64 R20, [R1+0xce8] ;  /* 0x000ce80001147983 */ /* 0x000ea80000300a00 */
[----:B------:R-:W2:Y:S04]  /*7a440*/  LDL.LU.64 R22, [R1+0xce0] ;  /* 0x000ce00001167983 */ /* 0x000ea80000300a00 */
[----:B------:R-:W2:Y:S04]  /*7a450*/  LDL.LU.64 R24, [R1+0xcd8] ;  /* 0x000cd80001187983 */ /* 0x000ea80000300a00 */
[----:B------:R-:W2:Y:S04]  /*7a460*/  LDL.LU.64 R42, [R1+0xcd0] ;  /* 0x000cd000012a7983 */ /* 0x000ea80000300a00 */
[----:B------:R-:W2:Y:S04]  /*7a470*/  LDL.LU R38, [R1+0xf98] ;  /* 0x000f980001267983 */ /* 0x000ea80000300800 */
[----:B------:R1:W-:Y:S01]  /*7a480*/  LDGSTS.E [R5+0x19100], desc[UR8][R6.64], P0 ;  /* 0x1910000006057fae */ /* 0x0003e200081a1008 */
[----:B---3--:R-:W-:-:S04]  /*7a490*/  IADD3 R34, P1, PT, R34, R31, RZ ;  /* 0x0000001f22227210 */ /* 0x008fc80007f3e0ff */
[----:B------:R-:W-:Y:S02]  /*7a4a0*/  IADD3.X R35, PT, PT, R35, R0, RZ, P1, !PT ;  /* 0x0000000023237210 */ /* 0x000fe40000ffe4ff */
[----:B----4-:R-:W-:Y:S01]  /*7a4b0*/  IADD3 R4, P2, PT, R4, R31, RZ ;  /* 0x0000001f04047210 */ /* 0x010fe20007f5e0ff */
[----:B------:R-:W-:Y:S04]  /*7a4c0*/  STL [R1+0x1c30], R34 ;  /* 0x001c302201007387 */ /* 0x000fe80000100800 */
[----:B------:R-:W-:Y:S01]  /*7a4d0*/  IMAD.X R26, R26, 0x1, R0, P2 ;  /* 0x000000011a1a7824 */ /* 0x000fe200010e0600 */
[----:B------:R3:W-:Y:S04]  /*7a4e0*/  STL [R1+0x1c2c], R35 ;  /* 0x001c2c2301007387 */ /* 0x0007e80000100800 */
[----:B------:R4:W-:Y:S04]  /*7a4f0*/  STL [R1+0x1c38], R4 ;  /* 0x001c380401007387 */ /* 0x0009e80000100800 */
[----:B------:R-:W2:Y:S04]  /*7a500*/  LDL.LU.64 R40, [R1+0xcc8] ;  /* 0x000cc80001287983 */ /* 0x000ea80000300a00 */
[----:B------:R2:W-:Y:S04]  /*7a510*/  STL [R1+0x1c34], R26 ;  /* 0x001c341a01007387 */ /* 0x0005e80000100800 */
[----:B------:R-:W2:Y:S01]  /*7a520*/  LDL.LU R39, [R1+0xf94] ;  /* 0x000f940001277983 */ /* 0x000ea20000300800 */
[----:B-1----:R-:W-:Y:S01]  /*7a530*/  IMAD.MOV.U32 R6, RZ, RZ, R34 ;  /* 0x000000ffff067224 */ /* 0x002fe200078e0022 */
[----:B------:R-:W-:-:S02]  /*7a540*/  MOV R7, R35 ;  /* 0x0000002300077202 */ /* 0x000fc40000000f00 */
[----:B------:R-:W2:Y:S04]  /*7a550*/  LDL.LU R37, [R1+0xfd4] ;  /* 0x000fd40001257983 */ /* 0x000ea80000300800 */
[----:B------:R1:W-:Y:S04]  /*7a560*/  LDGSTS.E [R5+0x19900], desc[UR8][R6.64], P0 ;  /* 0x1990000006057fae */ /* 0x0003e800081a1008 */
[----:B------:R-:W2:Y:S04]  /*7a570*/  LDL.LU R36, [R1+0xfd8] ;  /* 0x000fd80001247983 */ /* 0x000ea80000300800 */
[----:B---3--:R-:W3:Y:S01]  /*7a580*/  LDL.LU R35, [R1+0x1014] ;  /* 0x0010140001237983 */ /* 0x008ee20000300800 */
[----:B-1----:R-:W-:-:S03]  /*7a590*/  IMAD.MOV.U32 R6, RZ, RZ, R4 ;  /* 0x000000ffff067224 */ /* 0x002fc600078e0004 */
[----:B------:R-:W3:Y:S01]  /*7a5a0*/  LDL.LU R34, [R1+0x1018] ;  /* 0x0010180001227983 */ /* 0x000ee20000300800 */
[----:B------:R-:W-:-:S05]  /*7a5b0*/  IMAD.MOV.U32 R7, RZ, RZ, R26 ;  /* 0x000000ffff077224 */ /* 0x000fca00078e001a */
[----:B------:R2:W-:Y:S02]  /*7a5c0*/  LDGSTS.E [R5+0x1a100], desc[UR8][R6.64], P0 ;  /* 0x1a10000006057fae */ /* 0x0005e400081a1008 */
[----:B--2---:R-:W-:-:S04]  /*7a5d0*/  IADD3 R6, P1, PT, R8, R31, RZ ;  /* 0x0000001f08067210 */ /* 0x004fc80007f3e0ff */
[----:B----4-:R-:W-:Y:S02]  /*7a5e0*/  IADD3.X R4, PT, PT, R9, R0, RZ, P1, !PT ;  /* 0x0000000009047210 */ /* 0x010fe40000ffe4ff */
        /* <DEDUP_REMOVED lines=18> */
[----:B------:R-:W-:Y:S01]  /*7a710*/  IADD3 R38, P1, PT, R38, R31, RZ ;  /* 0x0000001f26267210 */ /* 0x000fe20007f3e0ff */
        /* <DEDUP_REMOVED lines=19> */
[----:B------:R-:W-:Y:S01]  /*7a850*/  LDGSTS.E [R5+0x1a900], desc[UR8][R60.64], P0 ;  /* 0x1a9000003c057fae */ /* 0x000fe200081a1008 */
[----:B------:R-:W-:Y:S02]  /*7a860*/  IMAD.MOV.U32 R45, RZ, RZ, R21 ;  /* 0x000000ffff2d7224 */ /* 0x000fe400078e0015 */
[----:B------:R-:W-:Y:S01]  /*7a870*/  IMAD.MOV.U32 R43, RZ, RZ, R23 ;  /* 0x000000ffff2b7224 */ /* 0x000fe200078e0017 */
[----:B------:R-:W-:Y:S04]  /*7a880*/  LDGSTS.E [R5+0x1b100], desc[UR8][R58.64], P0 ;  /* 0x1b1000003a057fae */ /* 0x000fe800081a1008 */
[----:B------:R-:W-:Y:S01]  /*7a890*/  LDGSTS.E [R5+0x1b900], desc[UR8][R56.64], P0 ;  /* 0x1b90000038057fae */ /* 0x000fe200081a1008 */
[----:B------:R-:W-:-:S03]  /*7a8a0*/  IADD3 R26, P2, PT, R40, R31, RZ ;  /* 0x0000001f281a7210 */ /* 0x000fc60007f5e0ff */
[----:B------:R-:W-:Y:S01]  /*7a8b0*/  LDGSTS.E [R5+0x1c100], desc[UR8][R54.64], P0 ;  /* 0x1c10000036057fae */ /* 0x000fe200081a1008 */
[----:B------:R-:W-:-:S03]  /*7a8c0*/  IMAD.X R39, R39, 0x1, R0, P1 ;  /* 0x0000000127277824 */ /* 0x000fc600008e0600 */
[----:B------:R-:W-:Y:S01]  /*7a8d0*/  LDGSTS.E [R5+0x1c900], desc[UR8][R52.64], P0 ;  /* 0x1c90000034057fae */ /* 0x000fe200081a1008 */
[----:B------:R-:W-:-:S03]  /*7a8e0*/  IMAD.X R25, R41, 0x1, R0, P2 ;  /* 0x0000000129197824 */ /* 0x000fc600010e0600 */
[----:B------:R-:W-:Y:S04]  /*7a8f0*/  STL [R1+0xf94], R39 ;  /* 0x000f942701007387 */ /* 0x000fe80000100800 */
[----:B------:R-:W-:Y:S04]  /*7a900*/  STL.64 [R1+0xd18], R60 ;  /* 0x000d183c01007387 */ /* 0x000fe80000100a00 */
[----:B------:R-:W-:Y:S01]  /*7a910*/  STL.64 [R1+0xd10], R58 ;  /* 0x000d103a01007387 */ /* 0x000fe20000100a00 */
[----:B------:R-:W-:-:S03]  /*7a920*/  IMAD.MOV.U32 R40, RZ, RZ, R26 ;  /* 0x000000ffff287224 */ /* 0x000fc600078e001a */
[----:B------:R-:W-:Y:S01]  /*7a930*/  STL.64 [R1+0xd08], R56 ;  /* 0x000d083801007387 */ /* 0x000fe20000100a00 */
[----:B------:R-:W-:-:S03]  /*7a940*/  MOV R41, R25 ;  /* 0x0000001900297202 */ /* 0x000fc60000000f00 */
        /* <DEDUP_REMOVED lines=9> */
[----:B------:R-:W4:Y:S04]  /*7a9e0*/  LDL.LU R8, [R1+0x1098] ;  /* 0x0010980001087983 */ /* 0x000f280000300800 */
[----:B------:R-:W4:Y:S04]  /*7a9f0*/  LDL.LU R16, [R1+0x1054] ;  /* 0x0010540001107983 */ /* 0x000f280000300800 */
[----:B------:R-:W4:Y:S04]  /*7aa00*/  LDL.LU R15, [R1+0x1094] ;  /* 0x00109400010f7983 */ /* 0x000f280000300800 */
[----:B------:R-:W4:Y:S04]  /*7aa10*/  LDL.LU R12, [R1+0x10d8] ;  /* 0x0010d800010c7983 */ /* 0x000f280000300800 */
[----:B------:R-:W4:Y:S04]  /*7aa20*/  LDL.LU R9, [R1+0x1118] ;  /* 0x0011180001097983 */ /* 0x000f280000300800 */
[----:B------:R-:W4:Y:S04]  /*7aa30*/  LDL.LU R17, [R1+0x10d4] ;  /* 0x0010d40001117983 */ /* 0x000f280000300800 */
[----:B------:R-:W4:Y:S01]  /*7aa40*/  LDL.LU R10, [R1+0x1114] ;  /* 0x00111400010a7983 */ /* 0x000f220000300800 */
[----:B------:R-:W-:-:S02]  /*7aa50*/  IADD3 R36, P1, PT, R36, R31, RZ ;  /* 0x0000001f24247210 */ /* 0x000fc40007f3e0ff */
[----:B---3--:R-:W-:Y:S01]  /*7aa60*/  IADD3 R34, P2, PT, R34, R31, RZ ;  /* 0x0000001f22227210 */ /* 0x008fe20007f5e0ff */
[----:B------:R-:W-:Y:S02]  /*7aa70*/  LDGSTS.E [R5+0x1d100], desc[UR8][R50.64], P0 ;  /* 0x1d10000032057fae */ /* 0x000fe400081a1008 */
[--C-:B------:R-:W-:Y:S02]  /*7aa80*/  IMAD.X R37, R37, 0x1, R0.reuse, P1 ;  /* 0x0000000125257824 */ /* 0x100fe400008e0600 */
[----:B------:R-:W-:Y:S01]  /*7aa90*/  STL [R1+0xfd8], R36 ;  /* 0x000fd82401007387 */ /* 0x000fe20000100800 */
[----:B------:R-:W-:Y:S01]  /*7aaa0*/  IMAD.X R35, R35, 0x1, R0, P2 ;  /* 0x0000000123237824 */ /* 0x000fe200010e0600 */
[----:B------:R-:W-:Y:S01]  /*7aab0*/  MOV R7, R39 ;  /* 0x0000002700077202 */ /* 0x000fe20000000f00 */
[----:B------:R-:W-:Y:S01]  /*7aac0*/  VIADD R4, R27, UR7 ;  /* 0x000000071b047c36 */ /* 0x000fe20008000000 */
[----:B------:R-:W-:Y:S01]  /*7aad0*/  STL [R1+0xfd4], R37 ;  /* 0x000fd42501007387 */ /* 0x000fe20000100800 */
[----:B------:R-:W-:-:S03]  /*7aae0*/  IMAD.MOV.U32 R6, RZ, RZ, R38 ;  /* 0x000000ffff067224 */ /* 0x000fc600078e0026 */
[----:B------:R-:W-:Y:S04]  /*7aaf0*/  LDGSTS.E [R5+0x1d900], desc[UR8][R48.64], P0 ;  /* 0x1d90000030057fae */ /* 0x000fe800081a1008 */
[----:B------:R-:W-:Y:S04]  /*7ab00*/  STL [R1+0x1018], R34 ;  /* 0x0010182201007387 */ /* 0x000fe80000100800 */
[----:B------:R-:W-:Y:S04]  /*7ab10*/  LDGSTS.E [R5+0x1e100], desc[UR8][R46.64], P0 ;  /* 0x1e1000002e057fae */ /* 0x000fe800081a1008 */
[----:B------:R-:W3:Y:S04]  /*7ab20*/  LDL.LU R11, [R1+0x1158] ;  /* 0x00115800010b7983 */ /* 0x000ee80000300800 */
[----:B------:R-:W-:Y:S04]  /*7ab30*/  LDGSTS.E [R5+0x1e900], desc[UR8][R44.64], P0 ;  /* 0x1e9000002c057fae */ /* 0x000fe800081a1008 */
[----:B------:R-:W-:Y:S04]  /*7ab40*/  LDGSTS.E [R5+0x1f100], desc[UR8][R42.64], P0 ;  /* 0x1f1000002a057fae */ /* 0x000fe800081a1008 */
[----:B------:R-:W-:Y:S04]  /*7ab50*/  LDGSTS.E [R5+0x1f900], desc[UR8][R40.64], P0 ;  /* 0x1f90000028057fae */ /* 0x000fe800081a1008 */
[----:B------:R-:W-:Y:S04]  /*7ab60*/  STL [R1+0x1014], R35 ;  /* 0x0010142301007387 */ /* 0x000fe80000100800 */
[----:B------:R1:W-:Y:S04]  /*7ab70*/  LDGSTS.E [R4+0x200], desc[UR8][R6.64], P0 ;  /* 0x0020000006047fae */ /* 0x0003e800081a1008 */
[----:B------:R-:W3:Y:S04]  /*7ab80*/  LDL.LU R19, [R1+0x1198] ;  /* 0x0011980001137983 */ /* 0x000ee80000300800 */
[----:B------:R-:W3:Y:S01]  /*7ab90*/  LDL.LU R18, [R1+0x1154] ;  /* 0x0011540001127983 */ /* 0x000ee20000300800 */
[----:B-1----:R-:W-:Y:S01]  /*7aba0*/  MOV R6, R36 ;  /* 0x0000002400067202 */ /* 0x002fe20000000f00 */
[----:B------:R-:W-:-:S02]  /*7abb0*/  IMAD.MOV.U32 R7, RZ, RZ, R37 ;  /* 0x000000ffff077224 */ /* 0x000fc400078e0025 */
[----:B------:R-:W3:Y:S04]  /*7abc0*/  LDL.LU R20, [R1+0x1194] ;  /* 0x0011940001147983 */ /* 0x000ee80000300800 */
[----:B------:R1:W-:Y:S04]  /*7abd0*/  LDGSTS.E [R4+0xa00], desc[UR8][R6.64], P0 ;  /* 0x00a0000006047fae */ /* 0x0003e800081a1008 */
[----:B------:R-:W3:Y:S04]  /*7abe0*/  LDL.LU R5, [R1+0x11d8] ;  /* 0x0011d80001057983 */ /* 0x000ee80000300800 */
[----:B------:R-:W3:Y:S01]  /*7abf0*/  LDL.LU R13, [R1+0x1218] ;  /* 0x00121800010d7983 */ /* 0x000ee20000300800 */
[----:B-1----:R-:W-:Y:S01]  /*7ac00*/  IMAD.MOV.U32 R6, RZ, RZ, R34 ;  /* 0x000000ffff067224 */ /* 0x002fe200078e0022 */
[----:B------:R-:W-:-:S05]  /*7ac10*/  MOV R7, R35 ;  /* 0x0000002300077202 */ /* 0x000fca0000000f00 */
[----:B------:R1:W-:Y:S01]  /*7ac20*/  LDGSTS.E [R4+0x1200], desc[UR8][R6.64], P0 ;  /* 0x0120000006047fae */ /* 0x0003e200081a1008 */
[-C--:B--2---:R-:W-:Y:S02]  /*7ac30*/  IADD3 R14, P1, PT, R14, R31.reuse, RZ ;  /* 0x0000001f0e0e7210 */ /* 0x084fe40007f3e0ff */
[----:B----4-:R-:W-:-:S03]  /*7ac40*/  IADD3 R8, P2, PT, R8, R31, RZ ;  /* 0x0000001f08087210 */ /* 0x010fc60007f5e0ff */
[--C-:B------:R-:W-:Y:S01]  /*7ac50*/  IMAD.X R16, R16, 0x1, R0.reuse, P1 ;  /* 0x0000000110107824 */ /* 0x100fe200008e0600 */
[----:B------:R2:W-:Y:S01]  /*7ac60*/  STL [R1+0x1058], R14 ;  /* 0x0010580e01007387 */ /* 0x0005e20000100800 */
[----:B-1----:R-:W-:Y:S01]  /*7ac70*/  MOV R6, R14 ;  /* 0x0000000e00067202 */ /* 0x002fe20000000f00 */
[----:B------:R-:W-:Y:S02]  /*7ac80*/  IMAD.X R15, R15, 0x1, R0, P2 ;  /* 0x000000010f0f7824 */ /* 0x000fe400010e0600 */
[----:B------:R1:W-:Y:S04]  /*7ac90*/  STL [R1+0x1054], R16 ;  /* 0x0010541001007387 */ /* 0x0003e80000100800 */
[----:B------:R4:W-:Y:S04]  /*7aca0*/  STL [R1+0x1098], R8 ;  /* 0x0010980801007387 */ /* 0x0009e80000100800 */
[----:B--2---:R-:W2:Y:S01]  /*7acb0*/  LDL.LU R14, [R1+0x11d4] ;  /* 0x0011d400010e7983 */ /* 0x004ea20000300800 */
[----:B------:R-:W-:-:S03]  /*7acc0*/  IMAD.MOV.U32 R7, RZ, RZ, R16 ;  /* 0x000000ffff077224 */ /* 0x000fc600078e0010 */
[----:B------:R4:W-:Y:S04]  /*7acd0*/  STL [R1+0x1094], R15 ;  /* 0x0010940f01007387 */ /* 0x0009e80000100800 */
[----:B-1----:R-:W2:Y:S01]  /*7ace0*/  LDL.LU R16, [R1+0x1214] ;  /* 0x0012140001107983 */ /* 0x002ea20000300800 */
[----:B------:R-:W-:-:S03]  /*7acf0*/  IADD3 R12, P1, PT, R12, R31, RZ ;  /* 0x0000001f0c0c7210 */ /* 0x000fc60007f3e0ff */
[----:B------:R1:W-:Y:S01]  /*7ad00*/  LDGSTS.E [R4+0x1a00], desc[UR8][R6.64], P0 ;  /* 0x01a0000006047fae */ /* 0x0003e200081a1008 */
[----:B------:R-:W-:Y:S01]  /*7ad10*/  IADD3 R9, P2, PT, R9, R31, RZ ;  /* 0x0000001f09097210 */ /* 0x000fe20007f5e0ff */
[----:B------:R-:W-:-:S04]  /*7ad20*/  IMAD.X R17, R17, 0x1, R0, P1 ;  /* 0x0000000111117824 */ /* 0x000fc800008e0600 */
[----:B------:R-:W-:Y:S02]  /*7ad30*/  IMAD.X R10, R10, 0x1, R0, P2 ;  /* 0x000000010a0a7824 */ /* 0x000fe400010e0600 */
[----:B-1----:R-:W-:Y:S01]  /*7ad40*/  IMAD.MOV.U32 R6, RZ, RZ, R8 ;  /* 0x000000ffff067224 */ /* 0x002fe200078e0008 */
[----:B------:R-:W-:Y:S01]  /*7ad50*/  MOV R7, R15 ;  /* 0x0000000f00077202 */ /* 0x000fe20000000f00 */
[----:B----4-:R-:W4:Y:S04]  /*7ad60*/  LDL.LU R8, [R1+0x1258] ;  /* 0x0012580001087983 */ /* 0x010f280000300800 */
[----:B------:R-:W4:Y:S04]  /*7ad70*/  LDL.LU R15, [R1+0x1298] ;  /* 0x00129800010f7983 */ /* 0x000f280000300800 */
[----:B------:R1:W-:Y:S04]  /*7ad80*/  STL [R1+0x10d8], R12 ;  /* 0x0010d80c01007387 */ /* 0x0003e80000100800 */
[----:B------:R1:W-:Y:S04]  /*7ad90*/  LDGSTS.E [R4+0x2200], desc[UR8][R6.64], P0 ;  /* 0x0220000006047fae */ /* 0x0003e800081a1008 */
[----:B------:R3:W-:Y:S04]  /*7ada0*/  STL [R1+0x10d4], R17 ;  /* 0x0010d41101007387 */ /* 0x0007e80000100800 */
[----:B------:R-:W-:Y:S01]  /*7adb0*/  STL [R1+0x1118], R9 ;  /* 0x0011180901007387 */ /* 0x000fe20000100800 */
[----:B-1----:R-:W-:-:S03]  /*7adc0*/  MOV R6, R12 ;  /* 0x0000000c00067202 */ /* 0x002fc60000000f00 */
[----:B------:R-:W4:Y:S01]  /*7add0*/  LDL.LU R12, [R1+0x1254] ;  /* 0x00125400010c7983 */ /* 0x000f220000300800 */
[----:B------:R-:W-:-:S03]  /*7ade0*/  IMAD.MOV.U32 R7, RZ, RZ, R17 ;  /* 0x000000ffff077224 */ /* 0x000fc600078e0011 */
[----:B------:R1:W-:Y:S04]  /*7adf0*/  STL [R1+0x1114], R10 ;  /* 0x0011140a01007387 */ /* 0x0003e80000100800 */
[----:B---3--:R-:W3:Y:S01]  /*7ae00*/  LDL.LU R17, [R1+0x1294] ;  /* 0x0012940001117983 */ /* 0x008ee20000300800 */
[----:B------:R-:W-:-:S03]  /*7ae10*/  IADD3 R11, P1, PT, R11, R31, RZ ;  /* 0x0000001f0b0b7210 */ /* 0x000fc60007f3e0ff */
[----:B------:R1:W-:Y:S01]  /*7ae20*/  LDGSTS.E [R4+0x2a00], desc[UR8][R6.64], P0 ;  /* 0x02a0000006047fae */ /* 0x0003e200081a1008 */
[----:B------:R-:W-:Y:S01]  /*7ae30*/  IADD3 R19, P2, PT, R19, R31, RZ ;  /* 0x0000001f13137210 */ /* 0x000fe20007f5e0ff */
[----:B------:R-:W-:-:S04]  /*7ae40*/  IMAD.X R18, R18, 0x1, R0, P1 ;  /* 0x0000000112127824 */ /* 0x000fc800008e0600 */
[----:B------:R-:W-:Y:S02]  /*7ae50*/  IMAD.X R20, R20, 0x1, R0, P2 ;  /* 0x0000000114147824 */ /* 0x000fe400010e0600 */
[----:B-1----:R-:W-:Y:S01]  /*7ae60*/  IMAD.MOV.U32 R6, RZ, RZ, R9 ;  /* 0x000000ffff067224 */ /* 0x002fe200078e0009 */
[----:B------:R-:W-:Y:S02]  /*7ae70*/  MOV R7, R10 ;  /* 0x0000000a00077202 */ /* 0x000fe40000000f00 */
[----:B------:R-:W3:Y:S04]  /*7ae80*/  LDL.LU R10, [R1+0x12d8] ;  /* 0x0012d800010a7983 */ /* 0x000ee80000300800 */
[----:B------:R-:W3:Y:S04]  /*7ae90*/  LDL.LU R9, [R1+0x1318] ;  /* 0x0013180001097983 */ /* 0x000ee80000300800 */
[----:B------:R-:W-:Y:S01]  /*7aea0*/  STL [R1+0x1158], R11 ;  /* 0x0011580b01007387 */ /* 0x000fe20000100800 */
[----:B------:R-:W-:-:S03]  /*7aeb0*/  IADD3 R5, P1, PT, R5, R31, RZ ;  /* 0x0000001f05057210 */ /* 0x000fc60007f3e0ff */
[----:B------:R1:W-:Y:S04]  /*7aec0*/  LDGSTS.E [R4+0x3200], desc[UR8][R6.64], P0 ;  /* 0x0320000006047fae */ /* 0x0003e800081a1008 */
[----:B------:R1:W-:Y:S04]  /*7aed0*/  STL [R1+0x1154], R18 ;  /* 0x0011541201007387 */ /* 0x0003e80000100800 */
[----:B------:R-:W-:Y:S01]  /*7aee0*/  STL [R1+0x1198], R19 ;  /* 0x0011981301007387 */ /* 0x000fe20000100800 */
[----:B-1----:R-:W-:Y:S01]  /*7aef0*/  MOV R6, R11 ;  /* 0x0000000b00067202 */ /* 0x002fe20000000f00 */
[----:B------:R-:W-:-:S02]  /*7af00*/  IMAD.MOV.U32 R7, RZ, RZ, R18 ;  /* 0x000000ffff077224 */ /* 0x000fc400078e0012 */
[----:B------:R-:W3:Y:S01]  /*7af10*/  LDL.LU R18, [R1+0x12d4] ;  /* 0x0012d40001127983 */ /* 0x000ee20000300800 */
[----:B------:R-:W-:-:S03]  /*7af20*/  IADD3 R13, P2, PT, R13, R31, RZ ;  /* 0x0000001f0d0d7210 */ /* 0x000fc60007f5e0ff */
[----:B------:R-:W-:Y:S04]  /*7af30*/  STL [R1+0x1194], R20 ;  /* 0x0011941401007387 */ /* 0x000fe80000100800 */
[----:B------:R1:W-:Y:S04]  /*7af40*/  LDGSTS.E [R4+0x3a00], desc[UR8][R6.64], P0 ;  /* 0x03a0000006047fae */ /* 0x0003e800081a1008 */
[----:B------:R-:W3:Y:S01]  /*7af50*/  LDL.LU R11, [R1+0x1314] ;  /* 0x00131400010b7983 */ /* 0x000ee20000300800 */
[----:B-1----:R-:W-:Y:S01]  /*7af60*/  IMAD.MOV.U32 R6, RZ, RZ, R19 ;  /* 0x000000ffff067224 */ /* 0x002fe200078e0013 */
[----:B------:R-:W-:-:S02]  /*7af70*/  MOV R7, R20 ;  /* 0x0000001400077202 */ /* 0x000fc40000000f00 */
[----:B------:R-:W-:Y:S04]  /*7af80*/  STL [R1+0x11d8], R5 ;  /* 0x0011d80501007387 */ /* 0x000fe80000100800 */
[----:B------:R1:W-:Y:S02]  /*7af90*/  LDGSTS.E [R4+0x4200], desc[UR8][R6.64], P0 ;  /* 0x0420000006047fae */ /* 0x0003e400081a1008 */
[----:B-1----:R-:W-:Y:S01]  /*7afa0*/  MOV R6, R5 ;  /* 0x0000000500067202 */ /* 0x002fe20000000f00 */
[----:B--2---:R-:W-:-:S04]  /*7afb0*/  IMAD.X R14, R14, 0x1, R0, P1 ;  /* 0x000000010e0e7824 */ /* 0x004fc800008e0600 */
[----:B------:R-:W-:Y:S01]  /*7afc0*/  IMAD.MOV.U32 R7, RZ, RZ, R14 ;  /* 0x000000ffff077224 */ /* 0x000fe200078e000e */
[----:B------:R1:W-:Y:S01]  /*7afd0*/  STL [R1+0x11d4], R14 ;  /* 0x0011d40e01007387 */ /* 0x0003e20000100800 */
[----:B------:R-:W-:-:S03]  /*7afe0*/  IMAD.X R16, R16, 0x1, R0, P2 ;  /* 0x0000000110107824 */ /* 0x000fc600010e0600 */
[----:B------:R-:W-:Y:S04]  /*7aff0*/  STL [R1+0x1218], R13 ;  /* 0x0012180d01007387 */ /* 0x000fe80000100800 */
[----:B------:R2:W-:Y:S04]  /*7b000*/  LDGSTS.E [R4+0x4a00], desc[UR8][R6.64], P0 ;  /* 0x04a0000006047fae */ /* 0x0005e800081a1008 */
[----:B-1----:R-:W3:Y:S04]  /*7b010*/  LDL.LU R14, [R1+0x1358] ;  /* 0x00135800010e7983 */ /* 0x002ee80000300800 */
[----:B------:R1:W-:Y:S04]  /*7b020*/  STL [R1+0x1214], R16 ;  /* 0x0012141001007387 */ /* 0x0003e80000100800 */
[----:B------:R-:W3:Y:S01]  /*7b030*/  LDL.LU R5, [R1+0x1398] ;  /* 0x0013980001057983 */ /* 0x000ee20000300800 */
[----:B--2---:R-:W-:-:S03]  /*7b040*/  MOV R7, R16 ;  /* 0x0000001000077202 */ /* 0x004fc60000000f00 */
[----:B-1----:R-:W2:Y:S01]  /*7b050*/  LDL.LU R16, [R1+0x1354] ;  /* 0x0013540001107983 */ /* 0x002ea20000300800 */
[----:B------:R-:W-:-:S03]  /*7b060*/  IMAD.MOV.U32 R6, RZ, RZ, R13 ;  /* 0x000000ffff067224 */ /* 0x000fc600078e000d */
[----:B------:R-:W2:Y:S01]  /*7b070*/  LDL.LU R13, [R1+0x1394] ;  /* 0x00139400010d7983 */ /* 0x000ea20000300800 */
[-C--:B----4-:R-:W-:Y:S02]  /*7b080*/  IADD3 R8, P1, PT, R8, R31.reuse, RZ ;  /* 0x0000001f08087210 */ /* 0x090fe40007f3e0ff */
[----:B------:R-:W-:Y:S01]  /*7b090*/  IADD3 R15, P2, PT, R15, R31, RZ ;  /* 0x0000001f0f0f7210 */ /* 0x000fe20007f5e0ff */
[----:B------:R1:W-:Y:S04]  /*7b0a0*/  LDGSTS.E [R4+0x5200], desc[UR8][R6.64], P0 ;  /* 0x0520000006047fae */ /* 0x0003e800081a1008 */
[----:B------:R-:W-:Y:S01]  /*7b0b0*/  STL [R1+0x1258], R8 ;  /* 0x0012580801007387 */ /* 0x000fe20000100800 */
[----:B------:R-:W-:Y:S01]  /*7b0c0*/  IMAD.X R12, R12, 0x1, R0, P1 ;  /* 0x000000010c0c7824 */ /* 0x000fe200008e0600 */
[----:B-1----:R-:W-:-:S03]  /*7b0d0*/  MOV R6, R8 ;  /* 0x0000000800067202 */ /* 0x002fc60000000f00 */
[----:B------:R-:W-:Y:S01]  /*7b0e0*/  IMAD.MOV.U32 R7, RZ, RZ, R12 ;  /* 0x000000ffff077224 */ /* 0x000fe200078e000c */
[----:B------:R1:W-:Y:S01]  /*7b0f0*/  STL [R1+0x1254], R12 ;  /* 0x0012540c01007387 */ /* 0x0003e20000100800 */
[----:B---3--:R-:W-:-:S03]  /*7b100*/  IMAD.X R17, R17, 0x1, R0, P2 ;  /* 0x0000000111117824 */ /* 0x008fc600010e0600 */
[----:B------:R-:W-:Y:S04]  /*7b110*/  STL [R1+0x1298], R15 ;  /* 0x0012980f01007387 */ /* 0x000fe80000100800 */
[----:B------:R3:W-:Y:S04]  /*7b120*/  LDGSTS.E [R4+0x5a00], desc[UR8][R6.64], P0 ;  /* 0x05a0000006047fae */ /* 0x0007e800081a1008 */
[----:B-1----:R-:W4:Y:S04]  /*7b130*/  LDL.LU R12, [R1+0x13d8] ;  /* 0x0013d800010c7983 */ /* 0x002f280000300800 */
[----:B------:R1:W-:Y:S04]  /*7b140*/  STL [R1+0x1294], R17 ;  /* 0x0012941101007387 */ /* 0x0003e80000100800 */
[----:B------:R-:W4:Y:S01]  /*7b150*/  LDL.LU R8, [R1+0x1418] ;  /* 0x0014180001087983 */ /* 0x000f220000300800 */
[----:B---3--:R-:W-:-:S03]  /*7b160*/  MOV R7, R17 ;  /* 0x0000001100077202 */ /* 0x008fc60000000f00 */
[----:B-1----:R-:W3:Y:S01]  /*7b170*/  LDL.LU R17, [R1+0x13d4] ;  /* 0x0013d40001117983 */ /* 0x002ee20000300800 */
[----:B------:R-:W-:-:S03]  /*7b180*/  IMAD.MOV.U32 R6, RZ, RZ, R15 ;  /* 0x000000ffff067224 */ /* 0x000fc600078e000f */
[----:B------:R-:W3:Y:S01]  /*7b190*/  LDL.LU R15, [R1+0x1414] ;  /* 0x00141400010f7983 */ /* 0x000ee20000300800 */
[-C--:B------:R-:W-:Y:S02]  /*7b1a0*/  IADD3 R10, P1, PT, R10, R31.reuse, RZ ;  /* 0x0000001f0a0a7210 */ /* 0x080fe40007f3e0ff */
[----:B------:R-:W-:Y:S01]  /*7b1b0*/  IADD3 R9, P2, PT, R9, R31, RZ ;  /* 0x0000001f09097210 */ /* 0x000fe20007f5e0ff */
[----:B------:R1:W-:Y:S04]  /*7b1c0*/  LDGSTS.E [R4+0x6200], desc[UR8][R6.64], P0 ;  /* 0x0620000006047fae */ /* 0x0003e800081a1008 */
[----:B------:R1:W-:Y:S01]  /*7b1d0*/  STL [R1+0x12d8], R10 ;  /* 0x0012d80a01007387 */ /* 0x0003e20000100800 */
[----:B------:R-:W-:Y:S01]  /*7b1e0*/  IMAD.X R18, R18, 0x1, R0, P1 ;  /* 0x0000000112127824 */ /* 0x000fe200008e0600 */
[----:B-1----:R-:W-:-:S04]  /*7b1f0*/  MOV R6, R10 ;  /* 0x0000000a00067202 */ /* 0x002fc80000000f00 */
[----:B------:R1:W-:Y:S04]  /*7b200*/  STL [R1+0x12d4], R18 ;  /* 0x0012d41201007387 */ /* 0x0003e80000100800 */
[----:B------:R1:W-:Y:S01]  /*7b210*/  STL [R1+0x1318], R9 ;  /* 0x0013180901007387 */ /* 0x0003e20000100800 */
[----:B------:R-:W-:-:S03]  /*7b220*/  IMAD.X R11, R11, 0x1, R0, P2 ;  /* 0x000000010b0b7824 */ /* 0x000fc600010e0600 */
[----:B------:R-:W3:Y:S01]  /*7b230*/  LDL.LU R10, [R1+0x1458] ;  /* 0x00145800010a7983 */ /* 0x000ee20000300800 */
[----:B------:R-:W-:-:S03]  /*7b240*/  IMAD.MOV.U32 R7, RZ, RZ, R18 ;  /* 0x000000ffff077224 */ /* 0x000fc600078e0012 */
[----:B------:R1:W-:Y:S04]  /*7b250*/  STL [R1+0x1314], R11 ;  /* 0x0013140b01007387 */ /* 0x0003e80000100800 */
[----:B------:R-:W3:Y:S04]  /*7b260*/  LDL.LU R19, [R1+0x1498] ;  /* 0x0014980001137983 */ /* 0x000ee80000300800 */
[----:B-1----:R-:W3:Y:S04]  /*7b270*/  LDL.LU R18, [R1+0x1454] ;  /* 0x0014540001127983 */ /* 0x002ee80000300800 */
[----:B------:R1:W-:Y:S04]  /*7b280*/  LDGSTS.E [R4+0x6a00], desc[UR8][R6.64], P0 ;  /* 0x06a0000006047fae */ /* 0x0003e800081a1008 */
[----:B------:R-:W3:Y:S01]  /*7b290*/  LDL.LU R20, [R1+0x1494] ;  /* 0x0014940001147983 */ /* 0x000ee20000300800 */
[----:B-1----:R-:W-:Y:S01]  /*7b2a0*/  IMAD.MOV.U32 R6, RZ, RZ, R9 ;  /* 0x000000ffff067224 */ /* 0x002fe200078e0009 */
[----:B------:R-:W-:-:S02]  /*7b2b0*/  MOV R7, R11 ;  /* 0x0000000b00077202 */ /* 0x000fc40000000f00 */
[----:B------:R-:W3:Y:S04]  /*7b2c0*/  LDL.LU R9, [R1+0x14d8] ;  /* 0x0014d80001097983 */ /* 0x000ee80000300800 */
[----:B------:R-:W3:Y:S04]  /*7b2d0*/  LDL.LU R11, [R1+0x1518] ;  /* 0x00151800010b7983 */ /* 0x000ee80000300800 */
[----:B------:R1:W-:Y:S01]  /*7b2e0*/  LDGSTS.E [R4+0x7200], desc[UR8][R6.64], P0 ;  /* 0x0720000006047fae */ /* 0x0003e200081a1008 */
[----:B------:R-:W-:-:S05]  /*7b2f0*/  IADD3 R14, P1, PT, R14, R31, RZ ;  /* 0x0000001f0e0e7210 */ /* 0x000fca0007f3e0ff */
[----:B------:R2:W-:Y:S01]  /*7b300*/  STL [R1+0x1358], R14 ;  /* 0x0013580e01007387 */ /* 0x0005e20000100800 */
[----:B------:R-:W-:Y:S01]  /*7b310*/  IADD3 R5, P2, PT, R5, R31, RZ ;  /* 0x0000001f05057210 */ /* 0x000fe20007f5e0ff */
[----:B--2---:R-:W-:Y:S01]  /*7b320*/  IMAD.X R16, R16, 0x1, R0, P1 ;  /* 0x0000000110107824 */ /* 0x004fe200008e0600 */
[----:B-1----:R-:W-:-:S03]  /*7b330*/  MOV R6, R14 ;  /* 0x0000000e00067202 */ /* 0x002fc60000000f00 */
[----:B------:R-:W-:Y:S01]  /*7b340*/  IMAD.X R13, R13, 0x1, R0, P2 ;  /* 0x000000010d0d7824 */ /* 0x000fe200010e0600 */
[----:B------:R1:W-:Y:S04]  /*7b350*/  STL [R1+0x1354], R16 ;  /* 0x0013541001007387 */ /* 0x0003e80000100800 */
[----:B------:R2:W-:Y:S04]  /*7b360*/  STL [R1+0x1398], R5 ;  /* 0x0013980501007387 */ /* 0x0005e80000100800 */
[----:B------:R-:W3:Y:S01]  /*7b370*/  LDL.LU R14, [R1+0x14d4] ;  /* 0x0014d400010e7983 */ /* 0x000ee20000300800 */
[----:B------:R-:W-:-:S03]  /*7b380*/  IMAD.MOV.U32 R7, RZ, RZ, R16 ;  /* 0x000000ffff077224 */ /* 0x000fc600078e0010 */
[----:B------:R2:W-:Y:S04]  /*7b390*/  STL [R1+0x1394], R13 ;  /* 0x0013940d01007387 */ /* 0x0005e80000100800 */
[----:B-1----:R-:W3:Y:S04]  /*7b3a0*/  LDL.LU R16, [R1+0x1514] ;  /* 0x0015140001107983 */ /* 0x002ee80000300800 */
[----:B------:R1:W-:Y:S01]  /*7b3b0*/  LDGSTS.E [R4+0x7a00], desc[UR8][R6.64], P0 ;  /* 0x07a0000006047fae */ /* 0x0003e200081a1008 */
[----:B----4-:R-:W-:Y:S01]  /*7b3c0*/  IADD3 R12, P1, PT, R12, R31, RZ ;  /* 0x0000001f0c0c7210 */ /* 0x010fe20007f3e0ff */
[----:B-1----:R-:W-:Y:S01]  /*7b3d0*/  IMAD.MOV.U32 R6, RZ, RZ, R5 ;  /* 0x000000ffff067224 */ /* 0x002fe200078e0005 */
[----:B------:R-:W-:Y:S01]  /*7b3e0*/  MOV R7, R13 ;  /* 0x0000000d00077202 */ /* 0x000fe20000000f00 */
[----:B--2---:R-:W2:Y:S04]  /*7b3f0*/  LDL.LU R5, [R1+0x1558] ;  /* 0x0015580001057983 */ /* 0x004ea80000300800 */
[----:B------:R-:W4:Y:S01]  /*7b400*/  LDL.LU R13, [R1+0x1598] ;  /* 0x00159800010d7983 */ /* 0x000f220000300800 */
[----:B------:R-:W-:Y:S01]  /*7b410*/  IADD3 R8, P2, PT, R8, R31, RZ ;  /* 0x0000001f08087210 */ /* 0x000fe20007f5e0ff */
[----:B---3--:R-:W-:-:S02]  /*7b420*/  IMAD.X R17, R17, 0x1, R0, P1 ;  /* 0x0000000111117824 */ /* 0x008fc400008e0600 */
[----:B------:R1:W-:Y:S02]  /*7b430*/  STL [R1+0x13d8], R12 ;  /* 0x0013d80c01007387 */ /* 0x0003e40000100800 */
[----:B------:R-:W-:Y:S02]  /*7b440*/  IMAD.X R15, R15, 0x1, R0, P2 ;  /* 0x000000010f0f7824 */ /* 0x000fe400010e0600 */
[----:B------:R3:W-:Y:S04]  /*7b450*/  LDGSTS.E [R4+0x8200], desc[UR8][R6.64], P0 ;  /* 0x0820000006047fae */ /* 0x0007e800081a1008 */
[----:B------:R1:W-:Y:S04]  /*7b460*/  STL [R1+0x13d4], R17 ;  /* 0x0013d41101007387 */ /* 0x0003e80000100800 */
[----:B------:R-:W-:Y:S01]  /*7b470*/  STL [R1+0x1418], R8 ;  /* 0x0014180801007387 */ /* 0x000fe20000100800 */
[----:B---3--:R-:W-:-:S03]  /*7b480*/  MOV R6, R12 ;  /* 0x0000000c00067202 */ /* 0x008fc60000000f00 */
[----:B-1----:R-:W3:Y:S01]  /*7b490*/  LDL.LU R12, [R1+0x1554] ;  /* 0x00155400010c7983 */ /* 0x002ee20000300800 */
[----:B------:R-:W-:-:S03]  /*7b4a0*/  IMAD.MOV.U32 R7, RZ, RZ, R17 ;  /* 0x000000ffff077224 */ /* 0x000fc600078e0011 */
[----:B------:R1:W-:Y:S04]  /*7b4b0*/  STL [R1+0x1414], R15 ;  /* 0x0014140f01007387 */ /* 0x0003e80000100800 */
[----:B------:R-:W3:Y:S04]  /*7b4c0*/  LDL.LU R17, [R1+0x1594] ;  /* 0x0015940001117983 */ /* 0x000ee80000300800 */
[----:B------:R1:W-:Y:S01]  /*7b4d0*/  LDGSTS.E [R4+0x8a00], desc[UR8][R6.64], P0 ;  /* 0x08a0000006047fae */ /* 0x0003e200081a1008 */
[----:B------:R-:W-:Y:S01]  /*7b4e0*/  IADD3 R10, P1, PT, R10, R31, RZ ;  /* 0x0000001f0a0a7210 */ /* 0x000fe20007f3e0ff */
[----:B-1----:R-:W-:Y:S01]  /*7b4f0*/  IMAD.MOV.U32 R6, RZ, RZ, R8 ;  /* 0x000000ffff067224 */ /* 0x002fe200078e0008 */
[----:B------:R-:W-:-:S02]  /*7b500*/  MOV R7, R15 ;  /* 0x0000000f00077202 */ /* 0x000fc40000000f00 */
[----:B------:R-:W-:Y:S01]  /*7b510*/  IADD3 R19, P2, PT, R19, R31, RZ ;  /* 0x0000001f13137210 */ /* 0x000fe20007f5e0ff */
[----:B------:R-:W3:Y:S01]  /*7b520*/  LDL.LU R15, [R1+0x15d8] ;  /* 0x0015d800010f7983 */ /* 0x000ee20000300800 */
[----:B------:R-:W-:-:S03]  /*7b530*/  IMAD.X R18, R18, 0x1, R0, P1 ;  /* 0x0000000112127824 */ /* 0x000fc600008e0600 */
[----:B------:R-:W3:Y:S04]  /*7b540*/  LDL.LU R8, [R1+0x1618] ;  /* 0x0016180001087983 */ /* 0x000ee80000300800 */
[----:B------:R-:W-:Y:S01]  /*7b550*/  STL [R1+0x1458], R10 ;  /* 0x0014580a01007387 */ /* 0x000fe20000100800 */
[----:B------:R-:W-:-:S03]  /*7b560*/  IMAD.X R20, R20, 0x1, R0, P2 ;  /* 0x0000000114147824 */ /* 0x000fc600010e0600 */
[----:B------:R1:W-:Y:S04]  /*7b570*/  LDGSTS.E [R4+0x9200], desc[UR8][R6.64], P0 ;  /* 0x0920000006047fae */ /* 0x0003e800081a1008 */
[----:B------:R1:W-:Y:S04]  /*7b580*/  STL [R1+0x1454], R18 ;  /* 0x0014541201007387 */ /* 0x0003e80000100800 */
[----:B------:R-:W-:Y:S01]  /*7b590*/  STL [R1+0x1498], R19 ;  /* 0x0014981301007387 */ /* 0x000fe20000100800 */
[----:B------:R-:W-:Y:S02]  /*7b5a0*/  IADD3 R9, P1, PT, R9, R31, RZ ;  /* 0x0000001f09097210 */ /* 0x000fe40007f3e0ff */
[----:B-1----:R-:W-:Y:S01]  /*7b5b0*/  MOV R6, R10 ;  /* 0x0000000a00067202 */ /* 0x002fe20000000f00 */
[----:B------:R-:W-:-:S02]  /*7b5c0*/  IMAD.MOV.U32 R7, RZ, RZ, R18 ;  /* 0x000000ffff077224 */ /* 0x000fc400078e0012 */
[----:B------:R-:W3:Y:S01]  /*7b5d0*/  LDL.LU R18, [R1+0x15d4] ;  /* 0x0015d40001127983 */ /* 0x000ee20000300800 */
[----:B------:R-:W-:-:S03]  /*7b5e0*/  IADD3 R11, P2, PT, R11, R31, RZ ;  /* 0x0000001f0b0b7210 */ /* 0x000fc60007f5e0ff */
[----:B------:R-:W-:Y:S04]  /*7b5f0*/  STL [R1+0x1494], R20 ;  /* 0x0014941401007387 */ /* 0x000fe80000100800 */
[----:B------:R-:W3:Y:S04]  /*7b600*/  LDL.LU R10, [R1+0x1614] ;  /* 0x00161400010a7983 */ /* 0x000ee80000300800 */
[----:B------:R1:W-:Y:S04]  /*7b610*/  LDGSTS.E [R4+0x9a00], desc[UR8][R6.64], P0 ;  /* 0x09a0000006047fae */ /* 0x0003e800081a1008 */
[----:B------:R-:W-:Y:S01]  /*7b620*/  STL [R1+0x14d8], R9 ;  /* 0x0014d80901007387 */ /* 0x000fe20000100800 */
[----:B-1----:R-:W-:Y:S01]  /*7b630*/  IMAD.MOV.U32 R6, RZ, RZ, R19 ;  /* 0x000000ffff067224 */ /* 0x002fe200078e0013 */
[----:B------:R-:W-:-:S05]  /*7b640*/  MOV R7, R20 ;  /* 0x0000001400077202 */ /* 0x000fca0000000f00 */
[----:B------:R1:W-:Y:S02]  /*7b650*/  LDGSTS.E [R4+0xa200], desc[UR8][R6.64], P0 ;  /* 0x0a20000006047fae */ /* 0x0003e400081a1008 */
[----:B-1----:R-:W-:Y:S01]  /*7b660*/  MOV R6, R9 ;  /* 0x0000000900067202 */ /* 0x002fe20000000f00 */
[----:B------:R-:W-:-:S04]  /*7b670*/  IMAD.X R14, R14, 0x1, R0, P1 ;  /* 0x000000010e0e7824 */ /* 0x000fc800008e0600 */
        /* <DEDUP_REMOVED lines=8> */
[----:B--2---:R-:W-:Y:S01]  /*7b700*/  MOV R7, R16 ;  /* 0x0000001000077202 */ /* 0x004fe20000000f00 */
[----:B------:R-:W-:-:S02]  /*7b710*/  IMAD.MOV.U32 R6, RZ, RZ, R11 ;  /* 0x000000ffff067224 */ /* 0x000fc400078e000b */
[----:B-1----:R-:W2:Y:S04]  /*7b720*/  LDL.LU R16, [R1+0x1654] ;  /* 0x0016540001107983 */ /* 0x002ea80000300800 */
[----:B------:R-:W2:Y:S01]  /*7b730*/  LDL.LU R11, [R1+0x1694] ;  /* 0x00169400010b7983 */ /* 0x000ea20000300800 */
[-C--:B------:R-:W-:Y:S02]  /*7b740*/  IADD3 R5, P1, PT, R5, R31.reuse, RZ ;  /* 0x0000001f05057210 */ /* 0x080fe40007f3e0ff */
[----:B----4-:R-:W-:Y:S01]  /*7b750*/  IADD3 R13, P2, PT, R13, R31, RZ ;  /* 0x0000001f0d0d7210 */ /* 0x010fe20007f5e0ff */
[----:B------:R1:W-:Y:S04]  /*7b760*/  LDGSTS.E [R4+0xb200], desc[UR8][R6.64], P0 ;  /* 0x0b20000006047fae */ /* 0x0003e800081a1008 */
[----:B------:R-:W-:Y:S01]  /*7b770*/  STL [R1+0x1558], R5 ;  /* 0x0015580501007387 */ /* 0x000fe20000100800 */
[----:B-1----:R-:W-:Y:S01]  /*7b780*/  MOV R6, R5 ;  /* 0x0000000500067202 */ /* 0x002fe20000000f00 */
[----:B---3--:R-:W-:-:S04]  /*7b790*/  IMAD.X R12, R12, 0x1, R0, P1 ;  /* 0x000000010c0c7824 */ /* 0x008fc800008e0600 */
[----:B------:R-:W-:Y:S01]  /*7b7a0*/  IMAD.MOV.U32 R7, RZ, RZ, R12 ;  /* 0x000000ffff077224 */ /* 0x000fe200078e000c */
[----:B------:R1:W-:Y:S01]  /*7b7b0*/  STL [R1+0x1554], R12 ;  /* 0x0015540c01007387 */ /* 0x0003e20000100800 */
[----:B------:R-:W-:-:S03]  /*7b7c0*/  IMAD.X R17, R17, 0x1, R0, P2 ;  /* 0x0000000111117824 */ /* 0x000fc600010e0600 */
[----:B------:R3:W-:Y:S04]  /*7b7d0*/  STL [R1+0x1598], R13 ;  /* 0x0015980d01007387 */ /* 0x0007e80000100800 */
[----:B------:R4:W-:Y:S04]  /*7b7e0*/  LDGSTS.E [R4+0xba00], desc[UR8][R6.64], P0 ;  /* 0x0ba0000006047fae */ /* 0x0009e800081a1008 */
[----:B-1----:R-:W2:Y:S04]  /*7b7f0*/  LDL.LU R12, [R1+0x16d8] ;  /* 0x0016d800010c7983 */ /* 0x002ea80000300800 */
[----:B------:R1:W-:Y:S04]  /*7b800*/  STL [R1+0x1594], R17 ;  /* 0x0015941101007387 */ /* 0x0003e80000100800 */
[----:B------:R-:W2:Y:S01]  /*7b810*/  LDL.LU R5, [R1+0x1718] ;  /* 0x0017180001057983 */ /* 0x000ea20000300800 */
[----:B----4-:R-:W-:-:S03]  /*7b820*/  IMAD.MOV.U32 R6, RZ, RZ, R13 ;  /* 0x000000ffff067224 */ /* 0x010fc600078e000d */
[----:B---3--:R-:W3:Y:S01]  /*7b830*/  LDL.LU R13, [R1+0x16d4] ;  /* 0x0016d400010d7983 */ /* 0x008ee20000300800 */
[----:B------:R-:W-:-:S03]  /*7b840*/  MOV R7, R17 ;  /* 0x0000001100077202 */ /* 0x000fc60000000f00 */
[----:B-1----:R-:W4:Y:S01]  /*7b850*/  LDL.LU R17, [R1+0x1714] ;  /* 0x0017140001117983 */ /* 0x002f220000300800 */
[-C--:B------:R-:W-:Y:S02]  /*7b860*/  IADD3 R15, P1, PT, R15, R31.reuse, RZ ;  /* 0x0000001f0f0f7210 */ /* 0x080fe40007f3e0ff */
[----:B------:R-:W-:Y:S01]  /*7b870*/  IADD3 R8, P2, PT, R8, R31, RZ ;  /* 0x0000001f08087210 */ /* 0x000fe20007f5e0ff */
[----:B------:R1:W-:Y:S04]  /*7b880*/  LDGSTS.E [R4+0xc200], desc[UR8][R6.64], P0 ;  /* 0x0c20000006047fae */ /* 0x0003e800081a1008 */
[----:B------:R1:W-:Y:S02]  /*7b890*/  STL [R1+0x15d8], R15 ;  /* 0x0015d80f01007387 */ /* 0x0003e40000100800 */
[----:B-1----:R-:W-:Y:S01]  /*7b8a0*/  MOV R6, R15 ;  /* 0x0000000f00067202 */ /* 0x002fe20000000f00 */
[----:B------:R-:W-:-:S05]  /*7b8b0*/  IMAD.X R18, R18, 0x1, R0, P1 ;  /* 0x0000000112127824 */ /* 0x000fca00008e0600 */
[----:B------:R1:W-:Y:S01]  /*7b8c0*/  STL [R1+0x15d4], R18 ;  /* 0x0015d41201007387 */ /* 0x0003e20000100800 */
[----:B------:R-:W-:-:S03]  /*7b8d0*/  IMAD.X R10, R10, 0x1, R0, P2 ;  /* 0x000000010a0a7824 */ /* 0x000fc600010e0600 */
[----:B------:R1:W-:Y:S04]  /*7b8e0*/  STL [R1+0x1618], R8 ;  /* 0x0016180801007387 */ /* 0x0003e80000100800 */
[----:B------:R-:W4:Y:S01]  /*7b8f0*/  LDL.LU R15, [R1+0x1758] ;  /* 0x00175800010f7983 */ /* 0x000f220000300800 */
[----:B------:R-:W-:-:S03]  /*7b900*/  IMAD.MOV.U32 R7, RZ, RZ, R18 ;  /* 0x000000ffff077224 */ /* 0x000fc600078e0012 */
[----:B------:R1:W-:Y:S04]  /*7b910*/  STL [R1+0x1614], R10 ;  /* 0x0016140a01007387 */ /* 0x0003e80000100800 */
[----:B------:R-:W4:Y:S04]  /*7b920*/  LDL.LU R19, [R1+0x1798] ;  /* 0x0017980001137983 */ /* 0x000f280000300800 */
[----:B-1----:R-:W4:Y:S04]  /*7b930*/  LDL.LU R18, [R1+0x1754] ;  /* 0x0017540001127983 */ /* 0x002f280000300800 */
[----:B------:R-:W4:Y:S04]  /*7b940*/  LDL.LU R20, [R1+0x1794] ;  /* 0x0017940001147983 */ /* 0x000f280000300800 */
[----:B------:R1:W-:Y:S02]  /*7b950*/  LDGSTS.E [R4+0xca00], desc[UR8][R6.64], P0 ;  /* 0x0ca0000006047fae */ /* 0x0003e400081a1008 */
[----:B-1----:R-:W-:Y:S01]  /*7b960*/  IMAD.MOV.U32 R6, RZ, RZ, R8 ;  /* 0x000000ffff067224 */ /* 0x002fe200078e0008 */
[----:B------:R-:W-:Y:S01]  /*7b970*/  MOV R7, R10 ;  /* 0x0000000a00077202 */ /* 0x000fe20000000f00 */
[----:B------:R-:W4:Y:S04]  /*7b980*/  LDL.LU R8, [R1+0x17d8] ;  /* 0x0017d80001087983 */ /* 0x000f280000300800 */
[----:B------:R-:W4:Y:S04]  /*7b990*/  LDL.LU R10, [R1+0x1818] ;  /* 0x00181800010a7983 */ /* 0x000f280000300800 */
[----:B------:R1:W-:Y:S01]  /*7b9a0*/  LDGSTS.E [R4+0xd200], desc[UR8][R6.64], P0 ;  /* 0x0d20000006047fae */ /* 0x0003e200081a1008 */
[----:B------:R-:W-:-:S02]  /*7b9b0*/  IADD3 R14, P1, PT, R14, R31, RZ ;  /* 0x0000001f0e0e7210 */ /* 0x000fc40007f3e0ff */
[----:B------:R-:W-:-:S03]  /*7b9c0*/  IADD3 R9, P2, PT, R9, R31, RZ ;  /* 0x0000001f09097210 */ /* 0x000fc60007f5e0ff */
[----:B------:R2:W-:Y:S02]  /*7b9d0*/  STL [R1+0x1658], R14 ;  /* 0x0016580e01007387 */ /* 0x0005e40000100800 */
[--C-:B--2---:R-:W-:Y:S01]  /*7b9e0*/  IMAD.X R16, R16, 0x1, R0.reuse, P1 ;  /* 0x0000000110107824 */ /* 0x104fe200008e0600 */
[----:B-1----:R-:W-:Y:S01]  /*7b9f0*/  MOV R6, R14 ;  /* 0x0000000e00067202 */ /* 0x002fe20000000f00 */
[----:B------:R-:W-:-:S03]  /*7ba00*/  IMAD.X R11, R11, 0x1, R0, P2 ;  /* 0x000000010b0b7824 */ /* 0x000fc600010e0600 */
[----:B------:R1:W-:Y:S04]  /*7ba10*/  STL [R1+0x1654], R16 ;  /* 0x0016541001007387 */ /* 0x0003e80000100800 */
[----:B------:R2:W-:Y:S01]  /*7ba20*/  STL [R1+0x1698], R9 ;  /* 0x0016980901007387 */ /* 0x0005e20000100800 */
[----:B------:R-:W-:-:S03]  /*7ba30*/  IMAD.MOV.U32 R7, RZ, RZ, R16 ;  /* 0x000000ffff077224 */ /* 0x000fc600078e0010 */
[----:B------:R-:W4:Y:S04]  /*7ba40*/  LDL.LU R14, [R1+0x17d4] ;  /* 0x0017d400010e7983 */ /* 0x000f280000300800 */
[----:B------:R2:W-:Y:S04]  /*7ba50*/  STL [R1+0x1694], R11 ;  /* 0x0016940b01007387 */ /* 0x0005e80000100800 */
[----:B-1----:R-:W4:Y:S04]  /*7ba60*/  LDL.LU R16, [R1+0x1814] ;  /* 0x0018140001107983 */ /* 0x002f280000300800 */
[----:B------:R1:W-:Y:S02]  /*7ba70*/  LDGSTS.E [R4+0xda00], desc[UR8][R6.64], P0 ;  /* 0x0da0000006047fae */ /* 0x0003e400081a1008 */
[----:B-1----:R-:W-:Y:S01]  /*7ba80*/  IMAD.MOV.U32 R6, RZ, RZ, R9 ;  /* 0x000000ffff067224 */ /* 0x002fe200078e0009 */
[----:B------:R-:W-:Y:S01]  /*7ba90*/  MOV R7, R11 ;  /* 0x0000000b00077202 */ /* 0x000fe20000000f00 */
[----:B--2---:R-:W2:Y:S04]  /*7baa0*/  LDL.LU R9, [R1+0x1858] ;  /* 0x0018580001097983 */ /* 0x004ea80000300800 */
[----:B------:R-:W2:Y:S01]  /*7bab0*/  LDL.LU R11, [R1+0x1898] ;  /* 0x00189800010b7983 */ /* 0x000ea20000300800 */
[----:B------:R-:W-:-:S03]  /*7bac0*/  IADD3 R12, P1, PT, R12, R31, RZ ;  /* 0x0000001f0c0c7210 */ /* 0x000fc60007f3e0ff */
[----:B------:R1:W-:Y:S01]  /*7bad0*/  LDGSTS.E [R4+0xe200], desc[UR8][R6.64], P0 ;  /* 0x0e20000006047fae */ /* 0x0003e200081a1008 */
[----:B------:R-:W-:Y:S01]  /*7bae0*/  IADD3 R5, P2, PT, R5, R31, RZ ;  /* 0x0000001f05057210 */ /* 0x000fe20007f5e0ff */
[--C-:B---3--:R-:W-:Y:S02]  /*7baf0*/  IMAD.X R13, R13, 0x1, R0.reuse, P1 ;  /* 0x000000010d0d7824 */ /* 0x108fe400008e0600 */
[----:B------:R3:W-:Y:S01]  /*7bb00*/  STL [R1+0x16d8], R12 ;  /* 0x0016d80c01007387 */ /* 0x0007e20000100800 */
[----:B-1----:R-:W-:Y:S01]  /*7bb10*/  MOV R6, R12 ;  /* 0x0000000c00067202 */ /* 0x002fe20000000f00 */
[----:B----4-:R-:W-:Y:S02]  /*7bb20*/  IMAD.X R17, R17, 0x1, R0, P2 ;  /* 0x0000000111117824 */ /* 0x010fe400010e0600 */
[----:B------:R1:W-:Y:S04]  /*7bb30*/  STL [R1+0x16d4], R13 ;  /* 0x0016d40d01007387 */ /* 0x0003e80000100800 */
[----:B------:R-:W-:Y:S04]  /*7bb40*/  STL [R1+0x1718], R5 ;  /* 0x0017180501007387 */ /* 0x000fe80000100800 */
[----:B---3--:R-:W3:Y:S01]  /*7bb50*/  LDL.LU R12, [R1+0x1854] ;  /* 0x00185400010c7983 */ /* 0x008ee20000300800 */
[----:B------:R-:W-:-:S03]  /*7bb60*/  IMAD.MOV.U32 R7, RZ, RZ, R13 ;  /* 0x000000ffff077224 */ /* 0x000fc600078e000d */
[----:B------:R4:W-:Y:S04]  /*7bb70*/  STL [R1+0x1714], R17 ;  /* 0x0017141101007387 */ /* 0x0009e80000100800 */
[----:B-1----:R-:W3:Y:S04]  /*7bb80*/  LDL.LU R13, [R1+0x1894] ;  /* 0x00189400010d7983 */ /* 0x002ee80000300800 */
[----:B------:R1:W-:Y:S01]  /*7bb90*/  LDGSTS.E [R4+0xea00], desc[UR8][R6.64], P0 ;  /* 0x0ea0000006047fae */ /* 0x0003e200081a1008 */
[----:B------:R-:W-:Y:S01]  /*7bba0*/  IADD3 R15, P1, PT, R15, R31, RZ ;  /* 0x0000001f0f0f7210 */ /* 0x000fe20007f3e0ff */
[----:B-1----:R-:W-:Y:S01]  /*7bbb0*/  IMAD.MOV.U32 R6, RZ, RZ, R5 ;  /* 0x000000ffff067224 */ /* 0x002fe200078e0005 */
[----:B------:R-:W-:-:S02]  /*7bbc0*/  MOV R7, R17 ;  /* 0x0000001100077202 */ /* 0x000fc40000000f00 */
[----:B----4-:R-:W4:Y:S01]  /*7bbd0*/  LDL.LU R17, [R1+0x18d8] ;  /* 0x0018d80001117983 */ /* 0x010f220000300800 */
[----:B------:R-:W-:-:S03]  /*7bbe0*/  IADD3 R19, P2, PT, R19, R31, RZ ;  /* 0x0000001f13137210 */ /* 0x000fc60007f5e0ff */
[----:B------:R-:W4:Y:S01]  /*7bbf0*/  LDL.LU R5, [R1+0x1918] ;  /* 0x0019180001057983 */ /* 0x000f220000300800 */
[----:B------:R-:W-:-:S03]  /*7bc00*/  IMAD.X R18, R18, 0x1, R0, P1 ;  /* 0x0000000112127824 */ /* 0x000fc600008e0600 */
[----:B------:R-:W-:Y:S01]  /*7bc10*/  STL [R1+0x1758], R15 ;  /* 0x0017580f01007387 */ /* 0x000fe20000100800 */
[----:B------:R-:W-:-:S03]  /*7bc20*/  IMAD.X R20, R20, 0x1, R0, P2 ;  /* 0x0000000114147824 */ /* 0x000fc600010e0600 */
[----:B------:R1:W-:Y:S04]  /*7bc30*/  LDGSTS.E [R4+0xf200], desc[UR8][R6.64], P0 ;  /* 0x0f20000006047fae */ /* 0x0003e800081a1008 */
[----:B------:R1:W-:Y:S04]  /*7bc40*/  STL [R1+0x1754], R18 ;  /* 0x0017541201007387 */ /* 0x0003e80000100800 */
[----:B------:R-:W-:Y:S01]  /*7bc50*/  STL [R1+0x1798], R19 ;  /* 0x0017981301007387 */ /* 0x000fe20000100800 */
[----:B-1----:R-:W-:Y:S01]  /*7bc60*/  MOV R6, R15 ;  /* 0x0000000f00067202 */ /* 0x002fe20000000f00 */
[----:B------:R-:W-:-:S02]  /*7bc70*/  IMAD.MOV.U32 R7, RZ, RZ, R18 ;  /* 0x000000ffff077224 */ /* 0x000fc400078e0012 */
[----:B------:R-:W4:Y:S01]  /*7bc80*/  LDL.LU R18, [R1+0x18d4] ;  /* 0x0018d40001127983 */ /* 0x000f220000300800 */
[----:B------:R-:W-:-:S03]  /*7bc90*/  IADD3 R8, P1, PT, R8, R31, RZ ;  /* 0x0000001f08087210 */ /* 0x000fc60007f3e0ff */
[----:B------:R-:W-:Y:S04]  /*7bca0*/  STL [R1+0x1794], R20 ;  /* 0x0017941401007387 */ /* 0x000fe80000100800 */
[----:B------:R-:W4:Y:S01]  /*7bcb0*/  LDL.LU R15, [R1+0x1914] ;  /* 0x00191400010f7983 */ /* 0x000f220000300800 */
[----:B------:R-:W-:-:S03]  /*7bcc0*/  IADD3 R10, P2, PT, R10, R31, RZ ;  /* 0x0000001f0a0a7210 */ /* 0x000fc60007f5e0ff */
        /* <DEDUP_REMOVED lines=12> */
[----:B-1----:R-:W4:Y:S04]  /*7bd90*/  LDL.LU R14, [R1+0x1958] ;  /* 0x00195800010e7983 */ /* 0x002f280000300800 */
[----:B------:R1:W-:Y:S04]  /*7bda0*/  STL [R1+0x1814], R16 ;  /* 0x0018141001007387 */ /* 0x0003e80000100800 */
[----:B------:R-:W4:Y:S01]  /*7bdb0*/  LDL.LU R8, [R1+0x1998] ;  /* 0x0019980001087983 */ /* 0x000f220000300800 */
[----:B--2---:R-:W-:Y:S01]  /*7bdc0*/  MOV R7, R16 ;  /* 0x0000001000077202 */ /* 0x004fe20000000f00 */
[----:B------:R-:W-:-:S02]  /*7bdd0*/  IMAD.MOV.U32 R6, RZ, RZ, R10 ;  /* 0x000000ffff067224 */ /* 0x000fc400078e000a */
[----:B-1----:R-:W2:Y:S04]  /*7bde0*/  LDL.LU R16, [R1+0x1954] ;  /* 0x0019540001107983 */ /* 0x002ea80000300800 */
[----:B------:R-:W2:Y:S01]  /*7bdf0*/  LDL.LU R10, [R1+0x1994] ;  /* 0x00199400010a7983 */ /* 0x000ea20000300800 */
[-C--:B------:R-:W-:Y:S02]  /*7be00*/  IADD3 R9, P1, PT, R9, R31.reuse, RZ ;  /* 0x0000001f09097210 */ /* 0x080fe40007f3e0ff */
[----:B------:R-:W-:Y:S01]  /*7be10*/  IADD3 R11, P2, PT, R11, R31, RZ ;  /* 0x0000001f0b0b7210 */ /* 0x000fe20007f5e0ff */
[----:B------:R1:W-:Y:S04]  /*7be20*/  LDGSTS.E [R4+0x11200], desc[UR8][R6.64], P0 ;  /* 0x1120000006047fae */ /* 0x0003e800081a1008 */
[----:B------:R3:W-:Y:S01]  /*7be30*/  STL [R1+0x1858], R9 ;  /* 0x0018580901007387 */ /* 0x0007e20000100800 */
[----:B-1----:R-:W-:Y:S01]  /*7be40*/  MOV R6, R9 ;  /* 0x0000000900067202 */ /* 0x002fe20000000f00 */
[----:B---3--:R-:W-:-:S04]  /*7be50*/  IMAD.X R12, R12, 0x1, R0, P1 ;  /* 0x000000010c0c7824 */ /* 0x008fc800008e0600 */
[----:B------:R-:W-:Y:S01]  /*7be60*/  IMAD.MOV.U32 R7, RZ, RZ, R12 ;  /* 0x000000ffff077224 */ /* 0x000fe200078e000c */
[----:B------:R1:W-:Y:S01]  /*7be70*/  STL [R1+0x1854], R12 ;  /* 0x0018540c01007387 */ /* 0x0003e20000100800 */
[----:B------:R-:W-:-:S03]  /*7be80*/  IMAD.X R13, R13, 0x1, R0, P2 ;  /* 0x000000010d0d7824 */ /* 0x000fc600010e0600 */
[----:B------:R3:W-:Y:S04]  /*7be90*/  STL [R1+0x1898], R11 ;  /* 0x0018980b01007387 */ /* 0x0007e80000100800 */
[----:B------:R-:W2:Y:S04]  /*7bea0*/  LDL.LU R9, [R1+0x19d8] ;  /* 0x0019d80001097983 */ /* 0x000ea80000300800 */
[----:B------:R3:W-:Y:S04]  /*7beb0*/  STL [R1+0x1894], R13 ;  /* 0x0018940d01007387 */ /* 0x0007e80000100800 */
[----:B------:R3:W-:Y:S04]  /*7bec0*/  LDGSTS.E [R4+0x11a00], desc[UR8][R6.64], P0 ;  /* 0x11a0000006047fae */ /* 0x0007e800081a1008 */
[----:B-1----:R-:W2:Y:S01]  /*7bed0*/  LDL.LU R12, [R1+0x1a18] ;  /* 0x001a1800010c7983 */ /* 0x002ea20000300800 */
[----:B---3--:R-:W-:-:S03]  /*7bee0*/  IMAD.MOV.U32 R6, RZ, RZ, R11 ;  /* 0x000000ffff067224 */ /* 0x008fc600078e000b */
[----:B------:R-:W3:Y:S01]  /*7bef0*/  LDL.LU R11, [R1+0x19d4] ;  /* 0x0019d400010b7983 */ /* 0x000ee20000300800 */
[----:B------:R-:W-:-:S03]  /*7bf00*/  MOV R7, R13 ;  /* 0x0000000d00077202 */ /* 0x000fc60000000f00 */
[----:B------:R-:W3:Y:S01]  /*7bf10*/  LDL.LU R13, [R1+0x1a14] ;  /* 0x001a1400010d7983 */ /* 0x000ee20000300800 */
[-C--:B----4-:R-:W-:Y:S02]  /*7bf20*/  IADD3 R17, P1, PT, R17, R31.reuse, RZ ;  /* 0x0000001f11117210 */ /* 0x090fe40007f3e0ff */
[----:B------:R-:W-:Y:S01]  /*7bf30*/  IADD3 R5, P2, PT, R5, R31, RZ ;  /* 0x0000001f05057210 */ /* 0x000fe20007f5e0ff */
[----:B------:R1:W-:Y:S04]  /*7bf40*/  LDGSTS.E [R4+0x12200], desc[UR8][R6.64], P0 ;  /* 0x1220000006047fae */ /* 0x0003e800081a1008 */
[----:B------:R-:W-:Y:S01]  /*7bf50*/  STL [R1+0x18d8], R17 ;  /* 0x0018d81101007387 */ /* 0x000fe20000100800 */
[----:B------:R-:W-:-:S05]  /*7bf60*/  IMAD.X R18, R18, 0x1, R0, P1 ;  /* 0x0000000112127824 */ /* 0x000fca00008e0600 */
[----:B------:R-:W-:Y:S01]  /*7bf70*/  STL [R1+0x18d4], R18 ;  /* 0x0018d41201007387 */ /* 0x000fe20000100800 */
[----:B------:R-:W-:-:S03]  /*7bf80*/  IMAD.X R15, R15, 0x1, R0, P2 ;  /* 0x000000010f0f7824 */ /* 0x000fc600010e0600 */
[----:B------:R-:W-:Y:S04]  /*7bf90*/  STL [R1+0x1918], R5 ;  /* 0x0019180501007387 */ /* 0x000fe80000100800 */
[----:B------:R4:W-:Y:S04]  /*7bfa0*/  STL [R1+0x1914], R15 ;  /* 0x0019140f01007387 */ /* 0x0009e80000100800 */
[----:B------:R-:W3:Y:S04]  /*7bfb0*/  LDL.LU R22, [R1+0x1a54] ;  /* 0x001a540001167983 */ /* 0x000ee80000300800 */
[----:B------:R-:W3:Y:S01]  /*7bfc0*/  LDL.LU R21, [R1+0x1a58] ;  /* 0x001a580001157983 */ /* 0x000ee20000300800 */
[----:B-1----:R-:W-:Y:S01]  /*7bfd0*/  MOV R6, R17 ;  /* 0x0000001100067202 */ /* 0x002fe20000000f00 */
[----:B------:R-:W-:-:S02]  /*7bfe0*/  IMAD.MOV.U32 R7, RZ, RZ, R18 ;  /* 0x000000ffff077224 */ /* 0x000fc400078e0012 */
[----:B------:R-:W3:Y:S04]  /*7bff0*/  LDL.LU R20, [R1+0x1a94] ;  /* 0x001a940001147983 */ /* 0x000ee80000300800 */
[----:B------:R-:W3:Y:S04]  /*7c000*/  LDL.LU R19, [R1+0x1a98] ;  /* 0x001a980001137983 */ /* 0x000ee80000300800 */
[----:B------:R1:W-:Y:S02]  /*7c010*/  LDGSTS.E [R4+0x12a00], desc[UR8][R6.64], P0 ;  /* 0x12a0000006047fae */ /* 0x0003e400081a1008 */
[----:B-1----:R-:W-:Y:S01]  /*7c020*/  MOV R7, R15 ;  /* 0x0000000f00077202 */ /* 0x002fe20000000f00 */
[----:B------:R-:W-:Y:S01]  /*7c030*/  IMAD.MOV.U32 R6, RZ, RZ, R5 ;  /* 0x000000ffff067224 */ /* 0x000fe200078e0005 */
[----:B----4-:R-:W4:Y:S04]  /*7c040*/  LDL.LU R15, [R1+0x1ad8] ;  /* 0x001ad800010f7983 */ /* 0x010f280000300800 */
[----:B------:R-:W4:Y:S04]  /*7c050*/  LDL.LU R5, [R1+0x1b18] ;  /* 0x001b180001057983 */ /* 0x000f280000300800 */
[----:B------:R1:W-:Y:S01]  /*7c060*/  LDGSTS.E [R4+0x13200], desc[UR8][R6.64], P0 ;  /* 0x1320000006047fae */ /* 0x0003e200081a1008 */
[----:B------:R-:W-:-:S02]  /*7c070*/  IADD3 R14, P1, PT, R14, R31, RZ ;  /* 0x0000001f0e0e7210 */ /* 0x000fc40007f3e0ff */
[----:B------:R-:W-:-:S03]  /*7c080*/  IADD3 R8, P2, PT, R8, R31, RZ ;  /* 0x0000001f08087210 */ /* 0x000fc60007f5e0ff */
[----:B------:R2:W-:Y:S02]  /*7c090*/  STL [R1+0x1958], R14 ;  /* 0x0019580e01007387 */ /* 0x0005e40000100800 */
[--C-:B--2---:R-:W-:Y:S02]  /*7c0a0*/  IMAD.X R16, R16, 0x1, R0.reuse, P1 ;  /* 0x0000000110107824 */ /* 0x104fe400008e0600 */
[----:B------:R-:W-:-:S03]  /*7c0b0*/  IMAD.X R10, R10, 0x1, R0, P2 ;  /* 0x000000010a0a7824 */ /* 0x000fc600010e0600 */
[----:B------:R-:W-:Y:S01]  /*7c0c0*/  STL [R1+0x1954], R16 ;  /* 0x0019541001007387 */ /* 0x000fe20000100800 */
[----:B-1----:R-:W-:-:S03]  /*7c0d0*/  MOV R6, R14 ;  /* 0x0000000e00067202 */ /* 0x002fc60000000f00 */
[----:B------:R-:W-:Y:S04]  /*7c0e0*/  STL [R1+0x1998], R8 ;  /* 0x0019980801007387 */ /* 0x000fe80000100800 */
[----:B------:R-:W2:Y:S04]  /*7c0f0*/  LDL.LU R18, [R1+0x1ad4] ;  /* 0x001ad40001127983 */ /* 0x000ea80000300800 */
[----:B------:R1:W-:Y:S04]  /*7c100*/  STL [R1+0x1994], R10 ;  /* 0x0019940a01007387 */ /* 0x0003e80000100800 */
[----:B------:R-:W2:Y:S01]  /*7c110*/  LDL.LU R14, [R1+0x1b14] ;  /* 0x001b1400010e7983 */ /* 0x000ea20000300800 */
[----:B------:R-:W-:-:S05]  /*7c120*/  IMAD.MOV.U32 R7, RZ, RZ, R16 ;  /* 0x000000ffff077224 */ /* 0x000fca00078e0010 */
[----:B------:R1:W-:Y:S01]  /*7c130*/  LDGSTS.E [R4+0x13a00], desc[UR8][R6.64], P0 ;  /* 0x13a0000006047fae */ /* 0x0003e200081a1008 */
[-C--:B------:R-:W-:Y:S01]  /*7c140*/  IADD3 R9, P1, PT, R9, R31.reuse, RZ ;  /* 0x0000001f09097210 */ /* 0x080fe20007f3e0ff */
[----:B-1----:R-:W-:Y:S01]  /*7c150*/  IMAD.MOV.U32 R6, RZ, RZ, R8 ;  /* 0x000000ffff067224 */ /* 0x002fe200078e0008 */
[----:B------:R-:W-:Y:S02]  /*7c160*/  MOV R7, R10 ;  /* 0x0000000a00077202 */ /* 0x000fe40000000f00 */
[----:B------:R-:W2:Y:S04]  /*7c170*/  LDL.LU R10, [R1+0x1b58] ;  /* 0x001b5800010a7983 */ /* 0x000ea80000300800 */
[----:B------:R-:W2:Y:S01]  /*7c180*/  LDL.LU R8, [R1+0x1b98] ;  /* 0x001b980001087983 */ /* 0x000ea20000300800 */
[----:B------:R-:W-:-:S03]  /*7c190*/  IADD3 R12, P2, PT, R12, R31, RZ ;  /* 0x0000001f0c0c7210 */ /* 0x000fc60007f5e0ff */
[----:B------:R-:W-:Y:S04]  /*7c1a0*/  STL [R1+0x19d8], R9 ;  /* 0x0019d80901007387 */ /* 0x000fe80000100800 */
[----:B------:R1:W-:Y:S01]  /*7c1b0*/  LDGSTS.E [R4+0x14200], desc[UR8][R6.64], P0 ;  /* 0x1420000006047fae */ /* 0x0003e200081a1008 */
[--C-:B---3--:R-:W-:Y:S02]  /*7c1c0*/  IMAD.X R11, R11, 0x1, R0.reuse, P1 ;  /* 0x000000010b0b7824 */ /* 0x108fe400008e0600 */
[----:B------:R-:W-:-:S03]  /*7c1d0*/  IMAD.X R13, R13, 0x1, R0, P2 ;  /* 0x000000010d0d7824 */ /* 0x000fc600010e0600 */
[----:B------:R3:W-:Y:S01]  /*7c1e0*/  STL [R1+0x19d4], R11 ;  /* 0x0019d40b01007387 */ /* 0x0007e20000100800 */
[----:B-1----:R-:W-:-:S03]  /*7c1f0*/  IMAD.MOV.U32 R7, RZ, RZ, R11 ;  /* 0x000000ffff077224 */ /* 0x002fc600078e000b */
[----:B------:R-:W-:Y:S01]  /*7c200*/  STL [R1+0x1a18], R12 ;  /* 0x001a180c01007387 */ /* 0x000fe20000100800 */
[----:B------:R-:W-:-:S03]  /*7c210*/  MOV R6, R9 ;  /* 0x0000000900067202 */ /* 0x000fc60000000f00 */
[----:B---3--:R-:W3:Y:S04]  /*7c220*/  LDL.LU R11, [R1+0x1b54] ;  /* 0x001b5400010b7983 */ /* 0x008ee80000300800 */
[----:B------:R1:W-:Y:S04]  /*7c230*/  STL [R1+0x1a14], R13 ;  /* 0x001a140d01007387 */ /* 0x0003e80000100800 */
[----:B------:R-:W3:Y:S04]  /*7c240*/  LDL.LU R9, [R1+0x1b94] ;  /* 0x001b940001097983 */ /* 0x000ee80000300800 */
[----:B------:R1:W-:Y:S02]  /*7c250*/  LDGSTS.E [R4+0x14a00], desc[UR8][R6.64], P0 ;  /* 0x14a0000006047fae */ /* 0x0003e400081a1008 */
[----:B-1----:R-:W-:Y:S01]  /*7c260*/  MOV R7, R13 ;  /* 0x0000000d00077202 */ /* 0x002fe20000000f00 */
[----:B------:R-:W-:Y:S01]  /*7c270*/  IMAD.MOV.U32 R6, RZ, RZ, R12 ;  /* 0x000000ffff067224 */ /* 0x000fe200078e000c */
[----:B------:R-:W3:Y:S04]  /*7c280*/  LDL.LU R13, [R1+0x1bd4] ;  /* 0x001bd400010d7983 */ /* 0x000ee80000300800 */
[----:B------:R-:W3:Y:S04]  /*7c290*/  LDL.LU R12, [R1+0x1bd8] ;  /* 0x001bd800010c7983 */ /* 0x000ee80000300800 */
[----:B------:R-:W3:Y:S04]  /*7c2a0*/  LDL.LU R17, [R1+0x1c14] ;  /* 0x001c140001117983 */ /* 0x000ee80000300800 */
[----:B------:R-:W3:Y:S01]  /*7c2b0*/  LDL.LU R16, [R1+0x1c18] ;  /* 0x001c180001107983 */ /* 0x000ee20000300800 */
[----:B------:R-:W-:-:S02]  /*7c2c0*/  IADD3 R21, P1, PT, R21, R31, RZ ;  /* 0x0000001f15157210 */ /* 0x000fc40007f3e0ff */
[----:B------:R-:W-:Y:S01]  /*7c2d0*/  IADD3 R19, P2, PT, R19, R31, RZ ;  /* 0x0000001f13137210 */ /* 0x000fe20007f5e0ff */
[----:B------:R1:W-:Y:S02]  /*7c2e0*/  LDGSTS.E [R4+0x15200], desc[UR8][R6.64], P0 ;  /* 0x1520000006047fae */ /* 0x0003e400081a1008 */
[--C-:B------:R-:W-:Y:S02]  /*7c2f0*/  IMAD.X R22, R22, 0x1, R0.reuse, P1 ;  /* 0x0000000116167824 */ /* 0x100fe400008e0600 */
[----:B------:R-:W-:Y:S01]  /*7c300*/  IMAD.X R20, R20, 0x1, R0, P2 ;  /* 0x0000000114147824 */ /* 0x000fe200010e0600 */
[----:B------:R-:W-:Y:S01]  /*7c310*/  STL [R1+0x1a58], R21 ;  /* 0x001a581501007387 */ /* 0x000fe20000100800 */
[----:B-1----:R-:W-:Y:S01]  /*7c320*/  MOV R6, R21 ;  /* 0x0000001500067202 */ /* 0x002fe20000000f00 */
[----:B------:R-:W-:Y:S01]  /*7c330*/  IMAD.MOV.U32 R7, RZ, RZ, R22 ;  /* 0x000000ffff077224 */ /* 0x000fe200078e0016 */
[-C--:B----4-:R-:W-:Y:S02]  /*7c340*/  IADD3 R15, P1, PT, R15, R31.reuse, RZ ;  /* 0x0000001f0f0f7210 */ /* 0x090fe40007f3e0ff */
[----:B------:R-:W-:-:S02]  /*7c350*/  IADD3 R5, P2, PT, R5, R31, RZ ;  /* 0x0000001f05057210 */ /* 0x000fc40007f5e0ff */
[----:B------:R1:W-:Y:S04]  /*7c360*/  LDGSTS.E [R4+0x15a00], desc[UR8][R6.64], P0 ;  /* 0x15a0000006047fae */ /* 0x0003e800081a1008 */
[----:B------:R-:W-:Y:S04]  /*7c370*/  STL [R1+0x1a54], R22 ;  /* 0x001a541601007387 */ /* 0x000fe80000100800 */
[----:B------:R-:W-:Y:S01]  /*7c380*/  STL [R1+0x1a98], R19 ;  /* 0x001a981301007387 */ /* 0x000fe20000100800 */
[----:B-1----:R-:W-:Y:S01]  /*7c390*/  IMAD.MOV.U32 R6, RZ, RZ, R19 ;  /* 0x000000ffff067224 */ /* 0x002fe200078e0013 */
[----:B------:R-:W-:-:S02]  /*7c3a0*/  MOV R7, R20 ;  /* 0x0000001400077202 */ /* 0x000fc40000000f00 */
[----:B------:R-:W-:Y:S04]  /*7c3b0*/  STL [R1+0x1a94], R20 ;  /* 0x001a941401007387 */ /* 0x000fe80000100800 */
[----:B------:R1:W-:Y:S04]  /*7c3c0*/  LDGSTS.E [R4+0x16200], desc[UR8][R6.64], P0 ;  /* 0x1620000006047fae */ /* 0x0003e800081a1008 */
[----:B------:R-:W-:Y:S01]  /*7c3d0*/  STL [R1+0x1ad8], R15 ;  /* 0x001ad80f01007387 */ /* 0x000fe20000100800 */
[----:B-1----:R-:W-:Y:S01]  /*7c3e0*/  MOV R6, R15 ;  /* 0x0000000f00067202 */ /* 0x002fe20000000f00 */
[----:B--2---:R-:W-:-:S04]  /*7c3f0*/  IMAD.X R18, R18, 0x1, R0, P1 ;  /* 0x0000000112127824 */ /* 0x004fc800008e0600 */
[----:B------:R-:W-:Y:S01]  /*7c400*/  IMAD.MOV.U32 R7, RZ, RZ, R18 ;  /* 0x000000ffff077224 */ /* 0x000fe200078e0012 */
[----:B------:R-:W-:Y:S01]  /*7c410*/  STL [R1+0x1ad4], R18 ;  /* 0x001ad41201007387 */ /* 0x000fe20000100800 */
[----:B------:R-:W-:-:S03]  /*7c420*/  IMAD.X R14, R14, 0x1, R0, P2 ;  /* 0x000000010e0e7824 */ /* 0x000fc600010e0600 */
[----:B------:R1:W-:Y:S04]  /*7c430*/  STL [R1+0x1b18], R5 ;  /* 0x001b180501007387 */ /* 0x0003e80000100800 */
[----:B------:R-:W-:Y:S04]  /*7c440*/  STL [R1+0x1b14], R14 ;  /* 0x001b140e01007387 */ /* 0x000fe80000100800 */
[----:B------:R-:W2:Y:S04]  /*7c450*/  LDL.LU R36, [R1+0x1c3c] ;  /* 0x001c3c0001247983 */ /* 0x000ea80000300800 */
[----:B------:R-:W4:Y:S04]  /*7c460*/  LDL.LU R35, [R1+0x1c40] ;  /* 0x001c400001237983 */ /* 0x000f280000300800 */
[----:B------:R1:W-:Y:S04]  /*7c470*/  LDGSTS.E [R4+0x16a00], desc[UR8][R6.64], P0 ;  /* 0x16a0000006047fae */ /* 0x0003e800081a1008 */
[----:B------:R-:W2:Y:S01]  /*7c480*/  LDL.LU R34, [R1+0x1c44] ;  /* 0x001c440001227983 */ /* 0x000ea20000300800 */
[----:B-1----:R-:W-:-:S03]  /*7c490*/  IMAD.MOV.U32 R6, RZ, RZ, R5 ;  /* 0x000000ffff067224 */ /* 0x002fc600078e0005 */
[----:B------:R-:W2:Y:S01]  /*7c4a0*/  LDL.LU R5, [R1+0x1c48] ;  /* 0x001c480001057983 */ /* 0x000ea20000300800 */
[-C--:B------:R-:W-:Y:S02]  /*7c4b0*/  IADD3 R10, P1, PT, R10, R31.reuse, RZ ;  /* 0x0000001f0a0a7210 */ /* 0x080fe40007f3e0ff */
[----:B------:R-:W-:Y:S02]  /*7c4c0*/  MOV R7, R14 ;  /* 0x0000000e00077202 */ /* 0x000fe40000000f00 */
[----:B------:R-:W-:-:S03]  /*7c4d0*/  IADD3 R8, P2, PT, R8, R31, RZ ;  /* 0x0000001f08087210 */ /* 0x000fc60007f5e0ff */
[----:B------:R1:W-:Y:S04]  /*7c4e0*/  LDGSTS.E [R4+0x17200], desc[UR8][R6.64], P0 ;  /* 0x1720000006047fae */ /* 0x0003e800081a1008 */
[----:B------:R-:W-:Y:S01]  /*7c4f0*/  STL [R1+0x1b58], R10 ;  /* 0x001b580a01007387 */ /* 0x000fe20000100800 */
[----:B---3--:R-:W-:Y:S01]  /*7c500*/  IMAD.X R11, R11, 0x1, R0, P1 ;  /* 0x000000010b0b7824 */ /* 0x008fe200008e0600 */
[----:B-1----:R-:W-:-:S03]  /*7c510*/  MOV R6, R10 ;  /* 0x0000000a00067202 */ /* 0x002fc60000000f00 */
[----:B------:R-:W-:Y:S01]  /*7c520*/  IMAD.MOV.U32 R7, RZ, RZ, R11 ;  /* 0x000000ffff077224 */ /* 0x000fe200078e000b */
[----:B------:R-:W-:Y:S01]  /*7c530*/  STL [R1+0x1b54], R11 ;  /* 0x001b540b01007387 */ /* 0x000fe20000100800 */
[----:B------:R-:W-:-:S03]  /*7c540*/  IMAD.X R9, R9, 0x1, R0, P2 ;  /* 0x0000000109097824 */ /* 0x000fc600010e0600 */
[----:B------:R-:W-:Y:S04]  /*7c550*/  STL [R1+0x1b98], R8 ;  /* 0x001b980801007387 */ /* 0x000fe80000100800 */
[----:B------:R1:W-:Y:S04]  /*7c560*/  LDGSTS.E [R4+0x17a00], desc[UR8][R6.64], P0 ;  /* 0x17a0000006047fae */ /* 0x0003e800081a1008 */
[----:B------:R3:W-:Y:S01]  /*7c570*/  STL [R1+0x1b94], R9 ;  /* 0x001b940901007387 */ /* 0x0007e20000100800 */
[----:B-1----:R-:W-:Y:S01]  /*7c580*/  IMAD.MOV.U32 R6, RZ, RZ, R8 ;  /* 0x000000ffff067224 */ /* 0x002fe200078e0008 */
[----:B------:R-:W-:-:S02]  /*7c590*/  MOV R7, R9 ;  /* 0x0000000900077202 */ /* 0x000fc40000000f00 */
[----:B---3--:R-:W3:Y:S01]  /*7c5a0*/  LDL.LU.64 R8, [R1+0xcc0] ;  /* 0x000cc00001087983 */ /* 0x008ee20000300a00 */
[----:B------:R-:W-:-:S03]  /*7c5b0*/  IADD3 R12, P1, PT, R12, R31, RZ ;  /* 0x0000001f0c0c7210 */ /* 0x000fc60007f3e0ff */
[----:B------:R-:W3:Y:S02]  /*7c5c0*/  LDL.LU.64 R10, [R1+0xcb8] ;  /* 0x000cb800010a7983 */ /* 0x000ee40000300a00 */
[--C-:B------:R-:W-:Y:S01]  /*7c5d0*/  IMAD.X R13, R13, 0x1, R0.reuse, P1 ;  /* 0x000000010d0d7824 */ /* 0x100fe200008e0600 */
[----:B------:R-:W-:Y:S01]  /*7c5e0*/  IADD3 R16, P2, PT, R16, R31, RZ ;  /* 0x0000001f10107210 */ /* 0x000fe20007f5e0ff */
[----:B------:R-:W-:Y:S04]  /*7c5f0*/  STL [R1+0x1bd8], R12 ;  /* 0x001bd80c01007387 */ /* 0x000fe80000100800 */
[----:B------:R1:W-:Y:S01]  /*7c600*/  LDGSTS.E [R4+0x18200], desc[UR8][R6.64], P0 ;  /* 0x1820000006047fae */ /* 0x0003e200081a1008 */
[----:B------:R-:W-:-:S03]  /*7c610*/  IMAD.X R17, R17, 0x1, R0, P2 ;  /* 0x0000000111117824 */ /* 0x000fc600010e0600 */
[----:B------:R1:W-:Y:S04]  /*7c620*/  STL [R1+0x1bd4], R13 ;  /* 0x001bd40d01007387 */ /* 0x0003e80000100800 */
[----:B------:R-:W-:Y:S01]  /*7c630*/  STL [R1+0x1c18], R16 ;  /* 0x001c181001007387 */ /* 0x000fe20000100800 */
[----:B-1----:R-:W-:Y:S01]  /*7c640*/  MOV R6, R12 ;  /* 0x0000000c00067202 */ /* 0x002fe20000000f00 */
[----:B------:R-:W-:Y:S02]  /*7c650*/  IMAD.MOV.U32 R7, RZ, RZ, R13 ;  /* 0x000000ffff077224 */ /* 0x000fe400078e000d */
[----:B------:R-:W3:Y:S04]  /*7c660*/  LDL.LU.64 R12, [R1+0xcb0] ;  /* 0x000cb000010c7983 */ /* 0x000ee80000300a00 */
[----:B------:R1:W-:Y:S04]  /*7c670*/  STL [R1+0x1c14], R17 ;  /* 0x001c141101007387 */ /* 0x0003e80000100800 */
[----:B------:R-:W3:Y:S04]  /*7c680*/  LDL.LU.64 R14, [R1+0xca8] ;  /* 0x000ca800010e7983 */ /* 0x000ee80000300a00 */
[----:B------:R1:W-:Y:S02]  /*7c690*/  LDGSTS.E [R4+0x18a00], desc[UR8][R6.64], P0 ;  /* 0x18a0000006047fae */ /* 0x0003e400081a1008 */
[----:B-1----:R-:W-:Y:S01]  /*7c6a0*/  IMAD.MOV.U32 R6, RZ, RZ, R16 ;  /* 0x000000ffff067224 */ /* 0x002fe200078e0010 */
[----:B------:R-:W-:-:S02]  /*7c6b0*/  MOV R7, R17 ;  /* 0x0000001100077202 */ /* 0x000fc40000000f00 */
[----:B------:R-:W3:Y:S04]  /*7c6c0*/  LDL.LU.64 R16, [R1+0xca0] ;  /* 0x000ca00001107983 */ /* 0x000ee80000300a00 */
[----:B------:R-:W3:Y:S04]  /*7c6d0*/  LDL.LU.64 R18, [R1+0xc98] ;  /* 0x000c980001127983 */ /* 0x000ee80000300a00 */
[----:B------:R-:W3:Y:S04]  /*7c6e0*/  LDL.LU.64 R20, [R1+0xc90] ;  /* 0x000c900001147983 */ /* 0x000ee80000300a00 */
[----:B------:R-:W3:Y:S04]  /*7c6f0*/  LDL.LU.64 R22, [R1+0xc88] ;  /* 0x000c880001167983 */ /* 0x000ee80000300a00 */
[----:B------:R-:W3:Y:S04]  /*7c700*/  LDL.LU.64 R24, [R1+0xc80] ;  /* 0x000c800001187983 */ /* 0x000ee80000300a00 */
[----:B------:R-:W3:Y:S04]  /*7c710*/  LDL.LU.64 R26, [R1+0xc78] ;  /* 0x000c7800011a7983 */ /* 0x000ee80000300a00 */
[----:B------:R-:W3:Y:S04]  /*7c720*/  LDL.LU R38, [R1+0xfa0] ;  /* 0x000fa00001267983 */ /* 0x000ee80000300800 */
[----:B------:R1:W-:Y:S01]  /*7c730*/  LDGSTS.E [R4+0x19200], desc[UR8][R6.64], P0 ;  /* 0x1920000006047fae */ /* 0x0003e200081a1008 */
[----:B----4-:R-:W-:-:S05]  /*7c740*/  IADD3 R35, P1, PT, R35, R31, RZ ;  /* 0x0000001f23237210 */ /* 0x010fca0007f3e0ff */
[----:B--2---:R-:W-:Y:S01]  /*7c750*/  IMAD.X R36, R36, 0x1, R0, P1 ;  /* 0x0000000124247824 */ /* 0x004fe200008e0600 */
[----:B------:R-:W-:Y:S04]  /*7c760*/  STL [R1+0x1c40], R35 ;  /* 0x001c402301007387 */ /* 0x000fe80000100800 */
[----:B------:R2:W-:Y:S01]  /*7c770*/  STL [R1+0x1c3c], R36 ;  /* 0x001c3c2401007387 */ /* 0x0005e20000100800 */
[----:B------:R-:W-:-:S05]  /*7c780*/  IADD3 R5, P2, PT, R5, R31, RZ ;  /* 0x0000001f05057210 */ /* 0x000fca0007f5e0ff */
[----:B------:R-:W-:Y:S01]  /*7c790*/  IMAD.X R34, R34, 0x1, R0, P2 ;  /* 0x0000000122227824 */ /* 0x000fe200010e0600 */
[----:B------:R-:W-:Y:S04]  /*7c7a0*/  STL [R1+0x1c48], R5 ;  /* 0x001c480501007387 */ /* 0x000fe80000100800 */
[----:B------:R-:W4:Y:S04]  /*7c7b0*/  LDL.LU.64 R40, [R1+0xc70] ;  /* 0x000c700001287983 */ /* 0x000f280000300a00 */
[----:B------:R2:W-:Y:S04]  /*7c7c0*/  STL [R1+0x1c44], R34 ;  /* 0x001c442201007387 */ /* 0x0005e80000100800 */
[----:B------:R-:W4:Y:S01]  /*7c7d0*/  LDL.LU R39, [R1+0xf9c] ;  /* 0x000f9c0001277983 */ /* 0x000f220000300800 */
[----:B-1----:R-:W-:Y:S01]  /*7c7e0*/  MOV R6, R35 ;  /* 0x0000002300067202 */ /* 0x002fe20000000f00 */
[----:B------:R-:W-:-:S02]  /*7c7f0*/  IMAD.MOV.U32 R7, RZ, RZ, R36 ;  /* 0x000000ffff077224 */ /* 0x000fc400078e0024 */
[----:B------:R-:W4:Y:S04]  /*7c800*/  LDL.LU R37, [R1+0xfdc] ;  /* 0x000fdc0001257983 */ /* 0x000f280000300800 */
[----:B------:R1:W-:Y:S04]  /*7c810*/  LDGSTS.E [R4+0x19a00], desc[UR8][R6.64], P0 ;  /* 0x19a0000006047fae */ /* 0x0003e800081a1008 */
[----:B--2---:R-:W2:Y:S04]  /*7c820*/  LDL.LU R36, [R1+0xfe0] ;  /* 0x000fe00001247983 */ /* 0x004ea80000300800 */
[----:B------:R-:W2:Y:S01]  /*7c830*/  LDL.LU R35, [R1+0x101c] ;  /* 0x00101c0001237983 */ /* 0x000ea20000300800 */
[----:B-1----:R-:W-:Y:S01]  /*7c840*/  IMAD.MOV.U32 R6, RZ, RZ, R5 ;  /* 0x000000ffff067224 */ /* 0x002fe200078e0005 */
[----:B------:R-:W-:-:S02]  /*7c850*/  MOV R7, R34 ;  /* 0x0000002200077202 */ /* 0x000fc40000000f00 */
[----:B------:R-:W2:Y:S04]  /*7c860*/  LDL.LU R34, [R1+0x1020] ;  /* 0x0010200001227983 */ /* 0x000ea80000300800 */
[----:B------:R3:W-:Y:S02]  /*7c870*/  LDGSTS.E [R4+0x1a200], desc[UR8][R6.64], P0 ;  /* 0x1a20000006047fae */ /* 0x0007e400081a1008 */
[----:B---3--:R-:W-:-:S05]  /*7c880*/  IADD3 R7, P1, PT, R8, R31, RZ ;  /* 0x0000001f08077210 */ /* 0x008fca0007f3e0ff */
        /* <DEDUP_REMOVED lines=17> */
[-C--:B------:R-:W-:Y:S02]  /*7c9a0*/  IADD3 R25, P1, PT, R26, R31.reuse, RZ ;  /* 0x0000001f1a197210 */ /* 0x080fe40007f3e0ff */
[----:B------:R-:W-:Y:S02]  /*7c9b0*/  LOP3.LUT R7, R7, R6, RZ, 0x3c, !PT ;  /* 0x0000000607077212 */ /* 0x000fe400078e3cff */
[----:B------:R-:W-:Y:S01]  /*7c9c0*/  LOP3.LUT R9, R9, R8, RZ, 0x3c, !PT ;  /* 0x0000000809097212 */ /* 0x000fe200078e3cff */
[----:B------:R-:W-:Y:S01]  /*7c9d0*/  IMAD.X R24, R27, 0x1, R0, P1 ;  /* 0x000000011b187824 */ /* 0x000fe200008e0600 */
[----:B------:R-:W-:Y:S02]  /*7c9e0*/  LOP3.LUT R11, R11, R10, RZ, 0x3c, !PT ;  /* 0x0000000a0b0b7212 */ /* 0x000fe400078e3cff */
[----:B------:R-:W-:-:S02]  /*7c9f0*/  IADD3 R38, P1, PT, R38, R31, RZ ;  /* 0x0000001f26267210 */ /* 0x000fc40007f3e0ff */
[----:B------:R-:W-:Y:S02]  /*7ca00*/  LOP3.LUT R13, R13, R12, RZ, 0x3c, !PT ;  /* 0x0000000c0d0d7212 */ /* 0x000fe400078e3cff */
[----:B------:R-:W-:Y:S02]  /*7ca10*/  LOP3.LUT R6, R7, R6, RZ, 0x3c, !PT ;  /* 0x0000000607067212 */ /* 0x000fe400078e3cff */
[----:B------:R-:W-:Y:S02]  /*7ca20*/  LOP3.LUT R8, R9, R8, RZ, 0x3c, !PT ;  /* 0x0000000809087212 */ /* 0x000fe400078e3cff */
[----:B------:R-:W-:Y:S02]  /*7ca30*/  LOP3.LUT R10, R11, R10, RZ, 0x3c, !PT ;  /* 0x0000000a0b0a7212 */ /* 0x000fe400078e3cff */
[----:B------:R-:W-:Y:S02]  /*7ca40*/  LOP3.LUT R19, R19, R18, RZ, 0x3c, !PT ;  /* 0x0000001213137212 */ /* 0x000fe400078e3cff */
[----:B------:R-:W-:-:S02]  /*7ca50*/  LOP3.LUT R12, R13, R12, RZ, 0x3c, !PT ;  /* 0x0000000c0d0c7212 */ /* 0x000fc400078e3cff */
[----:B------:R-:W-:Y:S02]  /*7ca60*/  LOP3.LUT R21, R21, R20, RZ, 0x3c, !PT ;  /* 0x0000001415157212 */ /* 0x000fe400078e3cff */
[----:B------:R-:W-:Y:S02]  /*7ca70*/  LOP3.LUT R7, R7, R6, RZ, 0x3c, !PT ;  /* 0x0000000607077212 */ /* 0x000fe400078e3cff */
[----:B------:R-:W-:Y:S02]  /*7ca80*/  LOP3.LUT R23, R23, R22, RZ, 0x3c, !PT ;  /* 0x0000001617177212 */ /* 0x000fe400078e3cff */
[----:B------:R-:W-:Y:S02]  /*7ca90*/  LOP3.LUT R9, R9, R8, RZ, 0x3c, !PT ;  /* 0x0000000809097212 */ /* 0x000fe400078e3cff */
[----:B------:R-:W-:Y:S01]  /*7caa0*/  LOP3.LUT R25, R25, R24, RZ, 0x3c, !PT ;  /* 0x0000001819197212 */ /* 0x000fe200078e3cff */
[----:B------:R-:W-:Y:S01]  /*7cab0*/  STL [R1+0xfa0], R38 ;  /* 0x000fa02601007387 */ /* 0x000fe20000100800 */
[----:B------:R-:W-:-:S02]  /*7cac0*/  LOP3.LUT R11, R11, R10, RZ, 0x3c, !PT ;  /* 0x0000000a0b0b7212 */ /* 0x000fc400078e3cff */
[----:B------:R-:W-:Y:S01]  /*7cad0*/  LOP3.LUT R18, R19, R18, RZ, 0x3c, !PT ;  /* 0x0000001213127212 */ /* 0x000fe200078e3cff */
[----:B------:R-:W-:Y:S01]  /*7cae0*/  IMAD.MOV.U32 R44, RZ, RZ, R15 ;  /* 0x000000ffff2c7224 */ /* 0x000fe200078e000f */
[----:B------:R-:W-:Y:S01]  /*7caf0*/  LOP3.LUT R13, R13, R12, RZ, 0x3c, !PT ;  /* 0x0000000c0d0d7212 */ /* 0x000fe200078e3cff */
[----:B------:R-:W-:Y:S01]  /*7cb00*/  IMAD.MOV.U32 R45, RZ, RZ, R14 ;  /* 0x000000ffff2d7224 */ /* 0x000fe200078e000e */
[----:B------:R-:W-:Y:S01]  /*7cb10*/  LOP3.LUT R20, R21, R20, RZ, 0x3c, !PT ;  /* 0x0000001415147212 */ /* 0x000fe200078e3cff */
[----:B------:R-:W-:Y:S01]  /*7cb20*/  IMAD.MOV.U32 R43, RZ, RZ, R16 ;  /* 0x000000ffff2b7224 */ /* 0x000fe200078e0010 */
[----:B------:R-:W-:Y:S01]  /*7cb30*/  LOP3.LUT R22, R23, R22, RZ, 0x3c, !PT ;  /* 0x0000001617167212 */ /* 0x000fe200078e3cff */
[----:B------:R1:W-:Y:S01]  /*7cb40*/  LDGSTS.E [R4+0x1aa00], desc[UR8][R6.64], P0 ;  /* 0x1aa0000006047fae */ /* 0x0003e200081a1008 */
[----:B------:R-:W-:Y:S02]  /*7cb50*/  MOV R42, R17 ;  /* 0x00000011002a7202 */ /* 0x000fe40000000f00 */
[----:B------:R-:W-:Y:S01]  /*7cb60*/  LOP3.LUT R24, R25, R24, RZ, 0x3c, !PT ;  /* 0x0000001819187212 */ /* 0x000fe200078e3cff */
[----:B------:R-:W-:Y:S01]  /*7cb70*/  LDGSTS.E [R4+0x1b200], desc[UR8][R8.64], P0 ;  /* 0x1b20000008047fae */ /* 0x000fe200081a1008 */
[----:B------:R-:W-:-:S02]  /*7cb80*/  LOP3.LUT R19, R19, R18, RZ, 0x3c, !PT ;  /* 0x0000001213137212 */ /* 0x000fc400078e3cff */
[----:B------:R-:W-:Y:S01]  /*7cb90*/  LOP3.LUT R21, R21, R20, RZ, 0x3c, !PT ;  /* 0x0000001415157212 */ /* 0x000fe200078e3cff */
[----:B------:R-:W-:Y:S01]  /*7cba0*/  LDGSTS.E [R4+0x1ba00], desc[UR8][R10.64], P0 ;  /* 0x1ba000000a047fae */ /* 0x000fe200081a1008 */
[----:B------:R-:W-:Y:S02]  /*7cbb0*/  LOP3.LUT R23, R23, R22, RZ, 0x3c, !PT ;  /* 0x0000001617177212 */ /* 0x000fe400078e3cff */
[----:B------:R-:W-:Y:S01]  /*7cbc0*/  LOP3.LUT R25, R25, R24, RZ, 0x3c, !PT ;  /* 0x0000001819197212 */ /* 0x000fe200078e3cff */
[----:B------:R-:W-:Y:S01]  /*7cbd0*/  LDGSTS.E [R4+0x1c200], desc[UR8][R12.64], P0 ;  /* 0x1c2000000c047fae */ /* 0x000fe200081a1008 */
[----:B------:R-:W-:-:S03]  /*7cbe0*/  LOP3.LUT R5, R29, 0x30, RZ, 0x3c, !PT ;  /* 0x000000301d057812 */ /* 0x000fc600078e3cff */
[----:B------:R-:W-:Y:S01]  /*7cbf0*/  LDGSTS.E [R4+0x1ca00], desc[UR8][R44.64], P0 ;  /* 0x1ca000002c047fae */ /* 0x000fe200081a1008 */
[----:B----4-:R-:W-:-:S03]  /*7cc00*/  IADD3 R27, P2, PT, R40, R31, RZ ;  /* 0x0000001f281b7210 */ /* 0x010fc60007f5e0ff */
[----:B------:R-:W-:Y:S01]  /*7cc10*/  LDGSTS.E [R4+0x1d200], desc[UR8][R42.64], P0 ;  /* 0x1d2000002a047fae */ /* 0x000fe200081a1008 */
[----:B------:R-:W-:Y:S01]  /*7cc20*/  IADD3.X R39, PT, PT, R39, R0, RZ, P1, !PT ;  /* 0x0000000027277210 */ /* 0x000fe20000ffe4ff */
[----:B------:R-:W-:Y:S02]  /*7cc30*/  IMAD.X R26, R41, 0x1, R0, P2 ;  /* 0x00000001291a7824 */ /* 0x000fe400010e0600 */
[----:B------:R-:W-:Y:S04]  /*7cc40*/  LDGSTS.E [R4+0x1da00], desc[UR8][R18.64], P0 ;  /* 0x1da0000012047fae */ /* 0x000fe800081a1008 */
[----:B------:R-:W-:Y:S04]  /*7cc50*/  STL [R1+0xf9c], R39 ;  /* 0x000f9c2701007387 */ /* 0x000fe80000100800 */
[----:B------:R-:W-:Y:S04]  /*7cc60*/  STL.64 [R1+0xcc0], R6 ;  /* 0x000cc00601007387 */ /* 0x000fe80000100a00 */
[----:B------:R3:W-:Y:S01]  /*7cc70*/  STL.64 [R1+0xcb8], R8 ;  /* 0x000cb80801007387 */ /* 0x0007e20000100a00 */
[----:B------:R-:W-:-:S03]  /*7cc80*/  IMAD.MOV.U32 R40, RZ, RZ, R27 ;  /* 0x000000ffff287224 */ /* 0x000fc600078e001b */
[----:B------:R-:W-:Y:S01]  /*7cc90*/  STL.64 [R1+0xcb0], R10 ;  /* 0x000cb00a01007387 */ /* 0x000fe20000100a00 */
[----:B------:R-:W-:-:S03]  /*7cca0*/  MOV R41, R26 ;  /* 0x0000001a00297202 */ /* 0x000fc60000000f00 */
[----:B------:R4:W-:Y:S04]  /*7ccb0*/  STL.64 [R1+0xca8], R12 ;  /* 0x000ca80c01007387 */ /* 0x0009e80000100a00 */
[----:B------:R-:W-:Y:S04]  /*7ccc0*/  STL.64 [R1+0xca0], R44 ;  /* 0x000ca02c01007387 */ /* 0x000fe80000100a00 */
[----:B------:R-:W-:Y:S04]  /*7ccd0*/  STL.64 [R1+0xc98], R42 ;  /* 0x000c982a01007387 */ /* 0x000fe80000100a00 */
[----:B------:R1:W-:Y:S04]  /*7cce0*/  STL.64 [R1+0xc90], R18 ;  /* 0x000c901201007387 */ /* 0x0003e80000100a00 */
[----:B------:R1:W-:Y:S04]  /*7ccf0*/  STL.64 [R1+0xc88], R20 ;  /* 0x000c881401007387 */ /* 0x0003e80000100a00 */
[----:B------:R-:W-:Y:S04]  /*7cd00*/  STL.64 [R1+0xc80], R22 ;  /* 0x000c801601007387 */ /* 0x000fe80000100a00 */
[----:B------:R-:W-:Y:S04]  /*7cd10*/  STL.64 [R1+0xc78], R24 ;  /* 0x000c781801007387 */ /* 0x000fe80000100a00 */
[----:B------:R-:W-:Y:S04]  /*7cd20*/  STL.64 [R1+0xc70], R40 ;  /* 0x000c702801007387 */ /* 0x000fe80000100a00 */
[----:B------:R-:W2:Y:S04]  /*7cd30*/  LDL.LU R14, [R1+0x1060] ;  /* 0x00106000010e7983 */ /* 0x000ea80000300800 */
[----:B---3--:R-:W3:Y:S04]  /*7cd40*/  LDL.LU R8, [R1+0x10a0] ;  /* 0x0010a00001087983 */ /* 0x008ee80000300800 */
[----:B------:R-:W3:Y:S04]  /*7cd50*/  LDL.LU R16, [R1+0x105c] ;  /* 0x00105c0001107983 */ /* 0x000ee80000300800 */
[----:B------:R-:W3:Y:S04]  /*7cd60*/  LDL.LU R15, [R1+0x109c] ;  /* 0x00109c00010f7983 */ /* 0x000ee80000300800 */
[----:B----4-:R-:W4:Y:S04]  /*7cd70*/  LDL.LU R12, [R1+0x10e0] ;  /* 0x0010e000010c7983 */ /* 0x010f280000300800 */
[----:B------:R-:W4:Y:S04]  /*7cd80*/  LDL.LU R9, [R1+0x1120] ;  /* 0x0011200001097983 */ /* 0x000f280000300800 */
[----:B------:R-:W4:Y:S04]  /*7cd90*/  LDL.LU R17, [R1+0x10dc] ;  /* 0x0010dc0001117983 */ /* 0x000f280000300800 */
[----:B------:R-:W4:Y:S01]  /*7cda0*/  LDL.LU R10, [R1+0x111c] ;  /* 0x00111c00010a7983 */ /* 0x000f220000300800 */
[----:B--2---:R-:W-:-:S02]  /*7cdb0*/  IADD3 R36, P1, PT, R36, R31, RZ ;  /* 0x0000001f24247210 */ /* 0x004fc40007f3e0ff */
[----:B------:R-:W-:Y:S01]  /*7cdc0*/  IADD3 R34, P2, PT, R34, R31, RZ ;  /* 0x0000001f22227210 */ /* 0x000fe20007f5e0ff */
[----:B------:R-:W-:Y:S01]  /*7cdd0*/  VIADD R5, R5, UR7 ;  /* 0x0000000705057c36 */ /* 0x000fe20008000000 */
[----:B------:R-:W-:Y:S01]  /*7cde0*/  LDGSTS.E [R4+0x1e200], desc[UR8][R20.64], P0 ;  /* 0x1e20000014047fae */ /* 0x000fe200081a1008 */
[--C-:B------:R-:W-:Y:S01]  /*7cdf0*/  IMAD.X R37, R37, 0x1, R0.reuse, P1 ;  /* 0x0000000125257824 */ /* 0x100fe200008e0600 */
[----:B-1----:R-:W-:Y:S01]  /*7ce00*/  MOV R7, R39 ;  /* 0x0000002700077202 */ /* 0x002fe20000000f00 */
[----:B------:R-:W-:Y:S01]  /*7ce10*/  IMAD.X R35, R35, 0x1, R0, P2 ;  /* 0x0000000123237824 */ /* 0x000fe200010e0600 */
[----:B------:R-:W-:Y:S01]  /*7ce20*/  STL [R1+0xfe0], R36 ;  /* 0x000fe02401007387 */ /* 0x000fe20000100800 */
[----:B------:R-:W-:-:S03]  /*7ce30*/  IMAD.MOV.U32 R6, RZ, RZ, R38 ;  /* 0x000000ffff067224 */ /* 0x000fc600078e0026 */
[----:B------:R-:W-:Y:S04]  /*7ce40*/  STL [R1+0xfdc], R37 ;  /* 0x000fdc2501007387 */ /* 0x000fe80000100800 */
[----:B------:R-:W-:Y:S04]  /*7ce50*/  STL [R1+0x1020], R34 ;  /* 0x0010202201007387 */ /* 0x000fe80000100800 */
[----:B------:R-:W2:Y:S04]  /*7ce60*/  LDL.LU R11, [R1+0x1160] ;  /* 0x00116000010b7983 */ /* 0x000ea80000300800 */
[----:B------:R-:W-:Y:S04]  /*7ce70*/  LDGSTS.E [R4+0x1ea00], desc[UR8][R22.64], P0 ;  /* 0x1ea0000016047fae */ /* 0x000fe800081a1008 */
[----:B------:R-:W-:Y:S04]  /*7ce80*/  LDGSTS.E [R4+0x1f200], desc[UR8][R24.64], P0 ;  /* 0x1f20000018047fae */ /* 0x000fe800081a1008 */
[----:B------:R-:W-:Y:S04]  /*7ce90*/  LDGSTS.E [R4+0x1fa00], desc[UR8][R40.64], P0 ;  /* 0x1fa0000028047fae */ /* 0x000fe800081a1008 */
[----:B------:R-:W-:Y:S04]  /*7cea0*/  STL [R1+0x101c], R35 ;  /* 0x00101c2301007387 */ /* 0x000fe80000100800 */
[----:B------:R1:W-:Y:S04]  /*7ceb0*/  LDGSTS.E [R5+0x300], desc[UR8][R6.64], P0 ;  /* 0x0030000006057fae */ /* 0x0003e800081a1008 */
[----:B------:R-:W2:Y:S04]  /*7cec0*/  LDL.LU R19, [R1+0x11a0] ;  /* 0x0011a00001137983 */ /* 0x000ea80000300800 */
[----:B------:R-:W2:Y:S01]  /*7ced0*/  LDL.LU R18, [R1+0x115c] ;  /* 0x00115c0001127983 */ /* 0x000ea20000300800 */
[----:B-1----:R-:W-:Y:S01]  /*7cee0*/  MOV R6, R36 ;  /* 0x0000002400067202 */ /* 0x002fe20000000f00 */
[----:B------:R-:W-:-:S02]  /*7cef0*/  IMAD.MOV.U32 R7, RZ, RZ, R37 ;  /* 0x000000ffff077224 */ /* 0x000fc400078e0025 */
[----:B------:R-:W2:Y:S04]  /*7cf00*/  LDL.LU R20, [R1+0x119c] ;  /* 0x00119c0001147983 */ /* 0x000ea80000300800 */
[----:B------:R1:W-:Y:S04]  /*7cf10*/  LDGSTS.E [R5+0xb00], desc[UR8][R6.64], P0 ;  /* 0x00b0000006057fae */ /* 0x0003e800081a1008 */
[----:B------:R-:W2:Y:S04]  /*7cf20*/  LDL.LU R4, [R1+0x11e0] ;  /* 0x0011e00001047983 */ /* 0x000ea80000300800 */
[----:B------:R-:W2:Y:S01]  /*7cf30*/  LDL.LU R13, [R1+0x1220] ;  /* 0x00122000010d7983 */ /* 0x000ea20000300800 */
[----:B-1----:R-:W-:Y:S01]  /*7cf40*/  IMAD.MOV.U32 R6, RZ, RZ, R34 ;  /* 0x000000ffff067224 */ /* 0x002fe200078e0022 */
[----:B------:R-:W-:-:S05]  /*7cf50*/  MOV R7, R35 ;  /* 0x0000002300077202 */ /* 0x000fca0000000f00 */
[----:B------:R1:W-:Y:S01]  /*7cf60*/  LDGSTS.E [R5+0x1300], desc[UR8][R6.64], P0 ;  /* 0x0130000006057fae */ /* 0x0003e200081a1008 */
[-C--:B------:R-:W-:Y:S02]  /*7cf70*/  IADD3 R14, P1, PT, R14, R31.reuse, RZ ;  /* 0x0000001f0e0e7210 */ /* 0x080fe40007f3e0ff */
[----:B---3--:R-:W-:-:S03]  /*7cf80*/  IADD3 R8, P2, PT, R8, R31, RZ ;  /* 0x0000001f08087210 */ /* 0x008fc60007f5e0ff */
[--C-:B------:R-:W-:Y:S01]  /*7cf90*/  IMAD.X R16, R16, 0x1, R0.reuse, P1 ;  /* 0x0000000110107824 */ /* 0x100fe200008e0600 */
[----:B------:R3:W-:Y:S01]  /*7cfa0*/  STL [R1+0x1060], R14 ;  /* 0x0010600e01007387 */ /* 0x0007e20000100800 */
[----:B-1----:R-:W-:Y:S01]  /*7cfb0*/  MOV R6, R14 ;  /* 0x0000000e00067202 */ /* 0x002fe20000000f00 */
[----:B------:R-:W-:Y:S02]  /*7cfc0*/  IMAD.X R15, R15, 0x1, R0, P2 ;  /* 0x000000010f0f7824 */ /* 0x000fe400010e0600 */
[----:B------:R1:W-:Y:S04]  /*7cfd0*/  STL [R1+0x105c], R16 ;  /* 0x00105c1001007387 */ /* 0x0003e80000100800 */
[----:B------:R1:W-:Y:S04]  /*7cfe0*/  STL [R1+0x10a0], R8 ;  /* 0x0010a00801007387 */ /* 0x0003e80000100800 */
[----:B---3--:R-:W3:Y:S01]  /*7cff0*/  LDL.LU R14, [R1+0x11dc] ;  /* 0x0011dc00010e7983 */ /* 0x008ee20000300800 */
[----:B------:R-:W-:-:S03]  /*7d000*/  IMAD.MOV.U32 R7, RZ, RZ, R16 ;  /* 0x000000ffff077224 */ /* 0x000fc600078e0010 */
[----:B------:R4:W-:Y:S04]  /*7d010*/  STL [R1+0x109c], R15 ;  /* 0x00109c0f01007387 */ /* 0x0009e80000100800 */
[----:B-1----:R-:W3:Y:S01]  /*7d020*/  LDL.LU R16, [R1+0x121c] ;  /* 0x00121c0001107983 */ /* 0x002ee20000300800 */
[----:B----4-:R-:W-:-:S03]  /*7d030*/  IADD3 R12, P1, PT, R12, R31, RZ ;  /* 0x0000001f0c0c7210 */ /* 0x010fc60007f3e0ff */
[----:B------:R1:W-:Y:S01]  /*7d040*/  LDGSTS.E [R5+0x1b00], desc[UR8][R6.64], P0 ;  /* 0x01b0000006057fae */ /* 0x0003e200081a1008 */
[----:B------:R-:W-:Y:S01]  /*7d050*/  IADD3 R9, P2, PT, R9, R31, RZ ;  /* 0x0000001f09097210 */ /* 0x000fe20007f5e0ff */
[----:B------:R-:W-:-:S04]  /*7d060*/  IMAD.X R17, R17, 0x1, R0, P1 ;  /* 0x0000000111117824 */ /* 0x000fc800008e0600 */
[----:B------:R-:W-:Y:S02]  /*7d070*/  IMAD.X R10, R10, 0x1, R0, P2 ;  /* 0x000000010a0a7824 */ /* 0x000fe400010e0600 */
[----:B-1----:R-:W-:Y:S01]  /*7d080*/  IMAD.MOV.U32 R6, RZ, RZ, R8 ;  /* 0x000000ffff067224 */ /* 0x002fe200078e0008 */
[----:B------:R-:W-:Y:S01]  /*7d090*/  MOV R7, R15 ;  /* 0x0000000f00077202 */ /* 0x000fe20000000f00 */
[----:B------:R-:W4:Y:S04]  /*7d0a0*/  LDL.LU R8, [R1+0x1260] ;  /* 0x0012600001087983 */ /* 0x000f280000300800 */
        /* <DEDUP_REMOVED lines=9> */
[----:B--2---:R-:W2:Y:S01]  /*7d140*/  LDL.LU R17, [R1+0x129c] ;  /* 0x00129c0001117983 */ /* 0x004ea20000300800 */
[----:B------:R-:W-:-:S03]  /*7d150*/  IADD3 R11, P1, PT, R11, R31, RZ ;  /* 0x0000001f0b0b7210 */ /* 0x000fc60007f3e0ff */
[----:B------:R1:W-:Y:S01]  /*7d160*/  LDGSTS.E [R5+0x2b00], desc[UR8][R6.64], P0 ;  /* 0x02b0000006057fae */ /* 0x0003e200081a1008 */
[----:B------:R-:W-:Y:S01]  /*7d170*/  IADD3 R19, P2, PT, R19, R31, RZ ;  /* 0x0000001f13137210 */ /* 0x000fe20007f5e0ff */
[----:B------:R-:W-:-:S04]  /*7d180*/  IMAD.X R18, R18, 0x1, R0, P1 ;  /* 0x0000000112127824 */ /* 0x000fc800008e0600 */
[----:B------:R-:W-:Y:S02]  /*7d190*/  IMAD.X R20, R20, 0x1, R0, P2 ;  /* 0x0000000114147824 */ /* 0x000fe400010e0600 */
[----:B-1----:R-:W-:Y:S01]  /*7d1a0*/  IMAD.MOV.U32 R6, RZ, RZ, R9 ;  /* 0x000000ffff067224 */ /* 0x002fe200078e0009 */
[----:B------:R-:W-:Y:S02]  /*7d1b0*/  MOV R7, R10 ;  /* 0x0000000a00077202 */ /* 0x000fe40000000f00 */
[----:B------:R-:W2:Y:S04]  /*7d1c0*/  LDL.LU R10, [R1+0x12e0] ;  /* 0x0012e000010a7983 */ /* 0x000ea80000300800 */
[----:B------:R-:W2:Y:S04]  /*7d1d0*/  LDL.LU R9, [R1+0x1320] ;  /* 0x0013200001097983 */ /* 0x000ea80000300800 */
[----:B------:R-:W-:Y:S01]  /*7d1e0*/  STL [R1+0x1160], R11 ;  /* 0x0011600b01007387 */ /* 0x000fe20000100800 */
[----:B------:R-:W-:-:S03]  /*7d1f0*/  IADD3 R4, P1, PT, R4, R31, RZ ;  /* 0x0000001f04047210 */ /* 0x000fc60007f3e0ff */
[----:B------:R1:W-:Y:S04]  /*7d200*/  LDGSTS.E [R5+0x3300], desc[UR8][R6.64], P0 ;  /* 0x0330000006057fae */ /* 0x0003e800081a1008 */
[----:B------:R1:W-:Y:S04]  /*7d210*/  STL [R1+0x115c], R18 ;  /* 0x00115c1201007387 */ /* 0x0003e80000100800 */
[----:B------:R-:W-:Y:S01]  /*7d220*/  STL [R1+0x11a0], R19 ;  /* 0x0011a01301007387 */ /* 0x000fe20000100800 */
[----:B-1----:R-:W-:Y:S01]  /*7d230*/  MOV R6, R11 ;  /* 0x0000000b00067202 */ /* 0x002fe20000000f00 */
[----:B------:R-:W-:-:S02]  /*7d240*/  IMAD.MOV.U32 R7, RZ, RZ, R18 ;  /* 0x000000ffff077224 */ /* 0x000fc400078e0012 */
[----:B------:R-:W2:Y:S01]  /*7d250*/  LDL.LU R18, [R1+0x12dc] ;  /* 0x0012dc0001127983 */ /* 0x000ea20000300800 */
[----:B------:R-:W-:-:S03]  /*7d260*/  IADD3 R13, P2, PT, R13, R31, RZ ;  /* 0x0000001f0d0d7210 */ /* 0x000fc60007f5e0ff */
[----:B------:R-:W-:Y:S04]  /*7d270*/  STL [R1+0x119c], R20 ;  /* 0x00119c1401007387 */ /* 0x000fe80000100800 */
[----:B------:R1:W-:Y:S04]  /*7d280*/  LDGSTS.E [R5+0x3b00], desc[UR8][R6.64], P0 ;  /* 0x03b0000006057fae */ /* 0x0003e800081a1008 */
[----:B------:R-:W2:Y:S01]  /*7d290*/  LDL.LU R11, [R1+0x131c] ;  /* 0x00131c00010b7983 */ /* 0x000ea20000300800 */
[----:B-1----:R-:W-:Y:S01]  /*7d2a0*/  IMAD.MOV.U32 R6, RZ, RZ, R19 ;  /* 0x000000ffff067224 */ /* 0x002fe200078e0013 */
[----:B------:R-:W-:-:S02]  /*7d2b0*/  MOV R7, R20 ;  /* 0x0000001400077202 */ /* 0x000fc40000000f00 */
[----:B------:R-:W-:Y:S04]  /*7d2c0*/  STL [R1+0x11e0], R4 ;  /* 0x0011e00401007387 */ /* 0x000fe80000100800 */
[----:B------:R1:W-:Y:S02]  /*7d2d0*/  LDGSTS.E [R5+0x4300], desc[UR8][R6.64], P0 ;  /* 0x0430000006057fae */ /* 0x0003e400081a1008 */
[----:B-1----:R-:W-:Y:S01]  /*7d2e0*/  MOV R6, R4 ;  /* 0x0000000400067202 */ /* 0x002fe20000000f00 */
[----:B---3--:R-:W-:-:S04]  /*7d2f0*/  IMAD.X R14, R14, 0x1, R0, P1 ;  /* 0x000000010e0e7824 */ /* 0x008fc800008e0600 */
[----:B------:R-:W-:Y:S01]  /*7d300*/  IMAD.MOV.U32 R7, RZ, RZ, R14 ;  /* 0x000000ffff077224 */ /* 0x000fe200078e000e */
[----:B------:R1:W-:Y:S01]  /*7d310*/  STL [R1+0x11dc], R14 ;  /* 0x0011dc0e01007387 */ /* 0x0003e20000100800 */
[----:B------:R-:W-:-:S03]  /*7d320*/  IMAD.X R16, R16, 0x1, R0, P2 ;  /* 0x0000000110107824 */ /* 0x000fc600010e0600 */
[----:B------:R-:W-:Y:S04]  /*7d330*/  STL [R1+0x1220], R13 ;  /* 0x0012200d01007387 */ /* 0x000fe80000100800 */
[----:B------:R3:W-:Y:S04]  /*7d340*/  LDGSTS.E [R5+0x4b00], desc[UR8][R6.64], P0 ;  /* 0x04b0000006057fae */ /* 0x0007e800081a1008 */
[----:B-1----:R-:W2:Y:S04]  /*7d350*/  LDL.LU R14, [R1+0x1360] ;  /* 0x00136000010e7983 */ /* 0x002ea80000300800 */
[----:B------:R1:W-:Y:S04]  /*7d360*/  STL [R1+0x121c], R16 ;  /* 0x00121c1001007387 */ /* 0x0003e80000100800 */
[----:B------:R-:W2:Y:S01]  /*7d370*/  LDL.LU R4, [R1+0x13a0] ;  /* 0x0013a00001047983 */ /* 0x000ea20000300800 */
[----:B---3--:R-:W-:-:S03]  /*7d380*/  MOV R7, R16 ;  /* 0x0000001000077202 */ /* 0x008fc60000000f00 */
[----:B-1----:R-:W3:Y:S01]  /*7d390*/  LDL.LU R16, [R1+0x135c] ;  /* 0x00135c0001107983 */ /* 0x002ee20000300800 */
[----:B------:R-:W-:-:S03]  /*7d3a0*/  IMAD.MOV.U32 R6, RZ, RZ, R13 ;  /* 0x000000ffff067224 */ /* 0x000fc600078e000d */
[----:B------:R-:W3:Y:S01]  /*7d3b0*/  LDL.LU R13, [R1+0x139c] ;  /* 0x00139c00010d7983 */ /* 0x000ee20000300800 */
        /* <DEDUP_REMOVED lines=8> */
[----:B--2---:R-:W-:-:S03]  /*7d440*/  IMAD.X R17, R17, 0x1, R0, P2 ;  /* 0x0000000111117824 */ /* 0x004fc600010e0600 */
[----:B------:R-:W-:Y:S04]  /*7d450*/  STL [R1+0x12a0], R15 ;  /* 0x0012a00f01007387 */ /* 0x000fe80000100800 */
[----:B------:R2:W-:Y:S04]  /*7d460*/  LDGSTS.E [R5+0x5b00], desc[UR8][R6.64], P0 ;  /* 0x05b0000006057fae */ /* 0x0005e800081a1008 */
[----:B-1----:R-:W4:Y:S04]  /*7d470*/  LDL.LU R12, [R1+0x13e0] ;  /* 0x0013e000010c7983 */ /* 0x002f280000300800 */
[----:B------:R1:W-:Y:S04]  /*7d480*/  STL [R1+0x129c], R17 ;  /* 0x00129c1101007387 */ /* 0x0003e80000100800 */
[----:B------:R-:W4:Y:S01]  /*7d490*/  LDL.LU R8, [R1+0x1420] ;  /* 0x0014200001087983 */ /* 0x000f220000300800 */
[----:B--2---:R-:W-:-:S03]  /*7d4a0*/  MOV R7, R17 ;  /* 0x0000001100077202 */ /* 0x004fc60000000f00 */
[----:B-1----:R-:W2:Y:S01]  /*7d4b0*/  LDL.LU R17, [R1+0x13dc] ;  /* 0x0013dc0001117983 */ /* 0x002ea20000300800 */
[----:B------:R-:W-:-:S03]  /*7d4c0*/  IMAD.MOV.U32 R6, RZ, RZ, R15 ;  /* 0x000000ffff067224 */ /* 0x000fc600078e000f */
[----:B------:R-:W2:Y:S01]  /*7d4d0*/  LDL.LU R15, [R1+0x141c] ;  /* 0x00141c00010f7983 */ /* 0x000ea20000300800 */
        /* <DEDUP_REMOVED lines=9> */
[----:B------:R-:W2:Y:S01]  /*7d570*/  LDL.LU R10, [R1+0x1460] ;  /* 0x00146000010a7983 */ /* 0x000ea20000300800 */
[----:B------:R-:W-:-:S03]  /*7d580*/  IMAD.MOV.U32 R7, RZ, RZ, R18 ;  /* 0x000000ffff077224 */ /* 0x000fc600078e0012 */
[----:B------:R1:W-:Y:S04]  /*7d590*/  STL [R1+0x131c], R11 ;  /* 0x00131c0b01007387 */ /* 0x0003e80000100800 */
[----:B------:R-:W2:Y:S04]  /*7d5a0*/  LDL.LU R19, [R1+0x14a0] ;  /* 0x0014a00001137983 */ /* 0x000ea80000300800 */
[----:B-1----:R-:W2:Y:S04]  /*7d5b0*/  LDL.LU R18, [R1+0x145c] ;  /* 0x00145c0001127983 */ /* 0x002ea80000300800 */
[----:B------:R1:W-:Y:S04]  /*7d5c0*/  LDGSTS.E [R5+0x6b00], desc[UR8][R6.64], P0 ;  /* 0x06b0000006057fae */ /* 0x0003e800081a1008 */
[----:B------:R-:W2:Y:S01]  /*7d5d0*/  LDL.LU R20, [R1+0x149c] ;  /* 0x00149c0001147983 */ /* 0x000ea20000300800 */
[----:B-1----:R-:W-:Y:S01]  /*7d5e0*/  IMAD.MOV.U32 R6, RZ, RZ, R9 ;  /* 0x000000ffff067224 */ /* 0x002fe200078e0009 */
[----:B------:R-:W-:-:S02]  /*7d5f0*/  MOV R7, R11 ;  /* 0x0000000b00077202 */ /* 0x000fc40000000f00 */
[----:B------:R-:W2:Y:S04]  /*7d600*/  LDL.LU R9, [R1+0x14e0] ;  /* 0x0014e00001097983 */ /* 0x000ea80000300800 */
[----:B------:R-:W2:Y:S04]  /*7d610*/  LDL.LU R11, [R1+0x1520] ;  /* 0x00152000010b7983 */ /* 0x000ea80000300800 */
[----:B------:R1:W-:Y:S01]  /*7d620*/  LDGSTS.E [R5+0x7300], desc[UR8][R6.64], P0 ;  /* 0x0730000006057fae */ /* 0x0003e200081a1008 */
[----:B------:R-:W-:-:S05]  /*7d630*/  IADD3 R14, P1, PT, R14, R31, RZ ;  /* 0x0000001f0e0e7210 */ /* 0x000fca0007f3e0ff */
[----:B------:R3:W-:Y:S01]  /*7d640*/  STL [R1+0x1360], R14 ;  /* 0x0013600e01007387 */ /* 0x0007e20000100800 */
[----:B------:R-:W-:Y:S01]  /*7d650*/  IADD3 R4, P2, PT, R4, R31, RZ ;  /* 0x0000001f04047210 */ /* 0x000fe20007f5e0ff */
[----:B---3--:R-:W-:Y:S01]  /*7d660*/  IMAD.X R16, R16, 0x1, R0, P1 ;  /* 0x0000000110107824 */ /* 0x008fe200008e0600 */
[----:B-1----:R-:W-:-:S03]  /*7d670*/  MOV R6, R14 ;  /* 0x0000000e00067202 */ /* 0x002fc60000000f00 */
[----:B------:R-:W-:Y:S01]  /*7d680*/  IMAD.X R13, R13, 0x1, R0, P2 ;  /* 0x000000010d0d7824 */ /* 0x000fe200010e0600 */
[----:B------:R1:W-:Y:S04]  /*7d690*/  STL [R1+0x135c], R16 ;  /* 0x00135c1001007387 */ /* 0x0003e80000100800 */
[----:B------:R3:W-:Y:S04]  /*7d6a0*/  STL [R1+0x13a0], R4 ;  /* 0x0013a00401007387 */ /* 0x0007e80000100800 */
[----:B------:R-:W2:Y:S01]  /*7d6b0*/  LDL.LU R14, [R1+0x14dc] ;  /* 0x0014dc00010e7983 */ /* 0x000ea20000300800 */
[----:B------:R-:W-:-:S03]  /*7d6c0*/  IMAD.MOV.U32 R7, RZ, RZ, R16 ;  /* 0x000000ffff077224 */ /* 0x000fc600078e0010 */
[----:B------:R3:W-:Y:S04]  /*7d6d0*/  STL [R1+0x139c], R13 ;  /* 0x00139c0d01007387 */ /* 0x0007e80000100800 */
[----:B-1----:R-:W2:Y:S04]  /*7d6e0*/  LDL.LU R16, [R1+0x151c] ;  /* 0x00151c0001107983 */ /* 0x002ea80000300800 */
[----:B------:R1:W-:Y:S01]  /*7d6f0*/  LDGSTS.E [R5+0x7b00], desc[UR8][R6.64], P0 ;  /* 0x07b0000006057fae */ /* 0x0003e200081a1008 */
[----:B----4-:R-:W-:Y:S01]  /*7d700*/  IADD3 R12, P1, PT, R12, R31, RZ ;  /* 0x0000001f0c0c7210 */ /* 0x010fe20007f3e0ff */
[----:B-1----:R-:W-:Y:S01]  /*7d710*/  IMAD.MOV.U32 R6, RZ, RZ, R4 ;  /* 0x000000ffff067224 */ /* 0x002fe200078e0004 */
[----:B------:R-:W-:Y:S01]  /*7d720*/  MOV R7, R13 ;  /* 0x0000000d00077202 */ /* 0x000fe20000000f00 */
[----:B---3--:R-:W3:Y:S04]  /*7d730*/  LDL.LU R4, [R1+0x1560] ;  /* 0x0015600001047983 */ /* 0x008ee80000300800 */
[----:B------:R-:W4:Y:S01]  /*7d740*/  LDL.LU R13, [R1+0x15a0] ;  /* 0x0015a000010d7983 */ /* 0x000f220000300800 */
[----:B------:R-:W-:Y:S01]  /*7d750*/  IADD3 R8, P2, PT, R8, R31, RZ ;  /* 0x0000001f08087210 */ /* 0x000fe20007f5e0ff */
[----:B--2---:R-:W-:-:S02]  /*7d760*/  IMAD.X R17, R17, 0x1, R0, P1 ;  /* 0x0000000111117824 */ /* 0x004fc400008e0600 */
[----:B------:R1:W-:Y:S02]  /*7d770*/  STL [R1+0x13e0], R12 ;  /* 0x0013e00c01007387 */ /* 0x0003e40000100800 */
[----:B------:R-:W-:Y:S02]  /*7d780*/  IMAD.X R15, R15, 0x1, R0, P2 ;  /* 0x000000010f0f7824 */ /* 0x000fe400010e0600 */
[----:B------:R2:W-:Y:S04]  /*7d790*/  LDGSTS.E [R5+0x8300], desc[UR8][R6.64], P0 ;  /* 0x0830000006057fae */ /* 0x0005e800081a1008 */
[----:B------:R1:W-:Y:S04]  /*7d7a0*/  STL [R1+0x13dc], R17 ;  /* 0x0013dc1101007387 */ /* 0x0003e80000100800 */
[----:B------:R-:W-:Y:S01]  /*7d7b0*/  STL [R1+0x1420], R8 ;  /* 0x0014200801007387 */ /* 0x000fe20000100800 */
[----:B--2---:R-:W-:-:S03]  /*7d7c0*/  MOV R6, R12 ;  /* 0x0000000c00067202 */ /* 0x004fc60000000f00 */
[----:B-1----:R-:W2:Y:S01]  /*7d7d0*/  LDL.LU R12, [R1+0x155c] ;  /* 0x00155c00010c7983 */ /* 0x002ea20000300800 */
[----:B------:R-:W-:-:S03]  /*7d7e0*/  IMAD.MOV.U32 R7, RZ, RZ, R17 ;  /* 0x000000ffff077224 */ /* 0x000fc600078e0011 */
[----:B------:R1:W-:Y:S04]  /*7d7f0*/  STL [R1+0x141c], R15 ;  /* 0x00141c0f01007387 */ /* 0x0003e80000100800 */
[----:B------:R-:W2:Y:S04]  /*7d800*/  LDL.LU R17, [R1+0x159c] ;  /* 0x00159c0001117983 */ /* 0x000ea80000300800 */
[----:B------:R1:W-:Y:S01]  /*7d810*/  LDGSTS.E [R5+0x8b00], desc[UR8][R6.64], P0 ;  /* 0x08b0000006057fae */ /* 0x0003e200081a1008 */
[----:B------:R-:W-:Y:S01]  /*7d820*/  IADD3 R10, P1, PT, R10, R31, RZ ;  /* 0x0000001f0a0a7210 */ /* 0x000fe20007f3e0ff */
[----:B-1----:R-:W-:Y:S01]  /*7d830*/  IMAD.MOV.U32 R6, RZ, RZ, R8 ;  /* 0x000000ffff067224 */ /* 0x002fe200078e0008 */
[----:B------:R-:W-:-:S02]  /*7d840*/  MOV R7, R15 ;  /* 0x0000000f00077202 */ /* 0x000fc40000000f00 */
[----:B------:R-:W-:Y:S01]  /*7d850*/  IADD3 R19, P2, PT, R19, R31, RZ ;  /* 0x0000001f13137210 */ /* 0x000fe20007f5e0ff */
[----:B------:R-:W2:Y:S01]  /*7d860*/  LDL.LU R15, [R1+0x15e0] ;  /* 0x0015e000010f7983 */ /* 0x000ea20000300800 */
[----:B------:R-:W-:-:S03]  /*7d870*/  IMAD.X R18, R18, 0x1, R0, P1 ;  /* 0x0000000112127824 */ /* 0x000fc600008e0600 */
[----:B------:R-:W2:Y:S04]  /*7d880*/  LDL.LU R8, [R1+0x1620] ;  /* 0x0016200001087983 */ /* 0x000ea80000300800 */
        /* <DEDUP_REMOVED lines=8> */
[----:B------:R-:W2:Y:S01]  /*7d910*/  LDL.LU R18, [R1+0x15dc] ;  /* 0x0015dc0001127983 */ /* 0x000ea20000300800 */
[----:B------:R-:W-:-:S03]  /*7d920*/  IADD3 R11, P2, PT, R11, R31, RZ ;  /* 0x0000001f0b0b7210 */ /* 0x000fc60007f5e0ff */
[----:B------:R-:W-:Y:S04]  /*7d930*/  STL [R1+0x149c], R20 ;  /* 0x00149c1401007387 */ /* 0x000fe80000100800 */
[----:B------:R-:W2:Y:S04]  /*7d940*/  LDL.LU R10, [R1+0x161c] ;  /* 0x00161c00010a7983 */ /* 0x000ea80000300800 */
        /* <DEDUP_REMOVED lines=15> */
[----:B---3--:R-:W-:Y:S01]  /*7da40*/  MOV R7, R16 ;  /* 0x0000001000077202 */ /* 0x008fe20000000f00 */
[----:B------:R-:W-:-:S02]  /*7da50*/  IMAD.MOV.U32 R6, RZ, RZ, R11 ;  /* 0x000000ffff067224 */ /* 0x000fc400078e000b */
[----:B-1----:R-:W3:Y:S04]  /*7da60*/  LDL.LU R16, [R1+0x165c] ;  /* 0x00165c0001107983 */ /* 0x002ee80000300800 */
[----:B------:R-:W3:Y:S01]  /*7da70*/  LDL.LU R11, [R1+0x169c] ;  /* 0x00169c00010b7983 */ /* 0x000ee20000300800 */
[-C--:B------:R-:W-:Y:S02]  /*7da80*/  IADD3 R4, P1, PT, R4, R31.reuse, RZ ;  /* 0x0000001f04047210 */ /* 0x080fe40007f3e0ff */
[----:B----4-:R-:W-:Y:S01]  /*7da90*/  IADD3 R13, P2, PT, R13, R31, RZ ;  /* 0x0000001f0d0d7210 */ /* 0x010fe20007f5e0ff */
[----:B------:R1:W-:Y:S04]  /*7daa0*/  LDGSTS.E [R5+0xb300], desc[UR8][R6.64], P0 ;  /* 0x0b30000006057fae */ /* 0x0003e800081a1008 */
[----:B------:R-:W-:Y:S01]  /*7dab0*/  STL [R1+0x1560], R4 ;  /* 0x0015600401007387 */ /* 0x000fe20000100800 */
[----:B-1----:R-:W-:Y:S01]  /*7dac0*/  MOV R6, R4 ;  /* 0x0000000400067202 */ /* 0x002fe20000000f00 */
[----:B--2---:R-:W-:-:S04]  /*7dad0*/  IMAD.X R12, R12, 0x1, R0, P1 ;  /* 0x000000010c0c7824 */ /* 0x004fc800008e0600 */
[----:B------:R-:W-:Y:S01]  /*7dae0*/  IMAD.MOV.U32 R7, RZ, RZ, R12 ;  /* 0x000000ffff077224 */ /* 0x000fe200078e000c */
        /* <DEDUP_REMOVED lines=35> */
[--C-:B---3--:R-:W-:Y:S01]  /*7dd20*/  IMAD.X R16, R16, 0x1, R0.reuse, P1 ;  /* 0x0000000110107824 */ /* 0x108fe200008e0600 */
        /* <DEDUP_REMOVED lines=11> */
[----:B---3--:R-:W3:Y:S04]  /*7dde0*/  LDL.LU R9, [R1+0x1860] ;  /* 0x0018600001097983 */ /* 0x008ee80000300800 */
[----:B------:R-:W3:Y:S01]  /*7ddf0*/  LDL.LU R11, [R1+0x18a0] ;  /* 0x0018a000010b7983 */ /* 0x000ee20000300800 */
[----:B------:R-:W-:-:S03]  /*7de00*/  IADD3 R12, P1, PT, R12, R31, RZ ;  /* 0x0000001f0c0c7210 */ /* 0x000fc60007f3e0ff */
[----:B------:R1:W-:Y:S01]  /*7de10*/  LDGSTS.E [R5+0xe300], desc[UR8][R6.64], P0 ;  /* 0x0e30000006057fae */ /* 0x0003e200081a1008 */
[----:B------:R-:W-:Y:S01]  /*7de20*/  IADD3 R4, P2, PT, R4, R31, RZ ;  /* 0x0000001f04047210 */ /* 0x000fe20007f5e0ff */
[--C-:B--2---:R-:W-:Y:S02]  /*7de30*/  IMAD.X R13, R13, 0x1, R0.reuse, P1 ;  /* 0x000000010d0d7824 */ /* 0x104fe400008e0600 */
[----:B------:R2:W-:Y:S01]  /*7de40*/  STL [R1+0x16e0], R12 ;  /* 0x0016e00c01007387 */ /* 0x0005e20000100800 */
[----:B-1----:R-:W-:Y:S01]  /*7de50*/  MOV R6, R12 ;  /* 0x0000000c00067202 */ /* 0x002fe20000000f00 */
[----:B----4-:R-:W-:Y:S02]  /*7de60*/  IMAD.X R17, R17, 0x1, R0, P2 ;  /* 0x0000000111117824 */ /* 0x010fe400010e0600 */
[----:B------:R1:W-:Y:S04]  /*7de70*/  STL [R1+0x16dc], R13 ;  /* 0x0016dc0d01007387 */ /* 0x0003e80000100800 */
[----:B------:R-:W-:Y:S04]  /*7de80*/  STL [R1+0x1720], R4 ;  /* 0x0017200401007387 */ /* 0x000fe80000100800 */
[----:B--2---:R-:W2:Y:S01]  /*7de90*/  LDL.LU R12, [R1+0x185c] ;  /* 0x00185c00010c7983 */ /* 0x004ea20000300800 */
[----:B------:R-:W-:-:S03]  /*7dea0*/  IMAD.MOV.U32 R7, RZ, RZ, R13 ;  /* 0x000000ffff077224 */ /* 0x000fc600078e000d */
[----:B------:R4:W-:Y:S04]  /*7deb0*/  STL [R1+0x171c], R17 ;  /* 0x00171c1101007387 */ /* 0x0009e80000100800 */
[----:B-1----:R-:W2:Y:S04]  /*7dec0*/  LDL.LU R13, [R1+0x189c] ;  /* 0x00189c00010d7983 */ /* 0x002ea80000300800 */
        /* <DEDUP_REMOVED lines=35> */
[----:B---3--:R-:W-:Y:S01]  /*7e100*/  MOV R7, R16 ;  /* 0x0000001000077202 */ /* 0x008fe20000000f00 */
[----:B------:R-:W-:-:S02]  /*7e110*/  IMAD.MOV.U32 R6, RZ, RZ, R10 ;  /* 0x000000ffff067224 */ /* 0x000fc400078e000a */
[----:B-1----:R-:W3:Y:S04]  /*7e120*/  LDL.LU R16, [R1+0x195c] ;  /* 0x00195c0001107983 */ /* 0x002ee80000300800 */
[----:B------:R-:W3:Y:S01]  /*7e130*/  LDL.LU R10, [R1+0x199c] ;  /* 0x00199c00010a7983 */ /* 0x000ee20000300800 */
[-C--:B------:R-:W-:Y:S02]  /*7e140*/  IADD3 R9, P1, PT, R9, R31.reuse, RZ ;  /* 0x0000001f09097210 */ /* 0x080fe40007f3e0ff */
[----:B------:R-:W-:Y:S01]  /*7e150*/  IADD3 R11, P2, PT, R11, R31, RZ ;  /* 0x0000001f0b0b7210 */ /* 0x000fe20007f5e0ff */
[----:B------:R1:W-:Y:S04]  /*7e160*/  LDGSTS.E [R5+0x11300], desc[UR8][R6.64], P0 ;  /* 0x1130000006057fae */ /* 0x0003e800081a1008 */
[----:B------:R2:W-:Y:S01]  /*7e170*/  STL [R1+0x1860], R9 ;  /* 0x0018600901007387 */ /* 0x0005e20000100800 */
[----:B-1----:R-:W-:Y:S01]  /*7e180*/  MOV R6, R9 ;  /* 0x0000000900067202 */ /* 0x002fe20000000f00 */
[----:B--2---:R-:W-:-:S04]  /*7e190*/  IMAD.X R12, R12, 0x1, R0, P1 ;  /* 0x000000010c0c7824 */ /* 0x004fc800008e0600 */
[----:B------:R-:W-:Y:S01]  /*7e1a0*/  IMAD.MOV.U32 R7, RZ, RZ, R12 ;  /* 0x000000ffff077224 */ /* 0x000fe200078e000c */
        /* <DEDUP_REMOVED lines=9> */
[----:B------:R-:W-:-:S03]  /*7e240*/  MOV R7, R13 ;  /* 0x0000000d00077202 */ /* 0x000fc60000000f00 */
[----:B------:R-:W2:Y:S01]  /*7e250*/  LDL.LU R13, [R1+0x1a1c] ;  /* 0x001a1c00010d7983 */ /* 0x000ea20000300800 */
        /* <DEDUP_REMOVED lines=9> */
[----:B------:R-:W2:Y:S04]  /*7e2f0*/  LDL.LU R22, [R1+0x1a5c] ;  /* 0x001a5c0001167983 */ /* 0x000ea80000300800 */
[----:B------:R-:W2:Y:S01]  /*7e300*/  LDL.LU R21, [R1+0x1a60] ;  /* 0x001a600001157983 */ /* 0x000ea20000300800 */
[----:B-1----:R-:W-:Y:S01]  /*7e310*/  MOV R6, R17 ;  /* 0x0000001100067202 */ /* 0x002fe20000000f00 */
[----:B------:R-:W-:-:S02]  /*7e320*/  IMAD.MOV.U32 R7, RZ, RZ, R18 ;  /* 0x000000ffff077224 */ /* 0x000fc400078e0012 */
[----:B------:R-:W2:Y:S04]  /*7e330*/  LDL.LU R20, [R1+0x1a9c] ;  /* 0x001a9c0001147983 */ /* 0x000ea80000300800 */
[----:B------:R-:W2:Y:S04]  /*7e340*/  LDL.LU R19, [R1+0x1aa0] ;  /* 0x001aa00001137983 */ /* 0x000ea80000300800 */
        /* <DEDUP_REMOVED lines=9> */
[--C-:B---3--:R-:W-:Y:S02]  /*7e3e0*/  IMAD.X R16, R16, 0x1, R0.reuse, P1 ;  /* 0x0000000110107824 */ /* 0x108fe400008e0600 */
[----:B------:R-:W-:-:S03]  /*7e3f0*/  IMAD.X R10, R10, 0x1, R0, P2 ;  /* 0x000000010a0a7824 */ /* 0x000fc600010e0600 */
[----:B------:R-:W-:Y:S01]  /*7e400*/  STL [R1+0x195c], R16 ;  /* 0x00195c1001007387 */ /* 0x000fe20000100800 */
[----:B-1----:R-:W-:-:S03]  /*7e410*/  MOV R6, R14 ;  /* 0x0000000e00067202 */ /* 0x002fc60000000f00 */
[----:B------:R-:W-:Y:S04]  /*7e420*/  STL [R1+0x19a0], R8 ;  /* 0x0019a00801007387 */ /* 0x000fe80000100800 */
[----:B------:R-:W3:Y:S04]  /*7e430*/  LDL.LU R18, [R1+0x1adc] ;  /* 0x001adc0001127983 */ /* 0x000ee80000300800 */
[----:B------:R1:W-:Y:S04]  /*7e440*/  STL [R1+0x199c], R10 ;  /* 0x00199c0a01007387 */ /* 0x0003e80000100800 */
[----:B------:R-:W3:Y:S01]  /*7e450*/  LDL.LU R14, [R1+0x1b1c] ;  /* 0x001b1c00010e7983 */ /* 0x000ee20000300800 */
[----:B------:R-:W-:-:S05]  /*7e460*/  IMAD.MOV.U32 R7, RZ, RZ, R16 ;  /* 0x000000ffff077224 */ /* 0x000fca00078e0010 */
[----:B------:R1:W-:Y:S01]  /*7e470*/  LDGSTS.E [R5+0x13b00], desc[UR8][R6.64], P0 ;  /* 0x13b0000006057fae */ /* 0x0003e200081a1008 */
[-C--:B------:R-:W-:Y:S01]  /*7e480*/  IADD3 R9, P1, PT, R9, R31.reuse, RZ ;  /* 0x0000001f09097210 */ /* 0x080fe20007f3e0ff */
[----:B-1----:R-:W-:Y:S01]  /*7e490*/  IMAD.MOV.U32 R6, RZ, RZ, R8 ;  /* 0x000000ffff067224 */ /* 0x002fe200078e0008 */
[----:B------:R-:W-:Y:S02]  /*7e4a0*/  MOV R7, R10 ;  /* 0x0000000a00077202 */ /* 0x000fe40000000f00 */
[----:B------:R-:W3:Y:S04]  /*7e4b0*/  LDL.LU R10, [R1+0x1b60] ;  /* 0x001b6000010a7983 */ /* 0x000ee80000300800 */
[----:B------:R-:W3:Y:S01]  /*7e4c0*/  LDL.LU R8, [R1+0x1ba0] ;  /* 0x001ba00001087983 */ /* 0x000ee20000300800 */
[----:B------:R-:W-:-:S03]  /*7e4d0*/  IADD3 R12, P2, PT, R12, R31, RZ ;  /* 0x0000001f0c0c7210 */ /* 0x000fc60007f5e0ff */
[----:B------:R-:W-:Y:S04]  /*7e4e0*/  STL [R1+0x19e0], R9 ;  /* 0x0019e00901007387 */ /* 0x000fe80000100800 */
[----:B------:R1:W-:Y:S01]  /*7e4f0*/  LDGSTS.E [R5+0x14300], desc[UR8][R6.64], P0 ;  /* 0x1430000006057fae */ /* 0x0003e200081a1008 */
[--C-:B--2---:R-:W-:Y:S02]  /*7e500*/  IMAD.X R11, R11, 0x1, R0.reuse, P1 ;  /* 0x000000010b0b7824 */ /* 0x104fe400008e0600 */
[----:B------:R-:W-:-:S03]  /*7e510*/  IMAD.X R13, R13, 0x1, R0, P2 ;  /* 0x000000010d0d7824 */ /* 0x000fc600010e0600 */
[----:B------:R2:W-:Y:S01]  /*7e520*/  STL [R1+0x19dc], R11 ;  /* 0x0019dc0b01007387 */ /* 0x0005e20000100800 */
[----:B-1----:R-:W-:-:S03]  /*7e530*/  IMAD.MOV.U32 R7, RZ, RZ, R11 ;  /* 0x000000ffff077224 */ /* 0x002fc600078e000b */
[----:B------:R-:W-:Y:S01]  /*7e540*/  STL [R1+0x1a20], R12 ;  /* 0x001a200c01007387 */ /* 0x000fe20000100800 */
[----:B------:R-:W-:-:S03]  /*7e550*/  MOV R6, R9 ;  /* 0x0000000900067202 */ /* 0x000fc60000000f00 */
[----:B--2---:R-:W2:Y:S04]  /*7e560*/  LDL.LU R11, [R1+0x1b5c] ;  /* 0x001b5c00010b7983 */ /* 0x004ea80000300800 */
[----:B------:R1:W-:Y:S04]  /*7e570*/  STL [R1+0x1a1c], R13 ;  /* 0x001a1c0d01007387 */ /* 0x0003e80000100800 */
[----:B------:R-:W2:Y:S04]  /*7e580*/  LDL.LU R9, [R1+0x1b9c] ;  /* 0x001b9c0001097983 */ /* 0x000ea80000300800 */
[----:B------:R1:W-:Y:S02]  /*7e590*/  LDGSTS.E [R5+0x14b00], desc[UR8][R6.64], P0 ;  /* 0x14b0000006057fae */ /* 0x0003e400081a1008 */
[----:B-1----:R-:W-:Y:S01]  /*7e5a0*/  MOV R7, R13 ;  /* 0x0000000d00077202 */ /* 0x002fe20000000f00 */
[----:B------:R-:W-:Y:S01]  /*7e5b0*/  IMAD.MOV.U32 R6, RZ, RZ, R12 ;  /* 0x000000ffff067224 */ /* 0x000fe200078e000c */
[----:B------:R-:W2:Y:S04]  /*7e5c0*/  LDL.LU R13, [R1+0x1bdc] ;  /* 0x001bdc00010d7983 */ /* 0x000ea80000300800 */
[----:B------:R-:W2:Y:S04]  /*7e5d0*/  LDL.LU R12, [R1+0x1be0] ;  /* 0x001be000010c7983 */ /* 0x000ea80000300800 */
[----:B------:R-:W2:Y:S04]  /*7e5e0*/  LDL.LU R17, [R1+0x1c4c] ;  /* 0x001c4c0001117983 */ /* 0x000ea80000300800 */
[----:B------:R-:W2:Y:S01]  /*7e5f0*/  LDL.LU R16, [R1+0x1c50] ;  /* 0x001c500001107983 */ /* 0x000ea20000300800 */
        /* <DEDUP_REMOVED lines=19> */
[----:B---3--:R-:W-:-:S04]  /*7e730*/  IMAD.X R18, R18, 0x1, R0, P1 ;  /* 0x0000000112127824 */ /* 0x008fc800008e0600 */
[----:B------:R-:W-:Y:S01]  /*7e740*/  IMAD.MOV.U32 R7, RZ, RZ, R18 ;  /* 0x000000ffff077224 */ /* 0x000fe200078e0012 */
[----:B------:R-:W-:Y:S01]  /*7e750*/  STL [R1+0x1adc], R18 ;  /* 0x001adc1201007387 */ /* 0x000fe20000100800 */
[----:B------:R-:W-:-:S03]  /*7e760*/  IMAD.X R14, R14, 0x1, R0, P2 ;  /* 0x000000010e0e7824 */ /* 0x000fc600010e0600 */
[----:B------:R1:W-:Y:S04]  /*7e770*/  STL [R1+0x1b20], R4 ;  /* 0x001b200401007387 */ /* 0x0003e80000100800 */
[----:B------:R-:W-:Y:S04]  /*7e780*/  STL [R1+0x1b1c], R14 ;  /* 0x001b1c0e01007387 */ /* 0x000fe80000100800 */
[----:B------:R-:W3:Y:S04]  /*7e790*/  LDL.LU R29, [R1+0x1c54] ;  /* 0x001c5400011d7983 */ /* 0x000ee80000300800 */
[----:B------:R-:W4:Y:S04]  /*7e7a0*/  LDL.LU R27, [R1+0x1c58] ;  /* 0x001c5800011b7983 */ /* 0x000f280000300800 */
[----:B------:R1:W-:Y:S04]  /*7e7b0*/  LDGSTS.E [R5+0x16b00], desc[UR8][R6.64], P0 ;  /* 0x16b0000006057fae */ /* 0x0003e800081a1008 */
[----:B------:R-:W3:Y:S01]  /*7e7c0*/  LDL.LU R26, [R1+0x1c5c] ;  /* 0x001c5c00011a7983 */ /* 0x000ee20000300800 */
[----:B-1----:R-:W-:-:S03]  /*7e7d0*/  IMAD.MOV.U32 R6, RZ, RZ, R4 ;  /* 0x000000ffff067224 */ /* 0x002fc600078e0004 */
[----:B------:R-:W3:Y:S01]  /*7e7e0*/  LDL.LU R4, [R1+0x1c60] ;  /* 0x001c600001047983 */ /* 0x000ee20000300800 */
[-C--:B------:R-:W-:Y:S02]  /*7e7f0*/  IADD3 R10, P1, PT, R10, R31.reuse, RZ ;  /* 0x0000001f0a0a7210 */ /* 0x080fe40007f3e0ff */
[----:B------:R-:W-:Y:S02]  /*7e800*/  MOV R7, R14 ;  /* 0x0000000e00077202 */ /* 0x000fe40000000f00 */
[----:B------:R-:W-:-:S03]  /*7e810*/  IADD3 R8, P2, PT, R8, R31, RZ ;  /* 0x0000001f08087210 */ /* 0x000fc60007f5e0ff */
[----:B------:R1:W-:Y:S04]  /*7e820*/  LDGSTS.E [R5+0x17300], desc[UR8][R6.64], P0 ;  /* 0x1730000006057fae */ /* 0x0003e800081a1008 */
[----:B------:R-:W-:Y:S01]  /*7e830*/  STL [R1+0x1b60], R10 ;  /* 0x001b600a01007387 */ /* 0x000fe20000100800 */
[----:B--2---:R-:W-:Y:S01]  /*7e840*/  IMAD.X R11, R11, 0x1, R0, P1 ;  /* 0x000000010b0b7824 */ /* 0x004fe200008e0600 */
        /* <DEDUP_REMOVED lines=9> */
[----:B--2---:R-:W2:Y:S01]  /*7e8e0*/  LDL.LU.64 R8, [R1+0xc68] ;  /* 0x000c680001087983 */ /* 0x004ea20000300a00 */
[----:B------:R-:W-:-:S03]  /*7e8f0*/  IADD3 R12, P1, PT, R12, R31, RZ ;  /* 0x0000001f0c0c7210 */ /* 0x000fc60007f3e0ff */
[----:B------:R-:W2:Y:S02]  /*7e900*/  LDL.LU.64 R10, [R1+0xc60] ;  /* 0x000c6000010a7983 */ /* 0x000ea40000300a00 */
        /* <DEDUP_REMOVED lines=9> */
[----:B------:R-:W2:Y:S04]  /*7e9a0*/  LDL.LU.64 R12, [R1+0xc58] ;  /* 0x000c5800010c7983 */ /* 0x000ea80000300a00 */
[----:B------:R1:W-:Y:S04]  /*7e9b0*/  STL [R1+0x1c4c], R17 ;  /* 0x001c4c1101007387 */ /* 0x0003e80000100800 */
[----:B------:R-:W2:Y:S04]  /*7e9c0*/  LDL.LU.64 R14, [R1+0xc50] ;  /* 0x000c5000010e7983 */ /* 0x000ea80000300a00 */
[----:B------:R1:W-:Y:S02]  /*7e9d0*/  LDGSTS.E [R5+0x18b00], desc[UR8][R6.64], P0 ;  /* 0x18b0000006057fae */ /* 0x0003e400081a1008 */
[----:B-1----:R-:W-:Y:S01]  /*7e9e0*/  IMAD.MOV.U32 R6, RZ, RZ, R16 ;  /* 0x000000ffff067224 */ /* 0x002fe200078e0010 */
[----:B------:R-:W-:-:S02]  /*7e9f0*/  MOV R7, R17 ;  /* 0x0000001100077202 */ /* 0x000fc40000000f00 */
        /* <DEDUP_REMOVED lines=8> */
[----:B----4-:R-:W-:-:S05]  /*7ea80*/  IADD3 R27, P1, PT, R27, R31, RZ ;  /* 0x0000001f1b1b7210 */ /* 0x010fca0007f3e0ff */
[----:B---3--:R-:W-:Y:S01]  /*7ea90*/  IMAD.X R29, R29, 0x1, R0, P1 ;  /* 0x000000011d1d7824 */ /* 0x008fe200008e0600 */
[----:B------:R-:W-:Y:S04]  /*7eaa0*/  STL [R1+0x1c58], R27 ;  /* 0x001c581b01007387 */ /* 0x000fe80000100800 */
[----:B------:R3:W-:Y:S01]  /*7eab0*/  STL [R1+0x1c54], R29 ;  /* 0x001c541d01007387 */ /* 0x0007e20000100800 */
[----:B------:R-:W-:-:S05]  /*7eac0*/  IADD3 R4, P2, PT, R4, R31, RZ ;  /* 0x0000001f04047210 */ /* 0x000fca0007f5e0ff */
[----:B------:R-:W-:Y:S01]  /*7ead0*/  IMAD.X R26, R26, 0x1, R0, P2 ;  /* 0x000000011a1a7824 */ /* 0x000fe200010e0600 */
[----:B------:R4:W-:Y:S04]  /*7eae0*/  STL [R1+0x1c60], R4 ;  /* 0x001c600401007387 */ /* 0x0009e80000100800 */
[----:B------:R-:W2:Y:S04]  /*7eaf0*/  LDL.LU.64 R38, [R1+0xc18] ;  /* 0x000c180001267983 */ /* 0x000ea80000300a00 */
[----:B------:R1:W-:Y:S04]  /*7eb00*/  STL [R1+0x1c5c], R26 ;  /* 0x001c5c1a01007387 */ /* 0x0003e80000100800 */
[----:B------:R-:W2:Y:S04]  /*7eb10*/  LDL.LU R37, [R1+0xfa4] ;  /* 0x000fa40001257983 */ /* 0x000ea80000300800 */
[----:B------:R-:W2:Y:S04]  /*7eb20*/  LDL.LU R35, [R1+0xfe4] ;  /* 0x000fe40001237983 */ /* 0x000ea80000300800 */
[----:B------:R-:W2:Y:S01]  /*7eb30*/  LDL.LU R34, [R1+0xfe8] ;  /* 0x000fe80001227983 */ /* 0x000ea20000300800 */
[----:B-1----:R-:W-:Y:S01]  /*7eb40*/  IMAD.MOV.U32 R7, RZ, RZ, R29 ;  /* 0x000000ffff077224 */ /* 0x002fe200078e001d */
[----:B------:R-:W-:-:S02]  /*7eb50*/  MOV R6, R27 ;  /* 0x0000001b00067202 */ /* 0x000fc40000000f00 */
[----:B---3--:R-:W3:Y:S04]  /*7eb60*/  LDL.LU R29, [R1+0x1024] ;  /* 0x00102400011d7983 */ /* 0x008ee80000300800 */
[----:B------:R-:W3:Y:S04]  /*7eb70*/  LDL.LU R27, [R1+0x1028] ;  /* 0x00102800011b7983 */ /* 0x000ee80000300800 */
[----:B------:R1:W-:Y:S02]  /*7eb80*/  LDGSTS.E [R5+0x19b00], desc[UR8][R6.64], P0 ;  /* 0x19b0000006057fae */ /* 0x0003e400081a1008 */
[----:B-1----:R-:W-:Y:S01]  /*7eb90*/  IMAD.MOV.U32 R6, RZ, RZ, R4 ;  /* 0x000000ffff067224 */ /* 0x002fe200078e0004 */
[----:B------:R-:W-:-:S05]  /*7eba0*/  MOV R7, R26 ;  /* 0x0000001a00077202 */ /* 0x000fca0000000f00 */
[----:B------:R2:W-:Y:S02]  /*7ebb0*/  LDGSTS.E [R5+0x1a300], desc[UR8][R6.64], P0 ;  /* 0x1a30000006057fae */ /* 0x0005e400081a1008 */
[----:B--2---:R-:W-:-:S05]  /*7ebc0*/  IADD3 R6, P1, PT, R8, R31, RZ ;  /* 0x0000001f08067210 */ /* 0x004fca0007f3e0ff */
[----:B----4-:R-:W-:Y:S01]  /*7ebd0*/  IMAD.X R4, R9, 0x1, R0, P1 ;  /* 0x0000000109047824 */ /* 0x010fe200008e0600 */
        /* <DEDUP_REMOVED lines=37> */
[----:B------:R-:W-:Y:S01]  /*7ee30*/  LDGSTS.E [R5+0x1ab00], desc[UR8][R58.64], P0 ;  /* 0x1ab000003a057fae */ /* 0x000fe200081a1008 */
[----:B------:R-:W-:-:S02]  /*7ee40*/  IMAD.MOV.U32 R42, RZ, RZ, R22 ;  /* 0x000000ffff2a7224 */ /* 0x000fc400078e0016 */
[----:B------:R-:W-:Y:S01]  /*7ee50*/  IMAD.MOV.U32 R40, RZ, RZ, R24 ;  /* 0x000000ffff287224 */ /* 0x000fe200078e0018 */
[----:B------:R-:W-:Y:S01]  /*7ee60*/  LDGSTS.E [R5+0x1b300], desc[UR8][R56.64], P0 ;  /* 0x1b30000038057fae */ /* 0x000fe200081a1008 */
[----:B------:R-:W-:-:S03]  /*7ee70*/  IMAD.MOV.U32 R41, RZ, RZ, R23 ;  /* 0x000000ffff297224 */ /* 0x000fc600078e0017 */
[----:B------:R-:W-:Y:S01]  /*7ee80*/  LDGSTS.E [R5+0x1bb00], desc[UR8][R54.64], P0 ;  /* 0x1bb0000036057fae */ /* 0x000fe200081a1008 */
[----:B------:R-:W-:-:S03]  /*7ee90*/  IADD3 R26, P2, PT, R38, R31, RZ ;  /* 0x0000001f261a7210 */ /* 0x000fc60007f5e0ff */
[----:B------:R-:W-:Y:S01]  /*7eea0*/  LDGSTS.E [R5+0x1c300], desc[UR8][R52.64], P0 ;  /* 0x1c30000034057fae */ /* 0x000fe200081a1008 */
[----:B------:R-:W-:Y:S01]  /*7eeb0*/  IADD3.X R37, PT, PT, R37, R0, RZ, P1, !PT ;  /* 0x0000000025257210 */ /* 0x000fe20000ffe4ff */
[----:B------:R-:W-:Y:S01]  /*7eec0*/  IMAD.X R25, R39, 0x1, R0, P2 ;  /* 0x0000000127197824 */ /* 0x000fe200010e0600 */
[----:B------:R-:W-:Y:S01]  /*7eed0*/  MOV R38, R26 ;  /* 0x0000001a00267202 */ /* 0x000fe20000000f00 */
[----:B------:R-:W-:Y:S04]  /*7eee0*/  LDGSTS.E [R5+0x1cb00], desc[UR8][R50.64], P0 ;  /* 0x1cb0000032057fae */ /* 0x000fe800081a1008 */
[----:B------:R-:W-:Y:S04]  /*7eef0*/  STL [R1+0xfa4], R37 ;  /* 0x000fa42501007387 */ /* 0x000fe80000100800 */
[----:B------:R-:W-:Y:S04]  /*7ef00*/  STL.64 [R1+0xc68], R58 ;  /* 0x000c683a01007387 */ /* 0x000fe80000100a00 */
[----:B------:R-:W-:Y:S01]  /*7ef10*/  STL.64 [R1+0xc60], R56 ;  /* 0x000c603801007387 */ /* 0x000fe20000100a00 */
[----:B------:R-:W-:-:S03]  /*7ef20*/  IMAD.MOV.U32 R39, RZ, RZ, R25 ;  /* 0x000000ffff277224 */ /* 0x000fc600078e0019 */
        /* <DEDUP_REMOVED lines=19> */
[----:B------:R-:W3:Y:S02]  /*7f060*/  LDL.LU R9, [R1+0x1168] ;  /* 0x0011680001097983 */ /* 0x000ee40000300800 */
[----:B------:R-:W-:Y:S02]  /*7f070*/  IMAD.X R35, R35, 0x1, R0, P1 ;  /* 0x0000000123237824 */ /* 0x000fe400008e0600 */
[----:B------:R-:W3:Y:S01]  /*7f080*/  LDL.LU R11, [R1+0x11a8] ;  /* 0x0011a800010b7983 */ /* 0x000ee20000300800 */
[----:B------:R-:W-:-:S03]  /*7f090*/  IADD3.X R29, PT, PT, R29, R0, RZ, P2, !PT ;  /* 0x000000001d1d7210 */ /* 0x000fc600017fe4ff */
[----:B------:R-:W-:Y:S04]  /*7f0a0*/  STL [R1+0xfe8], R34 ;  /* 0x000fe82201007387 */ /* 0x000fe80000100800 */
[----:B------:R-:W-:Y:S04]  /*7f0b0*/  STL [R1+0xfe4], R35 ;  /* 0x000fe42301007387 */ /* 0x000fe80000100800 */
[----:B------:R-:W-:Y:S04]  /*7f0c0*/  STL [R1+0x1028], R27 ;  /* 0x0010281b01007387 */ /* 0x000fe80000100800 */
[----:B------:R-:W3:Y:S04]  /*7f0d0*/  LDL.LU R16, [R1+0x1164] ;  /* 0x0011640001107983 */ /* 0x000ee80000300800 */
[----:B------:R-:W-:Y:S04]  /*7f0e0*/  STL [R1+0x1024], R29 ;  /* 0x0010241d01007387 */ /* 0x000fe80000100800 */
[----:B------:R-:W3:Y:S01]  /*7f0f0*/  LDL.LU R18, [R1+0x11a4] ;  /* 0x0011a40001127983 */ /* 0x000ee20000300800 */
[----:B------:R-:W-:Y:S01]  /*7f100*/  VIADD R4, R28, UR7 ;  /* 0x000000071c047c36 */ /* 0x000fe20008000000 */
[----:B------:R-:W-:Y:S01]  /*7f110*/  MOV R6, R36 ;  /* 0x0000002400067202 */ /* 0x000fe20000000f00 */
[----:B------:R-:W-:Y:S01]  /*7f120*/  IMAD.MOV.U32 R7, RZ, RZ, R37 ;  /* 0x000000ffff077224 */ /* 0x000fe200078e0025 */
[----:B------:R-:W-:Y:S04]  /*7f130*/  LDGSTS.E [R5+0x1d300], desc[UR8][R48.64], P0 ;  /* 0x1d30000030057fae */ /* 0x000fe800081a1008 */
[----:B------:R-:W-:Y:S04]  /*7f140*/  LDGSTS.E [R5+0x1db00], desc[UR8][R46.64], P0 ;  /* 0x1db000002e057fae */ /* 0x000fe800081a1008 */
[----:B------:R-:W-:Y:S04]  /*7f150*/  LDGSTS.E [R5+0x1e300], desc[UR8][R44.64], P0 ;  /* 0x1e3000002c057fae */ /* 0x000fe800081a1008 */
[----:B------:R-:W-:Y:S04]  /*7f160*/  LDGSTS.E [R5+0x1eb00], desc[UR8][R42.64], P0 ;  /* 0x1eb000002a057fae */ /* 0x000fe800081a1008 */
[----:B------:R-:W-:Y:S04]  /*7f170*/  LDGSTS.E [R5+0x1f300], desc[UR8][R40.64], P0 ;  /* 0x1f30000028057fae */ /* 0x000fe800081a1008 */
[----:B------:R-:W-:Y:S04]  /*7f180*/  LDGSTS.E [R5+0x1fb00], desc[UR8][R38.64], P0 ;  /* 0x1fb0000026057fae */ /* 0x000fe800081a1008 */
[----:B------:R1:W-:Y:S04]  /*7f190*/  LDGSTS.E [R4+0x400], desc[UR8][R6.64], P0 ;  /* 0x0040000006047fae */ /* 0x0003e800081a1008 */
[----:B------:R-:W3:Y:S01]  /*7f1a0*/  LDL.LU R5, [R1+0x11e8] ;  /* 0x0011e80001057983 */ /* 0x000ee20000300800 */
[----:B-1----:R-:W-:-:S03]  /*7f1b0*/  IMAD.MOV.U32 R6, RZ, RZ, R34 ;  /* 0x000000ffff067224 */ /* 0x002fc600078e0022 */
[----:B------:R-:W3:Y:S01]  /*7f1c0*/  LDL.LU R14, [R1+0x1228] ;  /* 0x00122800010e7983 */ /* 0x000ee20000300800 */
[----:B------:R-:W-:-:S05]  /*7f1d0*/  IMAD.MOV.U32 R7, RZ, RZ, R35 ;  /* 0x000000ffff077224 */ /* 0x000fca00078e0023 */
[----:B------:R1:W-:Y:S02]  /*7f1e0*/  LDGSTS.E [R4+0xc00], desc[UR8][R6.64], P0 ;  /* 0x00c0000006047fae */ /* 0x0003e400081a1008 */
[----:B-1----:R-:W-:Y:S01]  /*7f1f0*/  MOV R6, R27 ;  /* 0x0000001b00067202 */ /* 0x002fe20000000f00 */
[----:B------:R-:W-:-:S05]  /*7f200*/  IMAD.MOV.U32 R7, RZ, RZ, R29 ;  /* 0x000000ffff077224 */ /* 0x000fca00078e001d */
[----:B------:R1:W-:Y:S01]  /*7f210*/  LDGSTS.E [R4+0x1400], desc[UR8][R6.64], P0 ;  /* 0x0140000006047fae */ /* 0x0003e200081a1008 */
[-C--:B--2---:R-:W-:Y:S02]  /*7f220*/  IADD3 R12, P1, PT, R12, R31.reuse, RZ ;  /* 0x0000001f0c0c7210 */ /* 0x084fe40007f3e0ff */
[----:B----4-:R-:W-:-:S03]  /*7f230*/  IADD3 R8, P2, PT, R8, R31, RZ ;  /* 0x0000001f08087210 */ /* 0x010fc60007f5e0ff */
[----:B------:R-:W-:Y:S01]  /*7f240*/  IMAD.X R15, R15, 0x1, R0, P1 ;  /* 0x000000010f0f7824 */ /* 0x000fe200008e0600 */
[----:B------:R2:W-:Y:S01]  /*7f250*/  STL [R1+0x1068], R12 ;  /* 0x0010680c01007387 */ /* 0x0005e20000100800 */
[----:B-1----:R-:W-:Y:S01]  /*7f260*/  IMAD.MOV.U32 R6, RZ, RZ, R12 ;  /* 0x000000ffff067224 */ /* 0x002fe200078e000c */
[----:B------:R-:W-:Y:S02]  /*7f270*/  IADD3.X R13, PT, PT, R13, R0, RZ, P2, !PT ;  /* 0x000000000d0d7210 */ /* 0x000fe400017fe4ff */
[----:B------:R1:W-:Y:S04]  /*7f280*/  STL [R1+0x1064], R15 ;  /* 0x0010640f01007387 */ /* 0x0003e80000100800 */
[----:B------:R-:W-:Y:S04]  /*7f290*/  STL [R1+0x10a8], R8 ;  /* 0x0010a80801007387 */ /* 0x000fe80000100800 */
[----:B--2---:R-:W2:Y:S01]  /*7f2a0*/  LDL.LU R12, [R1+0x11e4] ;  /* 0x0011e400010c7983 */ /* 0x004ea20000300800 */
[----:B------:R-:W-:-:S03]  /*7f2b0*/  IMAD.MOV.U32 R7, RZ, RZ, R15 ;  /* 0x000000ffff077224 */ /* 0x000fc600078e000f */
[----:B------:R4:W-:Y:S01]  /*7f2c0*/  STL [R1+0x10a4], R13 ;  /* 0x0010a40d01007387 */ /* 0x0009e20000100800 */
[----:B------:R-:W-:-:S03]  /*7f2d0*/  IADD3 R10, P1, PT, R10, R31, RZ ;  /* 0x0000001f0a0a7210 */ /* 0x000fc60007f3e0ff */
[----:B-1----:R-:W2:Y:S01]  /*7f2e0*/  LDL.LU R15, [R1+0x1224] ;  /* 0x00122400010f7983 */ /* 0x002ea20000300800 */
[----:B------:R-:W-:Y:S01]  /*7f2f0*/  IADD3 R19, P2, PT, R19, R31, RZ ;  /* 0x0000001f13137210 */ /* 0x000fe20007f5e0ff */
[----:B------:R-:W-:Y:S02]  /*7f300*/  IMAD.X R17, R17, 0x1, R0, P1 ;  /* 0x0000000111117824 */ /* 0x000fe400008e0600 */
[----:B------:R1:W-:Y:S01]  /*7f310*/  LDGSTS.E [R4+0x1c00], desc[UR8][R6.64], P0 ;  /* 0x01c0000006047fae */ /* 0x0003e200081a1008 */
[----:B------:R-:W-:Y:S02]  /*7f320*/  IADD3.X R20, PT, PT, R20, R0, RZ, P2, !PT ;  /* 0x0000000014147210 */ /* 0x000fe400017fe4ff */
[----:B-1----:R-:W-:Y:S01]  /*7f330*/  MOV R6, R8 ;  /* 0x0000000800067202 */ /* 0x002fe20000000f00 */
[----:B------:R-:W-:Y:S02]  /*7f340*/  IMAD.MOV.U32 R7, RZ, RZ, R13 ;  /* 0x000000ffff077224 */ /* 0x000fe400078e000d */
[----:B----4-:R-:W4:Y:S04]  /*7f350*/  LDL.LU R13, [R1+0x1268] ;  /* 0x00126800010d7983 */ /* 0x010f280000300800 */
[----:B------:R-:W4:Y:S04]  /*7f360*/  LDL.LU R8, [R1+0x12a8] ;  /* 0x0012a80001087983 */ /* 0x000f280000300800 */
[----:B------:R-:W-:Y:S04]  /*7f370*/  STL [R1+0x10e8], R10 ;  /* 0x0010e80a01007387 */ /* 0x000fe80000100800 */
[----:B------:R1:W-:Y:S04]  /*7f380*/  LDGSTS.E [R4+0x2400], desc[UR8][R6.64], P0 ;  /* 0x0240000006047fae */ /* 0x0003e800081a1008 */
[----:B------:R1:W-:Y:S04]  /*7f390*/  STL [R1+0x10e4], R17 ;  /* 0x0010e41101007387 */ /* 0x0003e80000100800 */
[----:B------:R-:W-:Y:S01]  /*7f3a0*/  STL [R1+0x1128], R19 ;  /* 0x0011281301007387 */ /* 0x000fe20000100800 */
[----:B-1----:R-:W-:-:S03]  /*7f3b0*/  IMAD.MOV.U32 R7, RZ, RZ, R17 ;  /* 0x000000ffff077224 */ /* 0x002fc600078e0011 */
[----:B------:R-:W4:Y:S01]  /*7f3c0*/  LDL.LU R17, [R1+0x1264] ;  /* 0x0012640001117983 */ /* 0x000f220000300800 */
[----:B------:R-:W-:-:S03]  /*7f3d0*/  IMAD.MOV.U32 R6, RZ, RZ, R10 ;  /* 0x000000ffff067224 */ /* 0x000fc600078e000a */
[----:B------:R-:W-:Y:S04]  /*7f3e0*/  STL [R1+0x1124], R20 ;  /* 0x0011241401007387 */ /* 0x000fe80000100800 */
[----:B------:R-:W4:Y:S01]  /*7f3f0*/  LDL.LU R10, [R1+0x12a4] ;  /* 0x0012a400010a7983 */ /* 0x000f220000300800 */
[----:B---3--:R-:W-:-:S03]  /*7f400*/  IADD3 R9, P1, PT, R9, R31, RZ ;  /* 0x0000001f09097210 */ /* 0x008fc60007f3e0ff */
[----:B------:R1:W-:Y:S01]  /*7f410*/  LDGSTS.E [R4+0x2c00], desc[UR8][R6.64], P0 ;  /* 0x02c0000006047fae */ /* 0x0003e200081a1008 */
[----:B------:R-:W-:Y:S01]  /*7f420*/  IADD3 R11, P2, PT, R11, R31, RZ ;  /* 0x0000001f0b0b7210 */ /* 0x000fe20007f5e0ff */
[----:B------:R-:W-:Y:S02]  /*7f430*/  IMAD.X R16, R16, 0x1, R0, P1 ;  /* 0x0000000110107824 */ /* 0x000fe400008e0600 */
[----:B------:R-:W-:Y:S01]  /*7f440*/  STL [R1+0x1168], R9 ;  /* 0x0011680901007387 */ /* 0x000fe20000100800 */
[----:B------:R-:W-:Y:S02]  /*7f450*/  IADD3.X R18, PT, PT, R18, R0, RZ, P2, !PT ;  /* 0x0000000012127210 */ /* 0x000fe400017fe4ff */
[----:B-1----:R-:W-:Y:S01]  /*7f460*/  MOV R6, R19 ;  /* 0x0000001300067202 */ /* 0x002fe20000000f00 */
[----:B------:R-:W-:Y:S01]  /*7f470*/  IMAD.MOV.U32 R7, RZ, RZ, R20 ;  /* 0x000000ffff077224 */ /* 0x000fe200078e0014 */
[----:B------:R1:W-:Y:S04]  /*7f480*/  STL [R1+0x1164], R16 ;  /* 0x0011641001007387 */ /* 0x0003e80000100800 */
[----:B------:R3:W-:Y:S04]  /*7f490*/  LDGSTS.E [R4+0x3400], desc[UR8][R6.64], P0 ;  /* 0x0340000006047fae */ /* 0x0007e800081a1008 */
[----:B------:R-:W-:Y:S01]  /*7f4a0*/  STL [R1+0x11a8], R11 ;  /* 0x0011a80b01007387 */ /* 0x000fe20000100800 */
[----:B---3--:R-:W-:-:S02]  /*7f4b0*/  IMAD.MOV.U32 R6, RZ, RZ, R9 ;  /* 0x000000ffff067224 */ /* 0x008fc400078e0009 */
[----:B------:R-:W-:Y:S02]  /*7f4c0*/  IMAD.MOV.U32 R7, RZ, RZ, R16 ;  /* 0x000000ffff077224 */ /* 0x000fe400078e0010 */
[----:B-1----:R-:W3:Y:S04]  /*7f4d0*/  LDL.LU R16, [R1+0x12e8] ;  /* 0x0012e80001107983 */ /* 0x002ee80000300800 */
[----:B------:R1:W-:Y:S04]  /*7f4e0*/  STL [R1+0x11a4], R18 ;  /* 0x0011a41201007387 */ /* 0x0003e80000100800 */
[----:B------:R1:W-:Y:S04]  /*7f4f0*/  LDGSTS.E [R4+0x3c00], desc[UR8][R6.64], P0 ;  /* 0x03c0000006047fae */ /* 0x0003e800081a1008 */
        /* <DEDUP_REMOVED lines=10> */
[----:B--2---:R-:W-:-:S04]  /*7f5a0*/  IMAD.X R12, R12, 0x1, R0, P1 ;  /* 0x000000010c0c7824 */ /* 0x004fc800008e0600 */
        /* <DEDUP_REMOVED lines=8> */
[----:B--2---:R-:W-:-:S03]  /*7f630*/  MOV R6, R14 ;  /* 0x0000000e00067202 */ /* 0x004fc60000000f00 */
[----:B------:R-:W2:Y:S01]  /*7f640*/  LDL.LU R14, [R1+0x1364] ;  /* 0x00136400010e7983 */ /* 0x000ea20000300800 */
[-C--:B----4-:R-:W-:Y:S01]  /*7f650*/  IADD3 R13, P1, PT, R13, R31.reuse, RZ ;  /* 0x0000001f0d0d7210 */ /* 0x090fe20007f3e0ff */
[----:B------:R-:W-:Y:S02]  /*7f660*/  IMAD.MOV.U32 R7, RZ, RZ, R15 ;  /* 0x000000ffff077224 */ /* 0x000fe400078e000f */
[----:B-1----:R-:W4:Y:S01]  /*7f670*/  LDL.LU R15, [R1+0x13a4] ;  /* 0x0013a400010f7983 */ /* 0x002f220000300800 */
[----:B------:R-:W-:-:S03]  /*7f680*/  IADD3 R8, P2, PT, R8, R31, RZ ;  /* 0x0000001f08087210 */ /* 0x000fc60007f5e0ff */
[----:B------:R1:W-:Y:S04]  /*7f690*/  STL [R1+0x1268], R13 ;  /* 0x0012680d01007387 */ /* 0x0003e80000100800 */
[----:B------:R1:W-:Y:S01]  /*7f6a0*/  LDGSTS.E [R4+0x5400], desc[UR8][R6.64], P0 ;  /* 0x0540000006047fae */ /* 0x0003e200081a1008 */
[----:B------:R-:W-:Y:S02]  /*7f6b0*/  IMAD.X R17, R17, 0x1, R0, P1 ;  /* 0x0000000111117824 */ /* 0x000fe400008e0600 */
[----:B-1----:R-:W-:-:S03]  /*7f6c0*/  IMAD.MOV.U32 R6, RZ, RZ, R13 ;  /* 0x000000ffff067224 */ /* 0x002fc600078e000d */
[----:B------:R1:W-:Y:S01]  /*7f6d0*/  STL [R1+0x1264], R17 ;  /* 0x0012641101007387 */ /* 0x0003e20000100800 */
[----:B------:R-:W-:-:S03]  /*7f6e0*/  IADD3.X R10, PT, PT, R10, R0, RZ, P2, !PT ;  /* 0x000000000a0a7210 */ /* 0x000fc600017fe4ff */
[----:B------:R1:W-:Y:S04]  /*7f6f0*/  STL [R1+0x12a8], R8 ;  /* 0x0012a80801007387 */ /* 0x0003e80000100800 */
[----:B------:R-:W4:Y:S01]  /*7f700*/  LDL.LU R13, [R1+0x13e8] ;  /* 0x0013e800010d7983 */ /* 0x000f220000300800 */
[----:B------:R-:W-:-:S03]  /*7f710*/  IMAD.MOV.U32 R7, RZ, RZ, R17 ;  /* 0x000000ffff077224 */ /* 0x000fc600078e0011 */
[----:B------:R3:W-:Y:S04]  /*7f720*/  STL [R1+0x12a4], R10 ;  /* 0x0012a40a01007387 */ /* 0x0007e80000100800 */
[----:B------:R-:W4:Y:S04]  /*7f730*/  LDL.LU R19, [R1+0x1428] ;  /* 0x0014280001137983 */ /* 0x000f280000300800 */
[----:B-1----:R-:W4:Y:S04]  /*7f740*/  LDL.LU R17, [R1+0x13e4] ;  /* 0x0013e40001117983 */ /* 0x002f280000300800 */
[----:B------:R-:W4:Y:S04]  /*7f750*/  LDL.LU R20, [R1+0x1424] ;  /* 0x0014240001147983 */ /* 0x000f280000300800 */
[----:B------:R1:W-:Y:S01]  /*7f760*/  LDGSTS.E [R4+0x5c00], desc[UR8][R6.64], P0 ;  /* 0x05c0000006047fae */ /* 0x0003e200081a1008 */
[----:B---3--:R-:W-:Y:S01]  /*7f770*/  IADD3 R16, P1, PT, R16, R31, RZ ;  /* 0x0000001f10107210 */ /* 0x008fe20007f3e0ff */
[----:B-1----:R-:W-:Y:S01]  /*7f780*/  IMAD.MOV.U32 R7, RZ, RZ, R10 ;  /* 0x000000ffff077224 */ /* 0x002fe200078e000a */
[----:B------:R-:W-:-:S02]  /*7f790*/  MOV R6, R8 ;  /* 0x0000000800067202 */ /* 0x000fc40000000f00 */
[----:B------:R-:W3:Y:S04]  /*7f7a0*/  LDL.LU R8, [R1+0x1468] ;  /* 0x0014680001087983 */ /* 0x000ee80000300800 */
[----:B------:R-:W3:Y:S01]  /*7f7b0*/  LDL.LU R10, [R1+0x14a8] ;  /* 0x0014a800010a7983 */ /* 0x000ee20000300800 */
[----:B------:R-:W-:-:S03]  /*7f7c0*/  IADD3 R9, P2, PT, R9, R31, RZ ;  /* 0x0000001f09097210 */ /* 0x000fc60007f5e0ff */
[----:B------:R1:W-:Y:S04]  /*7f7d0*/  STL [R1+0x12e8], R16 ;  /* 0x0012e81001007387 */ /* 0x0003e80000100800 */
[----:B------:R1:W-:Y:S01]  /*7f7e0*/  LDGSTS.E [R4+0x6400], desc[UR8][R6.64], P0 ;  /* 0x0640000006047fae */ /* 0x0003e200081a1008 */
[----:B------:R-:W-:Y:S01]  /*7f7f0*/  IMAD.X R18, R18, 0x1, R0, P1 ;  /* 0x0000000112127824 */ /* 0x000fe200008e0600 */
[----:B------:R-:W-:-:S04]  /*7f800*/  IADD3.X R11, PT, PT, R11, R0, RZ, P2, !PT ;  /* 0x000000000b0b7210 */ /* 0x000fc800017fe4ff */
[----:B------:R1:W-:Y:S02]  /*7f810*/  STL [R1+0x12e4], R18 ;  /* 0x0012e41201007387 */ /* 0x0003e40000100800 */
[----:B-1----:R-:W-:Y:S02]  /*7f820*/  IMAD.MOV.U32 R6, RZ, RZ, R16 ;  /* 0x000000ffff067224 */ /* 0x002fe400078e0010 */
[----:B------:R1:W-:Y:S04]  /*7f830*/  STL [R1+0x1328], R9 ;  /* 0x0013280901007387 */ /* 0x0003e80000100800 */
        /* <DEDUP_REMOVED lines=13> */
[----:B--2---:R-:W-:Y:S02]  /*7f910*/  IMAD.X R14, R14, 0x1, R0, P1 ;  /* 0x000000010e0e7824 */ /* 0x004fe400008e0600 */
[----:B-1----:R-:W-:Y:S01]  /*7f920*/  IMAD.MOV.U32 R6, RZ, RZ, R12 ;  /* 0x000000ffff067224 */ /* 0x002fe200078e000c */
[----:B----4-:R-:W-:Y:S02]  /*7f930*/  IADD3.X R15, PT, PT, R15, R0, RZ, P2, !PT ;  /* 0x000000000f0f7210 */ /* 0x010fe400017fe4ff */
[----:B------:R1:W-:Y:S04]  /*7f940*/  STL [R1+0x1364], R14 ;  /* 0x0013640e01007387 */ /* 0x0003e80000100800 */
[----:B------:R-:W-:Y:S04]  /*7f950*/  STL [R1+0x13a8], R5 ;  /* 0x0013a80501007387 */ /* 0x000fe80000100800 */
[----:B------:R-:W2:Y:S01]  /*7f960*/  LDL.LU R12, [R1+0x14e4] ;  /* 0x0014e400010c7983 */ /* 0x000ea20000300800 */
[----:B------:R-:W-:-:S03]  /*7f970*/  IMAD.MOV.U32 R7, RZ, RZ, R14 ;  /* 0x000000ffff077224 */ /* 0x000fc600078e000e */
[----:B------:R4:W-:Y:S04]  /*7f980*/  STL [R1+0x13a4], R15 ;  /* 0x0013a40f01007387 */ /* 0x0009e80000100800 */
[----:B-1----:R-:W2:Y:S04]  /*7f990*/  LDL.LU R14, [R1+0x1524] ;  /* 0x00152400010e7983 */ /* 0x002ea80000300800 */
[----:B------:R1:W-:Y:S01]  /*7f9a0*/  LDGSTS.E [R4+0x7c00], desc[UR8][R6.64], P0 ;  /* 0x07c0000006047fae */ /* 0x0003e200081a1008 */
[----:B------:R-:W-:Y:S01]  /*7f9b0*/  IADD3 R13, P1, PT, R13, R31, RZ ;  /* 0x0000001f0d0d7210 */ /* 0x000fe20007f3e0ff */
[----:B-1----:R-:W-:Y:S01]  /*7f9c0*/  IMAD.MOV.U32 R7, RZ, RZ, R15 ;  /* 0x000000ffff077224 */ /* 0x002fe200078e000f */
[----:B------:R-:W-:Y:S01]  /*7f9d0*/  MOV R6, R5 ;  /* 0x0000000500067202 */ /* 0x000fe20000000f00 */
[----:B----4-:R-:W4:Y:S04]  /*7f9e0*/  LDL.LU R15, [R1+0x1568] ;  /* 0x00156800010f7983 */ /* 0x010f280000300800 */
[----:B------:R-:W4:Y:S01]  /*7f9f0*/  LDL.LU R5, [R1+0x15a8] ;  /* 0x0015a80001057983 */ /* 0x000f220000300800 */
[----:B------:R-:W-:Y:S01]  /*7fa00*/  IADD3 R19, P2, PT, R19, R31, RZ ;  /* 0x0000001f13137210 */ /* 0x000fe20007f5e0ff */
[----:B------:R-:W-:-:S02]  /*7fa10*/  IMAD.X R17, R17, 0x1, R0, P1 ;  /* 0x0000000111117824 */ /* 0x000fc400008e0600 */
[----:B------:R-:W-:Y:S01]  /*7fa20*/  STL [R1+0x13e8], R13 ;  /* 0x0013e80d01007387 */ /* 0x000fe20000100800 */
[----:B------:R-:W-:-:S03]  /*7fa30*/  IADD3.X R20, PT, PT, R20, R0, RZ, P2, !PT ;  /* 0x0000000014147210 */ /* 0x000fc600017fe4ff */
        /* <DEDUP_REMOVED lines=10> */
[----:B------:R-:W-:-:S03]  /*7fae0*/  IADD3 R10, P2, PT, R10, R31, RZ ;  /* 0x0000001f0a0a7210 */ /* 0x000fc60007f5e0ff */
[----:B------:R-:W-:Y:S01]  /*7faf0*/  STL [R1+0x1468], R8 ;  /* 0x0014680801007387 */ /* 0x000fe20000100800 */
[----:B-1----:R-:W-:Y:S01]  /*7fb00*/  MOV R6, R19 ;  /* 0x0000001300067202 */ /* 0x002fe20000000f00 */
[----:B------:R-:W-:-:S05]  /*7fb10*/  IMAD.MOV.U32 R7, RZ, RZ, R20 ;  /* 0x000000ffff077224 */ /* 0x000fca00078e0014 */
[----:B------:R1:W-:Y:S01]  /*7fb20*/  LDGSTS.E [R4+0x9400], desc[UR8][R6.64], P0 ;  /* 0x0940000006047fae */ /* 0x0003e200081a1008 */
[----:B------:R-:W-:-:S05]  /*7fb30*/  IMAD.X R16, R16, 0x1, R0, P1 ;  /* 0x0000000110107824 */ /* 0x000fca00008e0600 */
        /* <DEDUP_REMOVED lines=27> */
[----:B--2---:R-:W-:Y:S01]  /*7fcf0*/  IMAD.MOV.U32 R7, RZ, RZ, R14 ;  /* 0x000000ffff077224 */ /* 0x004fe200078e000e */
[----:B----4-:R-:W-:-:S02]  /*7fd00*/  IADD3 R15, P1, PT, R15, R31, RZ ;  /* 0x0000001f0f0f7210 */ /* 0x010fc40007f3e0ff */
[----:B-1----:R-:W2:Y:S01]  /*7fd10*/  LDL.LU R14, [R1+0x1664] ;  /* 0x00166400010e7983 */ /* 0x002ea20000300800 */
[----:B------:R-:W-:-:S03]  /*7fd20*/  MOV R6, R11 ;  /* 0x0000000b00067202 */ /* 0x000fc60000000f00 */
[----:B------:R-:W4:Y:S01]  /*7fd30*/  LDL.LU R11, [R1+0x16a4] ;  /* 0x0016a400010b7983 */ /* 0x000f220000300800 */
        /* <DEDUP_REMOVED lines=15> */
[----:B-1----:R-:W-:Y:S01]  /*7fe30*/  MOV R6, R5 ;  /* 0x0000000500067202 */ /* 0x002fe20000000f00 */
[----:B------:R-:W-:Y:S01]  /*7fe40*/  IMAD.MOV.U32 R7, RZ, RZ, R13 ;  /* 0x000000ffff077224 */ /* 0x000fe200078e000d */
[----:B------:R-:W4:Y:S04]  /*7fe50*/  LDL.LU R5, [R1+0x1768] ;  /* 0x0017680001057983 */ /* 0x000f280000300800 */
[----:B---3--:R-:W3:Y:S01]  /*7fe60*/  LDL.LU R13, [R1+0x17a8] ;  /* 0x0017a800010d7983 */ /* 0x008ee20000300800 */
[----:B------:R-:W-:-:S03]  /*7fe70*/  IADD3 R16, P1, PT, R16, R31, RZ ;  /* 0x0000001f10107210 */ /* 0x000fc60007f3e0ff */
[----:B------:R1:W-:Y:S04]  /*7fe80*/  LDGSTS.E [R4+0xc400], desc[UR8][R6.64], P0 ;  /* 0x0c40000006047fae */ /* 0x0003e800081a1008 */
[----:B------:R1:W-:Y:S01]  /*7fe90*/  STL [R1+0x15e8], R16 ;  /* 0x0015e81001007387 */ /* 0x0003e20000100800 */
[----:B------:R-:W-:Y:S01]  /*7fea0*/  IADD3 R8, P2, PT, R8, R31, RZ ;  /* 0x0000001f08087210 */ /* 0x000fe20007f5e0ff */
[----:B------:R-:W-:Y:S02]  /*7feb0*/  IMAD.X R18, R18, 0x1, R0, P1 ;  /* 0x0000000112127824 */ /* 0x000fe400008e0600 */
[----:B-1----:R-:W-:Y:S01]  /*7fec0*/  IMAD.MOV.U32 R6, RZ, RZ, R16 ;  /* 0x000000ffff067224 */ /* 0x002fe200078e0010 */
[----:B------:R-:W-:Y:S02]  /*7fed0*/  IADD3.X R10, PT, PT, R10, R0, RZ, P2, !PT ;  /* 0x000000000a0a7210 */ /* 0x000fe400017fe4ff */
[----:B------:R1:W-:Y:S04]  /*7fee0*/  STL [R1+0x15e4], R18 ;  /* 0x0015e41201007387 */ /* 0x0003e80000100800 */
[----:B------:R1:W-:Y:S04]  /*7fef0*/  STL [R1+0x1628], R8 ;  /* 0x0016280801007387 */ /* 0x0003e80000100800 */
[----:B------:R-:W3:Y:S01]  /*7ff00*/  LDL.LU R16, [R1+0x1764] ;  /* 0x0017640001107983 */ /* 0x000ee20000300800 */
[----:B------:R-:W-:-:S03]  /*7ff10*/  IMAD.MOV.U32 R7, RZ, RZ, R18 ;  /* 0x000000ffff077224 */ /* 0x000fc600078e0012 */
[----:B------:R1:W-:Y:S04]  /*7ff20*/  STL [R1+0x1624], R10 ;  /* 0x0016240a01007387 */ /* 0x0003e80000100800 */
[----:B-1----:R-:W3:Y:S04]  /*7ff30*/  LDL.LU R18, [R1+0x17a4] ;  /* 0x0017a40001127983 */ /* 0x002ee80000300800 */
        /* <DEDUP_REMOVED lines=13> */
[----:B------:R2:W-:Y:S04]  /*80010*/  STL [R1+0x16a8], R9 ;  /* 0x0016a80901007387 */ /* 0x0005e80000100800 */
[----:B------:R-:W4:Y:S01]  /*80020*/  LDL.LU R12, [R1+0x17e4] ;  /* 0x0017e400010c7983 */ /* 0x000f220000300800 */
[----:B------:R-:W-:-:S03]  /*80030*/  IMAD.MOV.U32 R7, RZ, RZ, R14 ;  /* 0x000000ffff077224 */ /* 0x000fc600078e000e */
[----:B------:R2:W-:Y:S04]  /*80040*/  STL [R1+0x16a4], R11 ;  /* 0x0016a40b01007387 */ /* 0x0005e80000100800 */
[----:B-1----:R-:W4:Y:S04]  /*80050*/  LDL.LU R14, [R1+0x1824] ;  /* 0x00182400010e7983 */ /* 0x002f280000300800 */
[----:B------:R1:W-:Y:S01]  /*80060*/  LDGSTS.E [R4+0xdc00], desc[UR8][R6.64], P0 ;  /* 0x0dc0000006047fae */ /* 0x0003e200081a1008 */
[----:B------:R-:W-:Y:S01]  /*80070*/  IADD3 R15, P1, PT, R15, R31, RZ ;  /* 0x0000001f0f0f7210 */ /* 0x000fe20007f3e0ff */
[----:B-1----:R-:W-:Y:S01]  /*80080*/  IMAD.MOV.U32 R7, RZ, RZ, R11 ;  /* 0x000000ffff077224 */ /* 0x002fe200078e000b */
[----:B------:R-:W-:-:S02]  /*80090*/  MOV R6, R9 ;  /* 0x0000000900067202 */ /* 0x000fc40000000f00 */
[----:B--2---:R-:W2:Y:S01]  /*800a0*/  LDL.LU R9, [R1+0x1868] ;  /* 0x0018680001097983 */ /* 0x004ea20000300800 */
[----:B------:R-:W-:-:S03]  /*800b0*/  IADD3 R19, P2, PT, R19, R31, RZ ;  /* 0x0000001f13137210 */ /* 0x000fc60007f5e0ff */
[----:B------:R-:W2:Y:S01]  /*800c0*/  LDL.LU R11, [R1+0x18a8] ;  /* 0x0018a800010b7983 */ /* 0x000ea20000300800 */
[----:B------:R-:W-:-:S03]  /*800d0*/  IMAD.X R17, R17, 0x1, R0, P1 ;  /* 0x0000000111117824 */ /* 0x000fc600008e0600 */
[----:B------:R-:W-:Y:S01]  /*800e0*/  STL [R1+0x16e8], R15 ;  /* 0x0016e80f01007387 */ /* 0x000fe20000100800 */
[----:B------:R-:W-:-:S03]  /*800f0*/  IADD3.X R20, PT, PT, R20, R0, RZ, P2, !PT ;  /* 0x0000000014147210 */ /* 0x000fc600017fe4ff */
[----:B------:R1:W-:Y:S04]  /*80100*/  LDGSTS.E [R4+0xe400], desc[UR8][R6.64], P0 ;  /* 0x0e40000006047fae */ /* 0x0003e800081a1008 */
[----:B------:R1:W-:Y:S04]  /*80110*/  STL [R1+0x16e4], R17 ;  /* 0x0016e41101007387 */ /* 0x0003e80000100800 */
[----:B------:R-:W-:Y:S01]  /*80120*/  STL [R1+0x1728], R19 ;  /* 0x0017281301007387 */ /* 0x000fe20000100800 */
[----:B-1----:R-:W-:-:S03]  /*80130*/  IMAD.MOV.U32 R7, RZ, RZ, R17 ;  /* 0x000000ffff077224 */ /* 0x002fc600078e0011 */
[----:B------:R-:W2:Y:S01]  /*80140*/  LDL.LU R17, [R1+0x1864] ;  /* 0x0018640001117983 */ /* 0x000ea20000300800 */
[----:B------:R-:W-:-:S03]  /*80150*/  IMAD.MOV.U32 R6, RZ, RZ, R15 ;  /* 0x000000ffff067224 */ /* 0x000fc600078e000f */
        /* <DEDUP_REMOVED lines=19> */
[----:B---3--:R-:W-:-:S03]  /*80290*/  IMAD.MOV.U32 R7, RZ, RZ, R18 ;  /* 0x000000ffff077224 */ /* 0x008fc600078e0012 */
        /* <DEDUP_REMOVED lines=17> */
[----:B----4-:R-:W-:Y:S01]  /*803b0*/  IMAD.MOV.U32 R7, RZ, RZ, R14 ;  /* 0x000000ffff077224 */ /* 0x010fe200078e000e */
[----:B------:R-:W-:-:S02]  /*803c0*/  MOV R6, R10 ;  /* 0x0000000a00067202 */ /* 0x000fc40000000f00 */
[-C--:B--2---:R-:W-:Y:S01]  /*803d0*/  IADD3 R9, P1, PT, R9, R31.reuse, RZ ;  /* 0x0000001f09097210 */ /* 0x084fe20007f3e0ff */
[----:B-1----:R-:W2:Y:S04]  /*803e0*/  LDL.LU R14, [R1+0x1964] ;  /* 0x00196400010e7983 */ /* 0x002ea80000300800 */
[----:B------:R-:W4:Y:S01]  /*803f0*/  LDL.LU R10, [R1+0x19a4] ;  /* 0x0019a400010a7983 */ /* 0x000f220000300800 */
[----:B------:R-:W-:-:S03]  /*80400*/  IADD3 R11, P2, PT, R11, R31, RZ ;  /* 0x0000001f0b0b7210 */ /* 0x000fc60007f5e0ff */
[----:B------:R1:W-:Y:S04]  /*80410*/  LDGSTS.E [R4+0x11400], desc[UR8][R6.64], P0 ;  /* 0x1140000006047fae */ /* 0x0003e800081a1008 */
[----:B------:R1:W-:Y:S01]  /*80420*/  STL [R1+0x1868], R9 ;  /* 0x0018680901007387 */ /* 0x0003e20000100800 */
[----:B------:R-:W-:Y:S02]  /*80430*/  IMAD.X R17, R17, 0x1, R0, P1 ;  /* 0x0000000111117824 */ /* 0x000fe400008e0600 */
[----:B-1----:R-:W-:Y:S02]  /*80440*/  IMAD.MOV.U32 R6, RZ, RZ, R9 ;  /* 0x000000ffff067224 */ /* 0x002fe400078e0009 */
[----:B------:R-:W-:Y:S01]  /*80450*/  IMAD.MOV.U32 R7, RZ, RZ, R17 ;  /* 0x000000ffff077224 */ /* 0x000fe200078e0011 */
[----:B------:R-:W-:Y:S01]  /*80460*/  STL [R1+0x1864], R17 ;  /* 0x0018641101007387 */ /* 0x000fe20000100800 */
[----:B------:R-:W-:-:S03]  /*80470*/  IADD3.X R15, PT, PT, R15, R0, RZ, P2, !PT ;  /* 0x000000000f0f7210 */ /* 0x000fc600017fe4ff */
[----:B------:R1:W-:Y:S04]  /*80480*/  STL [R1+0x18a8], R11 ;  /* 0x0018a80b01007387 */ /* 0x0003e80000100800 */
[----:B------:R-:W4:Y:S04]  /*80490*/  LDL.LU R9, [R1+0x19e8] ;  /* 0x0019e80001097983 */ /* 0x000f280000300800 */
[----:B------:R1:W-:Y:S04]  /*804a0*/  STL [R1+0x18a4], R15 ;  /* 0x0018a40f01007387 */ /* 0x0003e80000100800 */
[----:B------:R1:W-:Y:S04]  /*804b0*/  LDGSTS.E [R4+0x11c00], desc[UR8][R6.64], P0 ;  /* 0x11c0000006047fae */ /* 0x0003e800081a1008 */
[----:B------:R-:W4:Y:S01]  /*804c0*/  LDL.LU R19, [R1+0x1a28] ;  /* 0x001a280001137983 */ /* 0x000f220000300800 */
[----:B-1----:R-:W-:-:S03]  /*804d0*/  MOV R6, R11 ;  /* 0x0000000b00067202 */ /* 0x002fc60000000f00 */
[----:B------:R-:W4:Y:S04]  /*804e0*/  LDL.LU R11, [R1+0x19e4] ;  /* 0x0019e400010b7983 */ /* 0x000f280000300800 */
[----:B------:R-:W4:Y:S01]  /*804f0*/  LDL.LU R20, [R1+0x1a24] ;  /* 0x001a240001147983 */ /* 0x000f220000300800 */
[----:B------:R-:W-:-:S03]  /*80500*/  IMAD.MOV.U32 R7, RZ, RZ, R15 ;  /* 0x000000ffff077224 */ /* 0x000fc600078e000f */
[----:B------:R-:W4:Y:S04]  /*80510*/  LDL.LU R17, [R1+0x1a68] ;  /* 0x001a680001117983 */ /* 0x000f280000300800 */
[----:B------:R-:W4:Y:S04]  /*80520*/  LDL.LU R15, [R1+0x1aa8] ;  /* 0x001aa800010f7983 */ /* 0x000f280000300800 */
[----:B------:R1:W-:Y:S01]  /*80530*/  LDGSTS.E [R4+0x12400], desc[UR8][R6.64], P0 ;  /* 0x1240000006047fae */ /* 0x0003e200081a1008 */
[----:B------:R-:W-:-:S05]  /*80540*/  IADD3 R16, P1, PT, R16, R31, RZ ;  /* 0x0000001f10107210 */ /* 0x000fca0007f3e0ff */
[----:B------:R-:W-:Y:S01]  /*80550*/  STL [R1+0x18e8], R16 ;  /* 0x0018e81001007387 */ /* 0x000fe20000100800 */
[----:B------:R-:W-:Y:S01]  /*80560*/  IADD3 R5, P2, PT, R5, R31, RZ ;  /* 0x0000001f05057210 */ /* 0x000fe20007f5e0ff */
[----:B---3--:R-:W-:-:S03]  /*80570*/  IMAD.X R18, R18, 0x1, R0, P1 ;  /* 0x0000000112127824 */ /* 0x008fc600008e0600 */
[----:B------:R-:W-:Y:S02]  /*80580*/  IADD3.X R13, PT, PT, R13, R0, RZ, P2, !PT ;  /* 0x000000000d0d7210 */ /* 0x000fe400017fe4ff */
[----:B------:R3:W-:Y:S01]  /*80590*/  STL [R1+0x18e4], R18 ;  /* 0x0018e41201007387 */ /* 0x0007e20000100800 */
[----:B-1----:R-:W-:-:S03]  /*805a0*/  IMAD.MOV.U32 R7, RZ, RZ, R18 ;  /* 0x000000ffff077224 */ /* 0x002fc600078e0012 */
[----:B------:R-:W-:Y:S01]  /*805b0*/  STL [R1+0x1928], R5 ;  /* 0x0019280501007387 */ /* 0x000fe20000100800 */
[----:B------:R-:W-:-:S03]  /*805c0*/  IMAD.MOV.U32 R6, RZ, RZ, R16 ;  /* 0x000000ffff067224 */ /* 0x000fc600078e0010 */
[----:B---3--:R-:W3:Y:S04]  /*805d0*/  LDL.LU R18, [R1+0x1a64] ;  /* 0x001a640001127983 */ /* 0x008ee80000300800 */
[----:B------:R1:W-:Y:S04]  /*805e0*/  STL [R1+0x1924], R13 ;  /* 0x0019240d01007387 */ /* 0x0003e80000100800 */
[----:B------:R-:W3:Y:S04]  /*805f0*/  LDL.LU R16, [R1+0x1aa4] ;  /* 0x001aa40001107983 */ /* 0x000ee80000300800 */
[----:B------:R1:W-:Y:S02]  /*80600*/  LDGSTS.E [R4+0x12c00], desc[UR8][R6.64], P0 ;  /* 0x12c0000006047fae */ /* 0x0003e400081a1008 */
[----:B-1----:R-:W-:Y:S01]  /*80610*/  MOV R6, R5 ;  /* 0x0000000500067202 */ /* 0x002fe20000000f00 */
[----:B------:R-:W-:-:S02]  /*80620*/  IMAD.MOV.U32 R7, RZ, RZ, R13 ;  /* 0x000000ffff077224 */ /* 0x000fc400078e000d */
[----:B------:R-:W3:Y:S04]  /*80630*/  LDL.LU R13, [R1+0x1ae8] ;  /* 0x001ae800010d7983 */ /* 0x000ee80000300800 */
[----:B------:R-:W3:Y:S04]  /*80640*/  LDL.LU R5, [R1+0x1b28] ;  /* 0x001b280001057983 */ /* 0x000ee80000300800 */
[----:B------:R1:W-:Y:S01]  /*80650*/  LDGSTS.E [R4+0x13400], desc[UR8][R6.64], P0 ;  /* 0x1340000006047fae */ /* 0x0003e200081a1008 */
[-C--:B------:R-:W-:Y:S02]  /*80660*/  IADD3 R12, P1, PT, R12, R31.reuse, RZ ;  /* 0x0000001f0c0c7210 */ /* 0x080fe40007f3e0ff */
[----:B------:R-:W-:-:S03]  /*80670*/  IADD3 R8, P2, PT, R8, R31, RZ ;  /* 0x0000001f08087210 */ /* 0x000fc60007f5e0ff */
[----:B------:R-:W-:Y:S01]  /*80680*/  STL [R1+0x1968], R12 ;  /* 0x0019680c01007387 */ /* 0x000fe20000100800 */
[----:B--2---:R-:W-:Y:S01]  /*80690*/  IMAD.X R14, R14, 0x1, R0, P1 ;  /* 0x000000010e0e7824 */ /* 0x004fe200008e0600 */
[----:B----4-:R-:W-:-:S04]  /*806a0*/  IADD3.X R10, PT, PT, R10, R0, RZ, P2, !PT ;  /* 0x000000000a0a7210 */ /* 0x010fc800017fe4ff */
[----:B------:R2:W-:Y:S01]  /*806b0*/  STL [R1+0x1964], R14 ;  /* 0x0019640e01007387 */ /* 0x0005e20000100800 */
[----:B-1----:R-:W-:-:S03]  /*806c0*/  IMAD.MOV.U32 R7, RZ, RZ, R14 ;  /* 0x000000ffff077224 */ /* 0x002fc600078e000e */
[----:B------:R-:W-:Y:S01]  /*806d0*/  STL [R1+0x19a8], R8 ;  /* 0x0019a80801007387 */ /* 0x000fe20000100800 */
[----:B------:R-:W-:-:S03]  /*806e0*/  IMAD.MOV.U32 R6, RZ, RZ, R12 ;  /* 0x000000ffff067224 */ /* 0x000fc600078e000c */
[----:B--2---:R-:W2:Y:S04]  /*806f0*/  LDL.LU R14, [R1+0x1ae4] ;  /* 0x001ae400010e7983 */ /* 0x004ea80000300800 */
[----:B------:R1:W-:Y:S04]  /*80700*/  STL [R1+0x19a4], R10 ;  /* 0x0019a40a01007387 */ /* 0x0003e80000100800 */
[----:B------:R-:W4:Y:S04]  /*80710*/  LDL.LU R12, [R1+0x1b24] ;  /* 0x001b2400010c7983 */ /* 0x000f280000300800 */
[----:B------:R1:W-:Y:S01]  /*80720*/  LDGSTS.E [R4+0x13c00], desc[UR8][R6.64], P0 ;  /* 0x13c0000006047fae */ /* 0x0003e200081a1008 */
[----:B------:R-:W-:-:S02]  /*80730*/  IADD3 R9, P1, PT, R9, R31, RZ ;  /* 0x0000001f09097210 */ /* 0x000fc40007f3e0ff */
[----:B-1----:R-:W-:Y:S01]  /*80740*/  MOV R6, R8 ;  /* 0x0000000800067202 */ /* 0x002fe20000000f00 */
[----:B------:R-:W-:Y:S02]  /*80750*/  IMAD.MOV.U32 R7, RZ, RZ, R10 ;  /* 0x000000ffff077224 */ /* 0x000fe400078e000a */
[----:B------:R-:W4:Y:S04]  /*80760*/  LDL.LU R10, [R1+0x1b68] ;  /* 0x001b6800010a7983 */ /* 0x000f280000300800 */
[----:B------:R-:W4:Y:S01]  /*80770*/  LDL.LU R8, [R1+0x1ba8] ;  /* 0x001ba80001087983 */ /* 0x000f220000300800 */
[----:B------:R-:W-:-:S03]  /*80780*/  IADD3 R19, P2, PT, R19, R31, RZ ;  /* 0x0000001f13137210 */ /* 0x000fc60007f5e0ff */
[----:B------:R-:W-:Y:S04]  /*80790*/  STL [R1+0x19e8], R9 ;  /* 0x0019e80901007387 */ /* 0x000fe80000100800 */
[----:B------:R1:W-:Y:S01]  /*807a0*/  LDGSTS.E [R4+0x14400], desc[UR8][R6.64], P0 ;  /* 0x1440000006047fae */ /* 0x0003e200081a1008 */
[----:B------:R-:W-:Y:S01]  /*807b0*/  IMAD.X R11, R11, 0x1, R0, P1 ;  /* 0x000000010b0b7824 */ /* 0x000fe200008e0600 */
[----:B------:R-:W-:-:S04]  /*807c0*/  IADD3.X R20, PT, PT, R20, R0, RZ, P2, !PT ;  /* 0x0000000014147210 */ /* 0x000fc800017fe4ff */
[----:B------:R1:W-:Y:S02]  /*807d0*/  STL [R1+0x19e4], R11 ;  /* 0x0019e40b01007387 */ /* 0x0003e40000100800 */
[----:B-1----:R-:W-:Y:S02]  /*807e0*/  IMAD.MOV.U32 R7, RZ, RZ, R11 ;  /* 0x000000ffff077224 */ /* 0x002fe400078e000b */
[----:B------:R-:W-:Y:S01]  /*807f0*/  STL [R1+0x1a28], R19 ;  /* 0x001a281301007387 */ /* 0x000fe20000100800 */
[----:B------:R-:W-:-:S03]  /*80800*/  IMAD.MOV.U32 R6, RZ, RZ, R9 ;  /* 0x000000ffff067224 */ /* 0x000fc600078e0009 */
[----:B------:R-:W4:Y:S04]  /*80810*/  LDL.LU R11, [R1+0x1b64] ;  /* 0x001b6400010b7983 */ /* 0x000f280000300800 */
[----:B------:R1:W-:Y:S04]  /*80820*/  STL [R1+0x1a24], R20 ;  /* 0x001a241401007387 */ /* 0x0003e80000100800 */
[----:B------:R-:W4:Y:S01]  /*80830*/  LDL.LU R9, [R1+0x1ba4] ;  /* 0x001ba40001097983 */ /* 0x000f220000300800 */
[-C--:B------:R-:W-:Y:S02]  /*80840*/  IADD3 R17, P1, PT, R17, R31.reuse, RZ ;  /* 0x0000001f11117210 */ /* 0x080fe40007f3e0ff */
[----:B------:R-:W-:Y:S01]  /*80850*/  IADD3 R15, P2, PT, R15, R31, RZ ;  /* 0x0000001f0f0f7210 */ /* 0x000fe20007f5e0ff */
[----:B------:R1:W-:Y:S04]  /*80860*/  LDGSTS.E [R4+0x14c00], desc[UR8][R6.64], P0 ;  /* 0x14c0000006047fae */ /* 0x0003e800081a1008 */
[----:B------:R-:W-:Y:S01]  /*80870*/  STL [R1+0x1a68], R17 ;  /* 0x001a681101007387 */ /* 0x000fe20000100800 */
[----:B-1----:R-:W-:-:S02]  /*80880*/  IMAD.MOV.U32 R7, RZ, RZ, R20 ;  /* 0x000000ffff077224 */ /* 0x002fc400078e0014 */
[----:B---3--:R-:W-:-:S05]  /*80890*/  IMAD.X R18, R18, 0x1, R0, P1 ;  /* 0x0000000112127824 */ /* 0x008fca00008e0600 */
[----:B------:R-:W-:Y:S01]  /*808a0*/  STL [R1+0x1a64], R18 ;  /* 0x001a641201007387 */ /* 0x000fe20000100800 */
[----:B------:R-:W-:-:S03]  /*808b0*/  IADD3.X R16, PT, PT, R16, R0, RZ, P2, !PT ;  /* 0x0000000010107210 */ /* 0x000fc600017fe4ff */
[----:B------:R-:W-:Y:S04]  /*808c0*/  STL [R1+0x1aa8], R15 ;  /* 0x001aa80f01007387 */ /* 0x000fe80000100800 */
[----:B------:R-:W3:Y:S04]  /*808d0*/  LDL.LU R20, [R1+0x1be8] ;  /* 0x001be80001147983 */ /* 0x000ee80000300800 */
[----:B------:R-:W-:Y:S04]  /*808e0*/  STL [R1+0x1aa4], R16 ;  /* 0x001aa41001007387 */ /* 0x000fe80000100800 */
[----:B------:R-:W3:Y:S04]  /*808f0*/  LDL.LU R24, [R1+0x1c68] ;  /* 0x001c680001187983 */ /* 0x000ee80000300800 */
[----:B------:R-:W3:Y:S04]  /*80900*/  LDL.LU R21, [R1+0x1be4] ;  /* 0x001be40001157983 */ /* 0x000ee80000300800 */
[----:B------:R-:W3:Y:S01]  /*80910*/  LDL.LU R25, [R1+0x1c64] ;  /* 0x001c640001197983 */ /* 0x000ee20000300800 */
[----:B------:R-:W-:-:S02]  /*80920*/  MOV R6, R19 ;  /* 0x0000001300067202 */ /* 0x000fc40000000f00 */
[----:B------:R-:W-:-:S03]  /*80930*/  IADD3 R13, P1, PT, R13, R31, RZ ;  /* 0x0000001f0d0d7210 */ /* 0x000fc60007f3e0ff */
[----:B------:R1:W-:Y:S01]  /*80940*/  LDGSTS.E [R4+0x15400], desc[UR8][R6.64], P0 ;  /* 0x1540000006047fae */ /* 0x0003e200081a1008 */
[----:B------:R-:W-:-:S03]  /*80950*/  IADD3 R5, P2, PT, R5, R31, RZ ;  /* 0x0000001f05057210 */ /* 0x000fc60007f5e0ff */
[----:B------:R-:W-:Y:S01]  /*80960*/  STL [R1+0x1ae8], R13 ;  /* 0x001ae80d01007387 */ /* 0x000fe20000100800 */
[----:B-1----:R-:W-:Y:S02]  /*80970*/  IMAD.MOV.U32 R6, RZ, RZ, R17 ;  /* 0x000000ffff067224 */ /* 0x002fe400078e0011 */
[----:B------:R-:W-:-:S05]  /*80980*/  IMAD.MOV.U32 R7, RZ, RZ, R18 ;  /* 0x000000ffff077224 */ /* 0x000fca00078e0012 */
[----:B------:R1:W-:Y:S02]  /*80990*/  LDGSTS.E [R4+0x15c00], desc[UR8][R6.64], P0 ;  /* 0x15c0000006047fae */ /* 0x0003e400081a1008 */
[----:B-1----:R-:W-:Y:S01]  /*809a0*/  MOV R6, R15 ;  /* 0x0000000f00067202 */ /* 0x002fe20000000f00 */
[----:B------:R-:W-:-:S05]  /*809b0*/  IMAD.MOV.U32 R7, RZ, RZ, R16 ;  /* 0x000000ffff077224 */ /* 0x000fca00078e0010 */
[----:B------:R1:W-:Y:S02]  /*809c0*/  LDGSTS.E [R4+0x16400], desc[UR8][R6.64], P0 ;  /* 0x1640000006047fae */ /* 0x0003e400081a1008 */
[----:B-1----:R-:W-:Y:S02]  /*809d0*/  IMAD.MOV.U32 R6, RZ, RZ, R13 ;  /* 0x000000ffff067224 */ /* 0x002fe400078e000d */
[----:B--2---:R-:W-:-:S05]  /*809e0*/  IMAD.X R14, R14, 0x1, R0, P1 ;  /* 0x000000010e0e7824 */ /* 0x004fca00008e0600 */
[----:B------:R-:W-:Y:S01]  /*809f0*/  STL [R1+0x1ae4], R14 ;  /* 0x001ae40e01007387 */ /* 0x000fe20000100800 */
[----:B----4-:R-:W-:-:S03]  /*80a00*/  IADD3.X R12, PT, PT, R12, R0, RZ, P2, !PT ;  /* 0x000000000c0c7210 */ /* 0x010fc600017fe4ff */
[----:B------:R1:W-:Y:S01]  /*80a10*/  STL [R1+0x1b28], R5 ;  /* 0x001b280501007387 */ /* 0x0003e20000100800 */
[----:B------:R-:W-:-:S03]  /*80a20*/  IMAD.MOV.U32 R7, RZ, RZ, R14 ;  /* 0x000000ffff077224 */ /* 0x000fc600078e000e */
[----:B------:R-:W-:Y:S04]  /*80a30*/  STL [R1+0x1b24], R12 ;  /* 0x001b240c01007387 */ /* 0x000fe80000100800 */
[----:B------:R-:W2:Y:S04]  /*80a40*/  LDL.LU R37, [R1+0x1c6c] ;  /* 0x001c6c0001257983 */ /* 0x000ea80000300800 */
[----:B------:R-:W4:Y:S04]  /*80a50*/  LDL.LU R36, [R1+0x1c70] ;  /* 0x001c700001247983 */ /* 0x000f280000300800 */
[----:B------:R1:W-:Y:S01]  /*80a60*/  LDGSTS.E [R4+0x16c00], desc[UR8][R6.64], P0 ;  /* 0x16c0000006047fae */ /* 0x0003e200081a1008 */
[----:B------:R-:W-:-:S03]  /*80a70*/  IADD3 R10, P1, PT, R10, R31, RZ ;  /* 0x0000001f0a0a7210 */ /* 0x000fc60007f3e0ff */
[----:B------:R-:W2:Y:S01]  /*80a80*/  LDL.LU R34, [R1+0x1c74] ;  /* 0x001c740001227983 */ /* 0x000ea20000300800 */
[----:B------:R-:W-:Y:S02]  /*80a90*/  IADD3 R8, P2, PT, R8, R31, RZ ;  /* 0x0000001f08087210 */ /* 0x000fe40007f5e0ff */
[----:B-1----:R-:W-:Y:S02]  /*80aa0*/  MOV R6, R5 ;  /* 0x0000000500067202 */ /* 0x002fe40000000f00 */
[----:B------:R-:W2:Y:S01]  /*80ab0*/  LDL.LU R5, [R1+0x1c78] ;  /* 0x001c780001057983 */ /* 0x000ea20000300800 */
[----:B------:R-:W-:-:S05]  /*80ac0*/  IMAD.MOV.U32 R7, RZ, RZ, R12 ;  /* 0x000000ffff077224 */ /* 0x000fca00078e000c */
[----:B------:R1:W-:Y:S04]  /*80ad0*/  LDGSTS.E [R4+0x17400], desc[UR8][R6.64], P0 ;  /* 0x1740000006047fae */ /* 0x0003e800081a1008 */
[----:B------:R-:W-:Y:S01]  /*80ae0*/  STL [R1+0x1b68], R10 ;  /* 0x001b680a01007387 */ /* 0x000fe20000100800 */
[----:B------:R-:W-:Y:S02]  /*80af0*/  IMAD.X R11, R11, 0x1, R0, P1 ;  /* 0x000000010b0b7824 */ /* 0x000fe400008e0600 */
[----:B-1----:R-:W-:Y:S02]  /*80b00*/  IMAD.MOV.U32 R6, RZ, RZ, R10 ;  /* 0x000000ffff067224 */ /* 0x002fe400078e000a */
[----:B------:R-:W-:Y:S01]  /*80b10*/  IMAD.MOV.U32 R7, RZ, RZ, R11 ;  /* 0x000000ffff077224 */ /* 0x000fe200078e000b */
[----:B------:R-:W-:Y:S01]  /*80b20*/  STL [R1+0x1b64], R11 ;  /* 0x001b640b01007387 */ /* 0x000fe20000100800 */
[----:B------:R-:W-:-:S03]  /*80b30*/  IADD3.X R9, PT, PT, R9, R0, RZ, P2, !PT ;  /* 0x0000000009097210 */ /* 0x000fc600017fe4ff */
[----:B------:R-:W-:Y:S04]  /*80b40*/  STL [R1+0x1ba8], R8 ;  /* 0x001ba80801007387 */ /* 0x000fe80000100800 */
[----:B------:R1:W-:Y:S04]  /*80b50*/  LDGSTS.E [R4+0x17c00], desc[UR8][R6.64], P0 ;  /* 0x17c0000006047fae */ /* 0x0003e800081a1008 */
[----:B------:R1:W-:Y:S02]  /*80b60*/  STL [R1+0x1ba4], R9 ;  /* 0x001ba40901007387 */ /* 0x0003e40000100800 */
[----:B-1----:R-:W-:Y:S01]  /*80b70*/  MOV R6, R8 ;  /* 0x0000000800067202 */ /* 0x002fe20000000f00 */
[----:B------:R-:W-:-:S02]  /*80b80*/  IMAD.MOV.U32 R7, RZ, RZ, R9 ;  /* 0x000000ffff077224 */ /* 0x000fc400078e0009 */
[----:B------:R-:W2:Y:S04]  /*80b90*/  LDL.LU.64 R8, [R1+0xc10] ;  /* 0x000c100001087983 */ /* 0x000ea80000300a00 */
[----:B------:R-:W2:Y:S04]  /*80ba0*/  LDL.LU.64 R10, [R1+0xc08] ;  /* 0x000c0800010a7983 */ /* 0x000ea80000300a00 */
[----:B------:R-:W2:Y:S04]  /*80bb0*/  LDL.LU.64 R12, [R1+0xc00] ;  /* 0x000c0000010c7983 */ /* 0x000ea80000300a00 */
[----:B------:R-:W2:Y:S04]  /*80bc0*/  LDL.LU.64 R14, [R1+0xbf8] ;  /* 0x000bf800010e7983 */ /* 0x000ea80000300a00 */
[----:B------:R-:W2:Y:S01]  /*80bd0*/  LDL.LU.64 R16, [R1+0xbf0] ;  /* 0x000bf00001107983 */ /* 0x000ea20000300a00 */
[----:B---3--:R-:W-:-:S03]  /*80be0*/  IADD3 R20, P1, PT, R20, R31, RZ ;  /* 0x0000001f14147210 */ /* 0x008fc60007f3e0ff */
[----:B------:R-:W3:Y:S04]  /*80bf0*/  LDL.LU.64 R18, [R1+0xbe8] ;  /* 0x000be80001127983 */ /* 0x000ee80000300a00 */
[----:B------:R-:W-:Y:S01]  /*80c00*/  STL [R1+0x1be8], R20 ;  /* 0x001be81401007387 */ /* 0x000fe20000100800 */
[----:B------:R-:W-:-:S03]  /*80c10*/  IADD3 R24, P2, PT, R24, R31, RZ ;  /* 0x0000001f18187210 */ /* 0x000fc60007f5e0ff */
[----:B------:R1:W-:Y:S01]  /*80c20*/  LDGSTS.E [R4+0x18400], desc[UR8][R6.64], P0 ;  /* 0x1840000006047fae */ /* 0x0003e200081a1008 */
[----:B------:R-:W-:-:S05]  /*80c30*/  IMAD.X R21, R21, 0x1, R0, P1 ;  /* 0x0000000115157824 */ /* 0x000fca00008e0600 */
[----:B------:R1:W-:Y:S01]  /*80c40*/  STL [R1+0x1be4], R21 ;  /* 0x001be41501007387 */ /* 0x0003e20000100800 */
[----:B------:R-:W-:Y:S01]  /*80c50*/  IADD3.X R25, PT, PT, R25, R0, RZ, P2, !PT ;  /* 0x0000000019197210 */ /* 0x000fe200017fe4ff */
[----:B-1----:R-:W-:Y:S02]  /*80c60*/  IMAD.MOV.U32 R6, RZ, RZ, R20 ;  /* 0x000000ffff067224 */ /* 0x002fe400078e0014 */
[----:B------:R-:W-:Y:S01]  /*80c70*/  STL [R1+0x1c68], R24 ;  /* 0x001c681801007387 */ /* 0x000fe20000100800 */
[----:B------:R-:W-:-:S03]  /*80c80*/  IMAD.MOV.U32 R7, RZ, RZ, R21 ;  /* 0x000000ffff077224 */ /* 0x000fc600078e0015 */
[----:B------:R-:W3:Y:S04]  /*80c90*/  LDL.LU.64 R20, [R1+0xbe0] ;  /* 0x000be00001147983 */ /* 0x000ee80000300a00 */
[----:B------:R1:W-:Y:S04]  /*80ca0*/  STL [R1+0x1c64], R25 ;  /* 0x001c641901007387 */ /* 0x0003e80000100800 */
[----:B------:R-:W3:Y:S04]  /*80cb0*/  LDL.LU.64 R22, [R1+0xbd8] ;  /* 0x000bd80001167983 */ /* 0x000ee80000300a00 */
[----:B------:R1:W-:Y:S02]  /*80cc0*/  LDGSTS.E [R4+0x18c00], desc[UR8][R6.64], P0 ;  /* 0x18c0000006047fae */ /* 0x0003e400081a1008 */
[----:B-1----:R-:W-:Y:S01]  /*80cd0*/  MOV R6, R24 ;  /* 0x0000001800067202 */ /* 0x002fe20000000f00 */
[----:B------:R-:W-:-:S02]  /*80ce0*/  IMAD.MOV.U32 R7, RZ, RZ, R25 ;  /* 0x000000ffff077224 */ /* 0x000fc400078e0019 */
[----:B------:R-:W3:Y:S04]  /*80cf0*/  LDL.LU.64 R24, [R1+0xbd0] ;  /* 0x000bd00001187983 */ /* 0x000ee80000300a00 */
[----:B------:R-:W3:Y:S04]  /*80d00*/  LDL.LU.64 R26, [R1+0xbc8] ;  /* 0x000bc800011a7983 */ /* 0x000ee80000300a00 */
[----:B------:R-:W3:Y:S04]  /*80d10*/  LDL.LU.64 R28, [R1+0xbc0] ;  /* 0x000bc000011c7983 */ /* 0x000ee80000300a00 */
[----:B------:R-:W3:Y:S04]  /*80d20*/  LDL.LU R35, [R1+0xfb0] ;  /* 0x000fb00001237983 */ /* 0x000ee80000300800 */
[----:B------:R1:W-:Y:S01]  /*80d30*/  LDGSTS.E [R4+0x19400], desc[UR8][R6.64], P0 ;  /* 0x1940000006047fae */ /* 0x0003e200081a1008 */
[----:B----4-:R-:W-:-:S05]  /*80d40*/  IADD3 R36, P1, PT, R36, R31, RZ ;  /* 0x0000001f24247210 */ /* 0x010fca0007f3e0ff */
[----:B--2---:R-:W-:Y:S02]  /*80d50*/  IMAD.X R37, R37, 0x1, R0, P1 ;  /* 0x0000000125257824 */ /* 0x004fe400008e0600 */
[----:B-1----:R-:W-:Y:S02]  /*80d60*/  IMAD.MOV.U32 R6, RZ, RZ, R36 ;  /* 0x000000ffff067224 */ /* 0x002fe400078e0024 */
[----:B------:R-:W-:-:S05]  /*80d70*/  IMAD.MOV.U32 R7, RZ, RZ, R37 ;  /* 0x000000ffff077224 */ /* 0x000fca00078e0025 */
[----:B------:R1:W-:Y:S01]  /*80d80*/  LDGSTS.E [R4+0x19c00], desc[UR8][R6.64], P0 ;  /* 0x19c0000006047fae */ /* 0x0003e200081a1008 */
[----:B------:R-:W-:-:S04]  /*80d90*/  IADD3 R5, P2, PT, R5, R31, RZ ;  /* 0x0000001f05057210 */ /* 0x000fc80007f5e0ff */
[----:B------:R-:W-:Y:S02]  /*80da0*/  IADD3.X R34, PT, PT, R34, R0, RZ, P2, !PT ;  /* 0x0000000022227210 */ /* 0x000fe400017fe4ff */
[----:B-1----:R-:W-:-:S03]  /*80db0*/  MOV R6, R5 ;  /* 0x0000000500067202 */ /* 0x002fc60000000f00 */
[----:B------:R-:W-:Y:S01]  /*80dc0*/  IMAD.MOV.U32 R7, RZ, RZ, R34 ;  /* 0x000000ffff077224 */ /* 0x000fe200078e0022 */
[----:B------:R1:W-:Y:S04]  /*80dd0*/  STL [R1+0x1c70], R36 ;  /* 0x001c702401007387 */ /* 0x0003e80000100800 */
[----:B------:R2:W-:Y:S04]  /*80de0*/  LDGSTS.E [R4+0x1a400], desc[UR8][R6.64], P0 ;  /* 0x1a40000006047fae */ /* 0x0005e800081a1008 */
[----:B------:R-:W-:Y:S04]  /*80df0*/  STL [R1+0x1c6c], R37 ;  /* 0x001c6c2501007387 */ /* 0x000fe80000100800 */
[----:B------:R-:W-:Y:S04]  /*80e00*/  STL [R1+0x1c78], R5 ;  /* 0x001c780501007387 */ /* 0x000fe80000100800 */
[----:B------:R4:W-:Y:S04]  /*80e10*/  STL [R1+0x1c74], R34 ;  /* 0x001c742201007387 */ /* 0x0009e80000100800 */
[----:B-1----:R-:W3:Y:S04]  /*80e20*/  LDL.LU R36, [R1+0xfac] ;  /* 0x000fac0001247983 */ /* 0x002ee80000300800 */
[----:B----4-:R-:W4:Y:S01]  /*80e30*/  LDL.LU R34, [R1+0xfec] ;  /* 0x000fec0001227983 */ /* 0x010f220000300800 */
[----:B--2---:R-:W-:-:S05]  /*80e40*/  IADD3 R6, P1, PT, R8, R31, RZ ;  /* 0x0000001f08067210 */ /* 0x004fca0007f3e0ff */
        /* <DEDUP_REMOVED lines=21> */
[----:B------:R-:W-:Y:S02]  /*80fa0*/  IADD3 R35, P1, PT, R35, R31, RZ ;  /* 0x0000001f23237210 */ /* 0x000fe40007f3e0ff */
[----:B------:R-:W-:Y:S02]  /*80fb0*/  LOP3.LUT R29, R33, 0x3f, RZ, 0xc0, !PT ;  /* 0x0000003f211d7812 */ /* 0x000fe400078ec0ff */
[----:B------:R-:W2:Y:S04]  /*80fc0*/  LDL.LU R33, [R1+0xff0] ;  /* 0x000ff00001217983 */ /* 0x000ea80000300800 */
[----:B------:R-:W-:Y:S04]  /*80fd0*/  STL [R1+0xfb0], R35 ;  /* 0x000fb02301007387 */ /* 0x000fe80000100800 */
[----:B------:R-:W3:Y:S04]  /*80fe0*/  LDL.LU R28, [R1+0x102c] ;  /* 0x00102c00011c7983 */ /* 0x000ee80000300800 */
[----:B------:R-:W3:Y:S01]  /*80ff0*/  LDL.LU R27, [R1+0x1030] ;  /* 0x00103000011b7983 */ /* 0x000ee20000300800 */
        /* <DEDUP_REMOVED lines=23> */
[----:B------:R-:W-:Y:S01]  /*81170*/  IMAD.X R36, R36, 0x1, R0, P1 ;  /* 0x0000000124247824 */ /* 0x000fe200008e0600 */
[----:B------:R-:W-:Y:S04]  /*81180*/  LDGSTS.E [R4+0x1b400], desc[UR8][R56.64], P0 ;  /* 0x1b40000038047fae */ /* 0x000fe800081a1008 */
[----:B------:R-:W-:Y:S04]  /*81190*/  STL [R1+0xfac], R36 ;  /* 0x000fac2401007387 */ /* 0x000fe80000100800 */
        /* <DEDUP_REMOVED lines=19> */
[----:B------:R-:W-:-:S03]  /*812d0*/  IMAD.SHL.U32 R29, R29, 0x4, RZ ;  /* 0x000000041d1d7824 */ /* 0x000fc600078e00ff */
[----:B------:R-:W-:Y:S01]  /*812e0*/  LDGSTS.E [R4+0x1bc00], desc[UR8][R54.64], P0 ;  /* 0x1bc0000036047fae */ /* 0x000fe200081a1008 */
[----:B--2---:R-:W-:-:S03]  /*812f0*/  IADD3 R33, P1, PT, R33, R31, RZ ;  /* 0x0000001f21217210 */ /* 0x004fc60007f3e0ff */
[----:B------:R-:W-:Y:S02]  /*81300*/  LDGSTS.E [R4+0x1c400], desc[UR8][R52.64], P0 ;  /* 0x1c40000034047fae */ /* 0x000fe400081a1008 */
[----:B----4-:R-:W-:Y:S02]  /*81310*/  IMAD.X R34, R34, 0x1, R0, P1 ;  /* 0x0000000122227824 */ /* 0x010fe400008e0600 */
[----:B------:R-:W-:Y:S01]  /*81320*/  STL [R1+0xff0], R33 ;  /* 0x000ff02101007387 */ /* 0x000fe20000100800 */
[----:B---3--:R-:W-:-:S03]  /*81330*/  IADD3 R27, P2, PT, R27, R31, RZ ;  /* 0x0000001f1b1b7210 */ /* 0x008fc60007f5e0ff */
[----:B------:R-:W-:Y:S02]  /*81340*/  STL [R1+0xfec], R34 ;  /* 0x000fec2201007387 */ /* 0x000fe40000100800 */
[----:B------:R-:W-:Y:S02]  /*81350*/  IMAD.X R28, R28, 0x1, R0, P2 ;  /* 0x000000011c1c7824 */ /* 0x000fe400010e0600 */
[----:B------:R-:W-:Y:S04]  /*81360*/  STL [R1+0x1030], R27 ;  /* 0x0010301b01007387 */ /* 0x000fe80000100800 */
[----:B------:R-:W2:Y:S04]  /*81370*/  LDL.LU R11, [R1+0x1170] ;  /* 0x00117000010b7983 */ /* 0x000ea80000300800 */
[----:B------:R-:W-:Y:S04]  /*81380*/  STL [R1+0x102c], R28 ;  /* 0x00102c1c01007387 */ /* 0x000fe80000100800 */
[----:B------:R-:W3:Y:S04]  /*81390*/  LDL.LU R19, [R1+0x11b0] ;  /* 0x0011b00001137983 */ /* 0x000ee80000300800 */
[----:B------:R-:W4:Y:S04]  /*813a0*/  LDL.LU R17, [R1+0x116c] ;  /* 0x00116c0001117983 */ /* 0x000f280000300800 */
[----:B------:R-:W4:Y:S01]  /*813b0*/  LDL.LU R20, [R1+0x11ac] ;  /* 0x0011ac0001147983 */ /* 0x000f220000300800 */
[----:B------:R-:W-:Y:S01]  /*813c0*/  LOP3.LUT R5, R29, 0x50, RZ, 0x3c, !PT ;  /* 0x000000501d057812 */ /* 0x000fe200078e3cff */
[----:B------:R-:W-:-:S02]  /*813d0*/  IMAD.MOV.U32 R6, RZ, RZ, R35 ;  /* 0x000000ffff067224 */ /* 0x000fc400078e0023 */
[----:B------:R-:W-:Y:S01]  /*813e0*/  LDGSTS.E [R4+0x1cc00], desc[UR8][R50.64], P0 ;  /* 0x1cc0000032047fae */ /* 0x000fe200081a1008 */
[----:B------:R-:W-:Y:S01]  /*813f0*/  MOV R7, R36 ;  /* 0x0000002400077202 */ /* 0x000fe20000000f00 */
[----:B------:R-:W-:Y:S02]  /*81400*/  VIADD R5, R5, UR7 ;  /* 0x0000000705057c36 */ /* 0x000fe40008000000 */
[----:B------:R-:W-:Y:S04]  /*81410*/  LDGSTS.E [R4+0x1d400], desc[UR8][R48.64], P0 ;  /* 0x1d40000030047fae */ /* 0x000fe800081a1008 */
[----:B------:R-:W-:Y:S04]  /*81420*/  LDGSTS.E [R4+0x1dc00], desc[UR8][R46.64], P0 ;  /* 0x1dc000002e047fae */ /* 0x000fe800081a1008 */
[----:B------:R-:W-:Y:S04]  /*81430*/  LDGSTS.E [R4+0x1e400], desc[UR8][R44.64], P0 ;  /* 0x1e4000002c047fae */ /* 0x000fe800081a1008 */
[----:B------:R-:W-:Y:S04]  /*81440*/  LDGSTS.E [R4+0x1ec00], desc[UR8][R42.64], P0 ;  /* 0x1ec000002a047fae */ /* 0x000fe800081a1008 */
[----:B------:R-:W-:Y:S04]  /*81450*/  LDGSTS.E [R4+0x1f400], desc[UR8][R40.64], P0 ;  /* 0x1f40000028047fae */ /* 0x000fe800081a1008 */
[----:B------:R-:W-:Y:S04]  /*81460*/  LDGSTS.E [R4+0x1fc00], desc[UR8][R38.64], P0 ;  /* 0x1fc0000026047fae */ /* 0x000fe800081a1008 */
[----:B------:R1:W-:Y:S04]  /*81470*/  LDGSTS.E [R5+0x500], desc[UR8][R6.64], P0 ;  /* 0x0050000006057fae */ /* 0x0003e800081a1008 */
[----:B------:R-:W4:Y:S01]  /*81480*/  LDL.LU R4, [R1+0x11f0] ;  /* 0x0011f00001047983 */ /* 0x000f220000300800 */
[----:B-1----:R-:W-:Y:S01]  /*81490*/  MOV R6, R33 ;  /* 0x0000002100067202 */ /* 0x002fe20000000f00 */
[----:B------:R-:W-:-:S02]  /*814a0*/  IMAD.MOV.U32 R7, RZ, RZ, R34 ;  /* 0x000000ffff077224 */ /* 0x000fc400078e0022 */
[----:B------:R-:W4:Y:S04]  /*814b0*/  LDL.LU R14, [R1+0x1230] ;  /* 0x00123000010e7983 */ /* 0x000f280000300800 */
[----:B------:R1:W-:Y:S02]  /*814c0*/  LDGSTS.E [R5+0xd00], desc[UR8][R6.64], P0 ;  /* 0x00d0000006057fae */ /* 0x0003e400081a1008 */
[----:B-1----:R-:W-:Y:S01]  /*814d0*/  IMAD.MOV.U32 R6, RZ, RZ, R27 ;  /* 0x000000ffff067224 */ /* 0x002fe200078e001b */
[----:B------:R-:W-:-:S05]  /*814e0*/  MOV R7, R28 ;  /* 0x0000001c00077202 */ /* 0x000fca0000000f00 */
[----:B------:R1:W-:Y:S01]  /*814f0*/  LDGSTS.E [R5+0x1500], desc[UR8][R6.64], P0 ;  /* 0x0150000006057fae */ /* 0x0003e200081a1008 */
[-C--:B------:R-:W-:Y:S02]  /*81500*/  IADD3 R12, P1, PT, R12, R31.reuse, RZ ;  /* 0x0000001f0c0c7210 */ /* 0x080fe40007f3e0ff */
[----:B------:R-:W-:-:S03]  /*81510*/  IADD3 R8, P2, PT, R8, R31, RZ ;  /* 0x0000001f08087210 */ /* 0x000fc60007f5e0ff */
[--C-:B------:R-:W-:Y:S01]  /*81520*/  IMAD.X R15, R15, 0x1, R0.reuse, P1 ;  /* 0x000000010f0f7824 */ /* 0x100fe200008e0600 */
[----:B------:R1:W-:Y:S02]  /*81530*/  STL [R1+0x1070], R12 ;  /* 0x0010700c01007387 */ /* 0x0003e40000100800 */
[----:B-1----:R-:W-:Y:S01]  /*81540*/  MOV R6, R12 ;  /* 0x0000000c00067202 */ /* 0x002fe20000000f00 */
[----:B------:R-:W-:Y:S01]  /*81550*/  IMAD.X R13, R13, 0x1, R0, P2 ;  /* 0x000000010d0d7824 */ /* 0x000fe200010e0600 */
[----:B------:R1:W-:Y:S04]  /*81560*/  STL [R1+0x106c], R15 ;  /* 0x00106c0f01007387 */ /* 0x0003e80000100800 */
[----:B------:R1:W-:Y:S04]  /*81570*/  STL [R1+0x10b0], R8 ;  /* 0x0010b00801007387 */ /* 0x0003e80000100800 */
[----:B------:R-:W4:Y:S01]  /*81580*/  LDL.LU R12, [R1+0x11ec] ;  /* 0x0011ec00010c7983 */ /* 0x000f220000300800 */
[----:B------:R-:W-:-:S03]  /*81590*/  IMAD.MOV.U32 R7, RZ, RZ, R15 ;  /* 0x000000ffff077224 */ /* 0x000fc600078e000f */
[----:B------:R1:W-:Y:S01]  /*815a0*/  STL [R1+0x10ac], R13 ;  /* 0x0010ac0d01007387 */ /* 0x0003e20000100800 */
[----:B------:R-:W-:-:S03]  /*815b0*/  IADD3 R16, P1, PT, R16, R31, RZ ;  /* 0x0000001f10107210 */ /* 0x000fc60007f3e0ff */
[----:B-1----:R-:W4:Y:S01]  /*815c0*/  LDL.LU R15, [R1+0x122c] ;  /* 0x00122c00010f7983 */ /* 0x002f220000300800 */
[----:B------:R-:W-:Y:S01]  /*815d0*/  IADD3 R9, P2, PT, R9, R31, RZ ;  /* 0x0000001f09097210 */ /* 0x000fe20007f5e0ff */
[--C-:B------:R-:W-:Y:S02]  /*815e0*/  IMAD.X R18, R18, 0x1, R0.reuse, P1 ;  /* 0x0000000112127824 */ /* 0x100fe400008e0600 */
[----:B------:R1:W-:Y:S02]  /*815f0*/  LDGSTS.E [R5+0x1d00], desc[UR8][R6.64], P0 ;  /* 0x01d0000006057fae */ /* 0x0003e400081a1008 */
        /* <DEDUP_REMOVED lines=13> */
[----:B------:R-:W4:Y:S01]  /*816d0*/  LDL.LU R18, [R1+0x12ac] ;  /* 0x0012ac0001127983 */ /* 0x000f220000300800 */
[----:B--2---:R-:W-:-:S03]  /*816e0*/  IADD3 R11, P1, PT, R11, R31, RZ ;  /* 0x0000001f0b0b7210 */ /* 0x004fc60007f3e0ff */
[----:B------:R2:W-:Y:S01]  /*816f0*/  LDGSTS.E [R5+0x2d00], desc[UR8][R6.64], P0 ;  /* 0x02d0000006057fae */ /* 0x0005e200081a1008 */
[----:B---3--:R-:W-:Y:S01]  /*81700*/  IADD3 R19, P2, PT, R19, R31, RZ ;  /* 0x0000001f13137210 */ /* 0x008fe20007f5e0ff */
[--C-:B----4-:R-:W-:Y:S02]  /*81710*/  IMAD.X R17, R17, 0x1, R0.reuse, P1 ;  /* 0x0000000111117824 */ /* 0x110fe400008e0600 */
[----:B--2---:R-:W-:Y:S01]  /*81720*/  IMAD.MOV.U32 R6, RZ, RZ, R9 ;  /* 0x000000ffff067224 */ /* 0x004fe200078e0009 */
[----:B------:R-:W-:Y:S02]  /*81730*/  MOV R7, R10 ;  /* 0x0000000a00077202 */ /* 0x000fe40000000f00 */
[----:B-1----:R-:W2:Y:S01]  /*81740*/  LDL.LU R10, [R1+0x12f0] ;  /* 0x0012f000010a7983 */ /* 0x002ea20000300800 */
[----:B------:R-:W-:-:S03]  /*81750*/  IMAD.X R20, R20, 0x1, R0, P2 ;  /* 0x0000000114147824 */ /* 0x000fc600010e0600 */
[----:B------:R-:W3:Y:S04]  /*81760*/  LDL.LU R9, [R1+0x1330] ;  /* 0x0013300001097983 */ /* 0x000ee80000300800 */
[----:B------:R-:W-:Y:S04]  /*81770*/  STL [R1+0x1170], R11 ;  /* 0x0011700b01007387 */ /* 0x000fe80000100800 */
[----:B------:R1:W-:Y:S04]  /*81780*/  LDGSTS.E [R5+0x3500], desc[UR8][R6.64], P0 ;  /* 0x0350000006057fae */ /* 0x0003e800081a1008 */
[----:B------:R4:W-:Y:S04]  /*81790*/  STL [R1+0x116c], R17 ;  /* 0x00116c1101007387 */ /* 0x0009e80000100800 */
[----:B------:R-:W-:Y:S01]  /*817a0*/  STL [R1+0x11b0], R19 ;  /* 0x0011b01301007387 */ /* 0x000fe20000100800 */
[----:B-1----:R-:W-:-:S03]  /*817b0*/  IMAD.MOV.U32 R7, RZ, RZ, R17 ;  /* 0x000000ffff077224 */ /* 0x002fc600078e0011 */
[----:B----4-:R-:W4:Y:S01]  /*817c0*/  LDL.LU R17, [R1+0x12ec] ;  /* 0x0012ec0001117983 */ /* 0x010f220000300800 */
[----:B------:R-:W-:-:S03]  /*817d0*/  MOV R6, R11 ;  /* 0x0000000b00067202 */ /* 0x000fc60000000f00 */
[----:B------:R-:W-:Y:S04]  /*817e0*/  STL [R1+0x11ac], R20 ;  /* 0x0011ac1401007387 */ /* 0x000fe80000100800 */
[----:B------:R-:W4:Y:S01]  /*817f0*/  LDL.LU R11, [R1+0x132c] ;  /* 0x00132c00010b7983 */ /* 0x000f220000300800 */
[----:B------:R-:W-:-:S03]  /*81800*/  IADD3 R4, P1, PT, R4, R31, RZ ;  /* 0x0000001f04047210 */ /* 0x000fc60007f3e0ff */
[----:B------:R1:W-:Y:S01]  /*81810*/  LDGSTS.E [R5+0x3d00], desc[UR8][R6.64], P0 ;  /* 0x03d0000006057fae */ /* 0x0003e200081a1008 */
[----:B------:R-:W-:-:S03]  /*81820*/  IADD3 R14, P2, PT, R14, R31, RZ ;  /* 0x0000001f0e0e7210 */ /* 0x000fc60007f5e0ff */
        /* <DEDUP_REMOVED lines=9> */
[----:B------:R1:W-:Y:S04]  /*818c0*/  STL [R1+0x1230], R14 ;  /* 0x0012300e01007387 */ /* 0x0003e80000100800 */
[----:B------:R1:W-:Y:S04]  /*818d0*/  LDGSTS.E [R5+0x4d00], desc[UR8][R6.64], P0 ;  /* 0x04d0000006057fae */ /* 0x0003e800081a1008 */
[----:B-1----:R-:W4:Y:S04]  /*818e0*/  LDL.LU R12, [R1+0x1370] ;  /* 0x00137000010c7983 */ /* 0x002f280000300800 */
[----:B------:R1:W-:Y:S04]  /*818f0*/  STL [R1+0x122c], R15 ;  /* 0x00122c0f01007387 */ /* 0x0003e80000100800 */
[----:B------:R-:W4:Y:S01]  /*81900*/  LDL.LU R4, [R1+0x13b0] ;  /* 0x0013b00001047983 */ /* 0x000f220000300800 */
[----:B------:R-:W-:Y:S01]  /*81910*/  IMAD.MOV.U32 R6, RZ, RZ, R14 ;  /* 0x000000ffff067224 */ /* 0x000fe200078e000e */
[----:B------:R-:W-:-:S02]  /*81920*/  IADD3 R8, P1, PT, R8, R31, RZ ;  /* 0x0000001f08087210 */ /* 0x000fc40007f3e0ff */
[----:B------:R-:W4:Y:S01]  /*81930*/  LDL.LU R14, [R1+0x136c] ;  /* 0x00136c00010e7983 */ /* 0x000f220000300800 */
[----:B------:R-:W-:Y:S02]  /*81940*/  MOV R7, R15 ;  /* 0x0000000f00077202 */ /* 0x000fe40000000f00 */
[----:B------:R-:W-:Y:S01]  /*81950*/  IADD3 R13, P2, PT, R13, R31, RZ ;  /* 0x0000001f0d0d7210 */ /* 0x000fe20007f5e0ff */
[----:B-1----:R-:W4:Y:S04]  /*81960*/  LDL.LU R15, [R1+0x13ac] ;  /* 0x0013ac00010f7983 */ /* 0x002f280000300800 */
[----:B------:R1:W-:Y:S04]  /*81970*/  LDGSTS.E [R5+0x5500], desc[UR8][R6.64], P0 ;  /* 0x0550000006057fae */ /* 0x0003e800081a1008 */
[----:B------:R-:W-:Y:S01]  /*81980*/  STL [R1+0x1270], R8 ;  /* 0x0012700801007387 */ /* 0x000fe20000100800 */
[----:B------:R-:W-:Y:S01]  /*81990*/  IMAD.X R16, R16, 0x1, R0, P1 ;  /* 0x0000000110107824 */ /* 0x000fe200008e0600 */
[----:B-1----:R-:W-:-:S03]  /*819a0*/  MOV R6, R8 ;  /* 0x0000000800067202 */ /* 0x002fc60000000f00 */
        /* <DEDUP_REMOVED lines=13> */
[----:B---3--:R-:W-:Y:S01]  /*81a80*/  IADD3 R9, P2, PT, R9, R31, RZ ;  /* 0x0000001f09097210 */ /* 0x008fe20007f5e0ff */
[----:B------:R1:W-:Y:S04]  /*81a90*/  LDGSTS.E [R5+0x6500], desc[UR8][R6.64], P0 ;  /* 0x0650000006057fae */ /* 0x0003e800081a1008 */
[----:B------:R3:W-:Y:S01]  /*81aa0*/  STL [R1+0x12f0], R10 ;  /* 0x0012f00a01007387 */ /* 0x0007e20000100800 */
[----:B----4-:R-:W-:Y:S01]  /*81ab0*/  IMAD.X R17, R17, 0x1, R0, P1 ;  /* 0x0000000111117824 */ /* 0x010fe200008e0600 */
[----:B-1----:R-:W-:-:S04]  /*81ac0*/  MOV R6, R10 ;  /* 0x0000000a00067202 */ /* 0x002fc80000000f00 */
[----:B------:R1:W-:Y:S01]  /*81ad0*/  STL [R1+0x12ec], R17 ;  /* 0x0012ec1101007387 */ /* 0x0003e20000100800 */
[----:B------:R-:W-:-:S03]  /*81ae0*/  IMAD.X R11, R11, 0x1, R0, P2 ;  /* 0x000000010b0b7824 */ /* 0x000fc600010e0600 */
[----:B------:R4:W-:Y:S04]  /*81af0*/  STL [R1+0x1330], R9 ;  /* 0x0013300901007387 */ /* 0x0009e80000100800 */
[----:B---3--:R-:W3:Y:S01]  /*81b00*/  LDL.LU R10, [R1+0x1470] ;  /* 0x00147000010a7983 */ /* 0x008ee20000300800 */
[----:B------:R-:W-:-:S03]  /*81b10*/  IMAD.MOV.U32 R7, RZ, RZ, R17 ;  /* 0x000000ffff077224 */ /* 0x000fc600078e0011 */
[----:B------:R4:W-:Y:S04]  /*81b20*/  STL [R1+0x132c], R11 ;  /* 0x00132c0b01007387 */ /* 0x0009e80000100800 */
[----:B------:R-:W3:Y:S04]  /*81b30*/  LDL.LU R19, [R1+0x14b0] ;  /* 0x0014b00001137983 */ /* 0x000ee80000300800 */
[----:B-1----:R-:W3:Y:S04]  /*81b40*/  LDL.LU R17, [R1+0x146c] ;  /* 0x00146c0001117983 */ /* 0x002ee80000300800 */
[----:B------:R-:W3:Y:S04]  /*81b50*/  LDL.LU R20, [R1+0x14ac] ;  /* 0x0014ac0001147983 */ /* 0x000ee80000300800 */
[----:B------:R1:W-:Y:S02]  /*81b60*/  LDGSTS.E [R5+0x6d00], desc[UR8][R6.64], P0 ;  /* 0x06d0000006057fae */ /* 0x0003e400081a1008 */
[----:B-1----:R-:W-:Y:S01]  /*81b70*/  IMAD.MOV.U32 R6, RZ, RZ, R9 ;  /* 0x000000ffff067224 */ /* 0x002fe200078e0009 */
[----:B------:R-:W-:Y:S01]  /*81b80*/  MOV R7, R11 ;  /* 0x0000000b00077202 */ /* 0x000fe20000000f00 */
[----:B----4-:R-:W4:Y:S04]  /*81b90*/  LDL.LU R9, [R1+0x14f0] ;  /* 0x0014f00001097983 */ /* 0x010f280000300800 */
[----:B------:R-:W4:Y:S04]  /*81ba0*/  LDL.LU R11, [R1+0x1530] ;  /* 0x00153000010b7983 */ /* 0x000f280000300800 */
[----:B------:R1:W-:Y:S01]  /*81bb0*/  LDGSTS.E [R5+0x7500], desc[UR8][R6.64], P0 ;  /* 0x0750000006057fae */ /* 0x0003e200081a1008 */
[----:B------:R-:W-:-:S05]  /*81bc0*/  IADD3 R12, P1, PT, R12, R31, RZ ;  /* 0x0000001f0c0c7210 */ /* 0x000fca0007f3e0ff */
[----:B------:R1:W-:Y:S01]  /*81bd0*/  STL [R1+0x1370], R12 ;  /* 0x0013700c01007387 */ /* 0x0003e20000100800 */
[----:B------:R-:W-:Y:S01]  /*81be0*/  IADD3 R4, P2, PT, R4, R31, RZ ;  /* 0x0000001f04047210 */ /* 0x000fe20007f5e0ff */
[----:B------:R-:W-:Y:S01]  /*81bf0*/  IMAD.X R14, R14, 0x1, R0, P1 ;  /* 0x000000010e0e7824 */ /* 0x000fe200008e0600 */
[----:B-1----:R-:W-:-:S03]  /*81c00*/  MOV R6, R12 ;  /* 0x0000000c00067202 */ /* 0x002fc60000000f00 */
[----:B------:R-:W-:Y:S01]  /*81c10*/  IMAD.X R15, R15, 0x1, R0, P2 ;  /* 0x000000010f0f7824 */ /* 0x000fe200010e0600 */
        /* <DEDUP_REMOVED lines=9> */
[----:B------:R-:W-:Y:S01]  /*81cb0*/  MOV R7, R15 ;  /* 0x0000000f00077202 */ /* 0x000fe20000000f00 */
[----:B------:R-:W4:Y:S04]  /*81cc0*/  LDL.LU R4, [R1+0x1570] ;  /* 0x0015700001047983 */ /* 0x000f280000300800 */
[----:B--2---:R-:W2:Y:S01]  /*81cd0*/  LDL.LU R15, [R1+0x15b0] ;  /* 0x0015b000010f7983 */ /* 0x004ea20000300800 */
[----:B------:R-:W-:Y:S01]  /*81ce0*/  IADD3 R8, P2, PT, R8, R31, RZ ;  /* 0x0000001f08087210 */ /* 0x000fe20007f5e0ff */
[----:B------:R-:W-:-:S02]  /*81cf0*/  IMAD.X R18, R18, 0x1, R0, P1 ;  /* 0x0000000112127824 */ /* 0x000fc400008e0600 */
[----:B------:R1:W-:Y:S02]  /*81d00*/  STL [R1+0x13f0], R16 ;  /* 0x0013f01001007387 */ /* 0x0003e40000100800 */
[----:B------:R-:W-:Y:S02]  /*81d10*/  IMAD.X R13, R13, 0x1, R0, P2 ;  /* 0x000000010d0d7824 */ /* 0x000fe400010e0600 */
[----:B------:R1:W-:Y:S04]  /*81d20*/  LDGSTS.E [R5+0x8500], desc[UR8][R6.64], P0 ;  /* 0x0850000006057fae */ /* 0x0003e800081a1008 */
[----:B------:R1:W-:Y:S04]  /*81d30*/  STL [R1+0x13ec], R18 ;  /* 0x0013ec1201007387 */ /* 0x0003e80000100800 */
[----:B------:R-:W-:Y:S01]  /*81d40*/  STL [R1+0x1430], R8 ;  /* 0x0014300801007387 */ /* 0x000fe20000100800 */
[----:B-1----:R-:W-:-:S03]  /*81d50*/  MOV R6, R16 ;  /* 0x0000001000067202 */ /* 0x002fc60000000f00 */
[----:B------:R-:W2:Y:S01]  /*81d60*/  LDL.LU R16, [R1+0x156c] ;  /* 0x00156c0001107983 */ /* 0x000ea20000300800 */
[----:B------:R-:W-:-:S03]  /*81d70*/  IMAD.MOV.U32 R7, RZ, RZ, R18 ;  /* 0x000000ffff077224 */ /* 0x000fc600078e0012 */
[----:B------:R1:W-:Y:S04]  /*81d80*/  STL [R1+0x142c], R13 ;  /* 0x00142c0d01007387 */ /* 0x0003e80000100800 */
[----:B------:R-:W2:Y:S04]  /*81d90*/  LDL.LU R18, [R1+0x15ac] ;  /* 0x0015ac0001127983 */ /* 0x000ea80000300800 */
[----:B------:R1:W-:Y:S01]  /*81da0*/  LDGSTS.E [R5+0x8d00], desc[UR8][R6.64], P0 ;  /* 0x08d0000006057fae */ /* 0x0003e200081a1008 */
[----:B---3--:R-:W-:Y:S01]  /*81db0*/  IADD3 R10, P1, PT, R10, R31, RZ ;  /* 0x0000001f0a0a7210 */ /* 0x008fe20007f3e0ff */
[----:B-1----:R-:W-:Y:S01]  /*81dc0*/  IMAD.MOV.U32 R6, RZ, RZ, R8 ;  /* 0x000000ffff067224 */ /* 0x002fe200078e0008 */
[----:B------:R-:W-:-:S02]  /*81dd0*/  MOV R7, R13 ;  /* 0x0000000d00077202 */ /* 0x000fc40000000f00 */
[----:B------:R-:W-:Y:S01]  /*81de0*/  IADD3 R19, P2, PT, R19, R31, RZ ;  /* 0x0000001f13137210 */ /* 0x000fe20007f5e0ff */
[--C-:B------:R-:W-:Y:S01]  /*81df0*/  IMAD.X R17, R17, 0x1, R0.reuse, P1 ;  /* 0x0000000111117824 */ /* 0x100fe200008e0600 */
[----:B------:R-:W3:Y:S04]  /*81e00*/  LDL.LU R13, [R1+0x15f0] ;  /* 0x0015f000010d7983 */ /* 0x000ee80000300800 */
[----:B------:R-:W3:Y:S01]  /*81e10*/  LDL.LU R8, [R1+0x1630] ;  /* 0x0016300001087983 */ /* 0x000ee20000300800 */
[----:B------:R-:W-:-:S03]  /*81e20*/  IMAD.X R20, R20, 0x1, R0, P2 ;  /* 0x0000000114147824 */ /* 0x000fc600010e0600 */
[----:B------:R-:W-:Y:S04]  /*81e30*/  STL [R1+0x1470], R10 ;  /* 0x0014700a01007387 */ /* 0x000fe80000100800 */
[----:B------:R1:W-:Y:S04]  /*81e40*/  LDGSTS.E [R5+0x9500], desc[UR8][R6.64], P0 ;  /* 0x0950000006057fae */ /* 0x0003e800081a1008 */
[----:B------:R1:W-:Y:S04]  /*81e50*/  STL [R1+0x146c], R17 ;  /* 0x00146c1101007387 */ /* 0x0003e80000100800 */
[----:B------:R-:W-:Y:S01]  /*81e60*/  STL [R1+0x14b0], R19 ;  /* 0x0014b01301007387 */ /* 0x000fe20000100800 */
[----:B-1----:R-:W-:-:S03]  /*81e70*/  IMAD.MOV.U32 R7, RZ, RZ, R17 ;  /* 0x000000ffff077224 */ /* 0x002fc600078e0011 */
[----:B------:R-:W3:Y:S01]  /*81e80*/  LDL.LU R17, [R1+0x15ec] ;  /* 0x0015ec0001117983 */ /* 0x000ee20000300800 */
[----:B------:R-:W-:-:S03]  /*81e90*/  MOV R6, R10 ;  /* 0x0000000a00067202 */ /* 0x000fc60000000f00 */
[----:B------:R-:W-:Y:S04]  /*81ea0*/  STL [R1+0x14ac], R20 ;  /* 0x0014ac1401007387 */ /* 0x000fe80000100800 */
[----:B------:R-:W3:Y:S01]  /*81eb0*/  LDL.LU R10, [R1+0x162c] ;  /* 0x00162c00010a7983 */ /* 0x000ee20000300800 */
[----:B----4-:R-:W-:-:S03]  /*81ec0*/  IADD3 R9, P1, PT, R9, R31, RZ ;  /* 0x0000001f09097210 */ /* 0x010fc60007f3e0ff */
        /* <DEDUP_REMOVED lines=16> */
[----:B----4-:R-:W-:Y:S01]  /*81fd0*/  MOV R7, R14 ;  /* 0x0000000e00077202 */ /* 0x010fe20000000f00 */
[----:B------:R-:W-:-:S02]  /*81fe0*/  IMAD.MOV.U32 R6, RZ, RZ, R11 ;  /* 0x000000ffff067224 */ /* 0x000fc400078e000b */
[----:B-1----:R-:W4:Y:S01]  /*81ff0*/  LDL.LU R14, [R1+0x166c] ;  /* 0x00166c00010e7983 */ /* 0x002f220000300800 */
[----:B------:R-:W-:-:S03]  /*82000*/  IADD3 R4, P1, PT, R4, R31, RZ ;  /* 0x0000001f04047210 */ /* 0x000fc60007f3e0ff */
[----:B------:R-:W4:Y:S01]  /*82010*/  LDL.LU R11, [R1+0x16ac] ;  /* 0x0016ac00010b7983 */ /* 0x000f220000300800 */
[----:B--2---:R-:W-:-:S03]  /*82020*/  IADD3 R15, P2, PT, R15, R31, RZ ;  /* 0x0000001f0f0f7210 */ /* 0x004fc60007f5e0ff */
[----:B------:R1:W-:Y:S04]  /*82030*/  LDGSTS.E [R5+0xb500], desc[UR8][R6.64], P0 ;  /* 0x0b50000006057fae */ /* 0x0003e800081a1008 */
[----:B------:R-:W-:Y:S01]  /*82040*/  STL [R1+0x1570], R4 ;  /* 0x0015700401007387 */ /* 0x000fe20000100800 */
        /* <DEDUP_REMOVED lines=14> */
[-C--:B---3--:R-:W-:Y:S02]  /*82130*/  IADD3 R13, P1, PT, R13, R31.reuse, RZ ;  /* 0x0000001f0d0d7210 */ /* 0x088fe40007f3e0ff */
[----:B------:R-:W-:Y:S01]  /*82140*/  IADD3 R8, P2, PT, R8, R31, RZ ;  /* 0x0000001f08087210 */ /* 0x000fe20007f5e0ff */
[----:B------:R1:W-:Y:S04]  /*82150*/  LDGSTS.E [R5+0xc500], desc[UR8][R6.64], P0 ;  /* 0x0c50000006057fae */ /* 0x0003e800081a1008 */
[----:B------:R3:W-:Y:S01]  /*82160*/  STL [R1+0x15f0], R13 ;  /* 0x0015f00d01007387 */ /* 0x0007e20000100800 */
[----:B------:R-:W-:Y:S01]  /*82170*/  IMAD.X R17, R17, 0x1, R0, P1 ;  /* 0x0000000111117824 */ /* 0x000fe200008e0600 */
        /* <DEDUP_REMOVED lines=13> */
[----:B------:R-:W3:Y:S04]  /*82250*/  LDL.LU R8, [R1+0x17f0] ;  /* 0x0017f00001087983 */ /* 0x000ee80000300800 */
[----:B------:R-:W3:Y:S04]  /*82260*/  LDL.LU R10, [R1+0x1830] ;  /* 0x00183000010a7983 */ /* 0x000ee80000300800 */
[----:B------:R1:W-:Y:S01]  /*82270*/  LDGSTS.E [R5+0xd500], desc[UR8][R6.64], P0 ;  /* 0x0d50000006057fae */ /* 0x0003e200081a1008 */
[----:B------:R-:W-:-:S02]  /*82280*/  IADD3 R12, P1, PT, R12, R31, RZ ;  /* 0x0000001f0c0c7210 */ /* 0x000fc40007f3e0ff */
[----:B------:R-:W-:-:S03]  /*82290*/  IADD3 R9, P2, PT, R9, R31, RZ ;  /* 0x0000001f09097210 */ /* 0x000fc60007f5e0ff */
[----:B------:R4:W-:Y:S02]  /*822a0*/  STL [R1+0x1670], R12 ;  /* 0x0016700c01007387 */ /* 0x0009e40000100800 */
[--C-:B----4-:R-:W-:Y:S01]  /*822b0*/  IMAD.X R14, R14, 0x1, R0.reuse, P1 ;  /* 0x000000010e0e7824 */ /* 0x110fe200008e0600 */
[----:B-1----:R-:W-:Y:S01]  /*822c0*/  MOV R6, R12 ;  /* 0x0000000c00067202 */ /* 0x002fe20000000f00 */
[----:B------:R-:W-:-:S03]  /*822d0*/  IMAD.X R11, R11, 0x1, R0, P2 ;  /* 0x000000010b0b7824 */ /* 0x000fc600010e0600 */
[----:B------:R1:W-:Y:S04]  /*822e0*/  STL [R1+0x166c], R14 ;  /* 0x00166c0e01007387 */ /* 0x0003e80000100800 */
[----:B------:R4:W-:Y:S01]  /*822f0*/  STL [R1+0x16b0], R9 ;  /* 0x0016b00901007387 */ /* 0x0009e20000100800 */
[----:B------:R-:W-:-:S03]  /*82300*/  IMAD.MOV.U32 R7, RZ, RZ, R14 ;  /* 0x000000ffff077224 */ /* 0x000fc600078e000e */
[----:B------:R-:W3:Y:S04]  /*82310*/  LDL.LU R12, [R1+0x17ec] ;  /* 0x0017ec00010c7983 */ /* 0x000ee80000300800 */
[----:B------:R4:W-:Y:S04]  /*82320*/  STL [R1+0x16ac], R11 ;  /* 0x0016ac0b01007387 */ /* 0x0009e80000100800 */
[----:B-1----:R-:W3:Y:S04]  /*82330*/  LDL.LU R14, [R1+0x182c] ;  /* 0x00182c00010e7983 */ /* 0x002ee80000300800 */
[----:B------:R1:W-:Y:S02]  /*82340*/  LDGSTS.E [R5+0xdd00], desc[UR8][R6.64], P0 ;  /* 0x0dd0000006057fae */ /* 0x0003e400081a1008 */
[----:B-1----:R-:W-:Y:S01]  /*82350*/  IMAD.MOV.U32 R6, RZ, RZ, R9 ;  /* 0x000000ffff067224 */ /* 0x002fe200078e0009 */
[----:B------:R-:W-:Y:S01]  /*82360*/  MOV R7, R11 ;  /* 0x0000000b00077202 */ /* 0x000fe20000000f00 */
[----:B----4-:R-:W4:Y:S04]  /*82370*/  LDL.LU R9, [R1+0x1870] ;  /* 0x0018700001097983 */ /* 0x010f280000300800 */
[----:B------:R-:W4:Y:S01]  /*82380*/  LDL.LU R11, [R1+0x18b0] ;  /* 0x0018b000010b7983 */ /* 0x000f220000300800 */
[----:B------:R-:W-:-:S03]  /*82390*/  IADD3 R16, P1, PT, R16, R31, RZ ;  /* 0x0000001f10107210 */ /* 0x000fc60007f3e0ff */
[----:B------:R1:W-:Y:S04]  /*823a0*/  LDGSTS.E [R5+0xe500], desc[UR8][R6.64], P0 ;  /* 0x0e50000006057fae */ /* 0x0003e800081a1008 */
[----:B------:R2:W-:Y:S01]  /*823b0*/  STL [R1+0x16f0], R16 ;  /* 0x0016f01001007387 */ /* 0x0005e20000100800 */
[----:B------:R-:W-:Y:S01]  /*823c0*/  IADD3 R4, P2, PT, R4, R31, RZ ;  /* 0x0000001f04047210 */ /* 0x000fe20007f5e0ff */
[----:B--2---:R-:W-:Y:S01]  /*823d0*/  IMAD.X R18, R18, 0x1, R0, P1 ;  /* 0x0000000112127824 */ /* 0x004fe200008e0600 */
[----:B-1----:R-:W-:-:S03]  /*823e0*/  MOV R6, R16 ;  /* 0x0000001000067202 */ /* 0x002fc60000000f00 */
[----:B------:R-:W-:Y:S01]  /*823f0*/  IMAD.X R15, R15, 0x1, R0, P2 ;  /* 0x000000010f0f7824 */ /* 0x000fe200010e0600 */
[----:B------:R1:W-:Y:S04]  /*82400*/  STL [R1+0x16ec], R18 ;  /* 0x0016ec1201007387 */ /* 0x0003e80000100800 */
[----:B------:R-:W-:Y:S04]  /*82410*/  STL [R1+0x1730], R4 ;  /* 0x0017300401007387 */ /* 0x000fe80000100800 */
[----:B------:R-:W2:Y:S01]  /*82420*/  LDL.LU R16, [R1+0x186c] ;  /* 0x00186c0001107983 */ /* 0x000ea20000300800 */
[----:B------:R-:W-:-:S03]  /*82430*/  IMAD.MOV.U32 R7, RZ, RZ, R18 ;  /* 0x000000ffff077224 */ /* 0x000fc600078e0012 */
[----:B------:R3:W-:Y:S04]  /*82440*/  STL [R1+0x172c], R15 ;  /* 0x00172c0f01007387 */ /* 0x0007e80000100800 */
[----:B-1----:R-:W2:Y:S04]  /*82450*/  LDL.LU R18, [R1+0x18ac] ;  /* 0x0018ac0001127983 */ /* 0x002ea80000300800 */
[----:B------:R1:W-:Y:S01]  /*82460*/  LDGSTS.E [R5+0xed00], desc[UR8][R6.64], P0 ;  /* 0x0ed0000006057fae */ /* 0x0003e200081a1008 */
[----:B---3--:R-:W-:Y:S01]  /*82470*/  IADD3 R13, P1, PT, R13, R31, RZ ;  /* 0x0000001f0d0d7210 */ /* 0x008fe20007f3e0ff */
[----:B-1----:R-:W-:Y:S01]  /*82480*/  IMAD.MOV.U32 R6, RZ, RZ, R4 ;  /* 0x000000ffff067224 */ /* 0x002fe200078e0004 */
[----:B------:R-:W-:-:S02]  /*82490*/  MOV R7, R15 ;  /* 0x0000000f00077202 */ /* 0x000fc40000000f00 */
[----:B------:R-:W3:Y:S01]  /*824a0*/  LDL.LU R15, [R1+0x18f0] ;  /* 0x0018f000010f7983 */ /* 0x000ee20000300800 */
[----:B------:R-:W-:-:S03]  /*824b0*/  IADD3 R19, P2, PT, R19, R31, RZ ;  /* 0x0000001f13137210 */ /* 0x000fc60007f5e0ff */
[----:B------:R-:W3:Y:S01]  /*824c0*/  LDL.LU R4, [R1+0x1930] ;  /* 0x0019300001047983 */ /* 0x000ee20000300800 */
[----:B------:R-:W-:-:S03]  /*824d0*/  IMAD.X R17, R17, 0x1, R0, P1 ;  /* 0x0000000111117824 */ /* 0x000fc600008e0600 */
[----:B------:R-:W-:Y:S01]  /*824e0*/  STL [R1+0x1770], R13 ;  /* 0x0017700d01007387 */ /* 0x000fe20000100800 */
[----:B------:R-:W-:-:S03]  /*824f0*/  IMAD.X R20, R20, 0x1, R0, P2 ;  /* 0x0000000114147824 */ /* 0x000fc600010e0600 */
        /* <DEDUP_REMOVED lines=8> */
[-C--:B------:R-:W-:Y:S02]  /*82580*/  IADD3 R8, P1, PT, R8, R31.reuse, RZ ;  /* 0x0000001f08087210 */ /* 0x080fe40007f3e0ff */
[----:B------:R-:W-:Y:S01]  /*82590*/  IADD3 R10, P2, PT, R10, R31, RZ ;  /* 0x0000001f0a0a7210 */ /* 0x000fe20007f5e0ff */
        /* <DEDUP_REMOVED lines=16> */
[----:B------:R-:W-:Y:S01]  /*826a0*/  IMAD.MOV.U32 R6, RZ, RZ, R10 ;  /* 0x000000ffff067224 */ /* 0x000fe200078e000a */
[-C--:B------:R-:W-:Y:S01]  /*826b0*/  IADD3 R9, P1, PT, R9, R31.reuse, RZ ;  /* 0x0000001f09097210 */ /* 0x080fe20007f3e0ff */
[----:B-1----:R-:W4:Y:S04]  /*826c0*/  LDL.LU R14, [R1+0x196c] ;  /* 0x00196c00010e7983 */ /* 0x002f280000300800 */
[----:B------:R-:W4:Y:S01]  /*826d0*/  LDL.LU R10, [R1+0x19ac] ;  /* 0x0019ac00010a7983 */ /* 0x000f220000300800 */
[----:B------:R-:W-:-:S03]  /*826e0*/  IADD3 R11, P2, PT, R11, R31, RZ ;  /* 0x0000001f0b0b7210 */ /* 0x000fc60007f5e0ff */
        /* <DEDUP_REMOVED lines=8> */
[----:B------:R-:W4:Y:S04]  /*82770*/  LDL.LU R9, [R1+0x19f0] ;  /* 0x0019f00001097983 */ /* 0x000f280000300800 */
[----:B------:R-:W-:Y:S04]  /*82780*/  STL [R1+0x18ac], R18 ;  /* 0x0018ac1201007387 */ /* 0x000fe80000100800 */
[----:B------:R2:W-:Y:S04]  /*82790*/  LDGSTS.E [R5+0x11d00], desc[UR8][R6.64], P0 ;  /* 0x11d0000006057fae */ /* 0x0005e800081a1008 */
[----:B-1----:R-:W4:Y:S01]  /*827a0*/  LDL.LU R16, [R1+0x1a30] ;  /* 0x001a300001107983 */ /* 0x002f220000300800 */
[----:B--2---:R-:W-:-:S03]  /*827b0*/  IMAD.MOV.U32 R6, RZ, RZ, R11 ;  /* 0x000000ffff067224 */ /* 0x004fc600078e000b */
[----:B------:R-:W2:Y:S04]  /*827c0*/  LDL.LU R11, [R1+0x19ec] ;  /* 0x0019ec00010b7983 */ /* 0x000ea80000300800 */
[----:B------:R-:W2:Y:S01]  /*827d0*/  LDL.LU R20, [R1+0x1a2c] ;  /* 0x001a2c0001147983 */ /* 0x000ea20000300800 */
[-C--:B---3--:R-:W-:Y:S02]  /*827e0*/  IADD3 R15, P1, PT, R15, R31.reuse, RZ ;  /* 0x0000001f0f0f7210 */ /* 0x088fe40007f3e0ff */
[----:B------:R-:W-:Y:S02]  /*827f0*/  MOV R7, R18 ;  /* 0x0000001200077202 */ /* 0x000fe40000000f00 */
[----:B------:R-:W-:Y:S01]  /*82800*/  IADD3 R4, P2, PT, R4, R31, RZ ;  /* 0x0000001f04047210 */ /* 0x000fe20007f5e0ff */
[----:B------:R-:W-:Y:S04]  /*82810*/  STL [R1+0x18f0], R15 ;  /* 0x0018f00f01007387 */ /* 0x000fe80000100800 */
[----:B------:R1:W-:Y:S01]  /*82820*/  LDGSTS.E [R5+0x12500], desc[UR8][R6.64], P0 ;  /* 0x1250000006057fae */ /* 0x0003e200081a1008 */
[----:B------:R-:W-:-:S05]  /*82830*/  IMAD.X R17, R17, 0x1, R0, P1 ;  /* 0x0000000111117824 */ /* 0x000fca00008e0600 */
[----:B------:R3:W-:Y:S01]  /*82840*/  STL [R1+0x18ec], R17 ;  /* 0x0018ec1101007387 */ /* 0x0007e20000100800 */
[----:B-1----:R-:W-:Y:S02]  /*82850*/  IMAD.MOV.U32 R7, RZ, RZ, R17 ;  /* 0x000000ffff077224 */ /* 0x002fe400078e0011 */
[----:B------:R-:W-:Y:S01]  /*82860*/  IMAD.X R13, R13, 0x1, R0, P2 ;  /* 0x000000010d0d7824 */ /* 0x000fe200010e0600 */
[----:B------:R-:W-:Y:S01]  /*82870*/  STL [R1+0x1930], R4 ;  /* 0x0019300401007387 */ /* 0x000fe20000100800 */
[----:B------:R-:W-:-:S03]  /*82880*/  MOV R6, R15 ;  /* 0x0000000f00067202 */ /* 0x000fc60000000f00 */
[----:B---3--:R-:W3:Y:S04]  /*82890*/  LDL.LU R17, [R1+0x1a70] ;  /* 0x001a700001117983 */ /* 0x008ee80000300800 */
[----:B------:R1:W-:Y:S04]  /*828a0*/  STL [R1+0x192c], R13 ;  /* 0x00192c0d01007387 */ /* 0x0003e80000100800 */
[----:B------:R-:W3:Y:S04]  /*828b0*/  LDL.LU R15, [R1+0x1ab0] ;  /* 0x001ab000010f7983 */ /* 0x000ee80000300800 */
[----:B------:R-:W3:Y:S04]  /*828c0*/  LDL.LU R19, [R1+0x1a6c] ;  /* 0x001a6c0001137983 */ /* 0x000ee80000300800 */
[----:B------:R-:W3:Y:S04]  /*828d0*/  LDL.LU R18, [R1+0x1aac] ;  /* 0x001aac0001127983 */ /* 0x000ee80000300800 */
[----:B------:R1:W-:Y:S02]  /*828e0*/  LDGSTS.E [R5+0x12d00], desc[UR8][R6.64], P0 ;  /* 0x12d0000006057fae */ /* 0x0003e400081a1008 */
[----:B-1----:R-:W-:Y:S01]  /*828f0*/  IMAD.MOV.U32 R6, RZ, RZ, R4 ;  /* 0x000000ffff067224 */ /* 0x002fe200078e0004 */
[----:B------:R-:W-:-:S02]  /*82900*/  MOV R7, R13 ;  /* 0x0000000d00077202 */ /* 0x000fc40000000f00 */
[----:B------:R-:W3:Y:S04]  /*82910*/  LDL.LU R13, [R1+0x1af0] ;  /* 0x001af000010d7983 */ /* 0x000ee80000300800 */
[----:B------:R-:W3:Y:S04]  /*82920*/  LDL.LU R4, [R1+0x1b30] ;  /* 0x001b300001047983 */ /* 0x000ee80000300800 */
[----:B------:R1:W-:Y:S01]  /*82930*/  LDGSTS.E [R5+0x13500], desc[UR8][R6.64], P0 ;  /* 0x1350000006057fae */ /* 0x0003e200081a1008 */
[-C--:B------:R-:W-:Y:S02]  /*82940*/  IADD3 R12, P1, PT, R12, R31.reuse, RZ ;  /* 0x0000001f0c0c7210 */ /* 0x080fe40007f3e0ff */
[----:B------:R-:W-:-:S03]  /*82950*/  IADD3 R8, P2, PT, R8, R31, RZ ;  /* 0x0000001f08087210 */ /* 0x000fc60007f5e0ff */
[----:B------:R-:W-:Y:S01]  /*82960*/  STL [R1+0x1970], R12 ;  /* 0x0019700c01007387 */ /* 0x000fe20000100800 */
[--C-:B----4-:R-:W-:Y:S02]  /*82970*/  IMAD.X R14, R14, 0x1, R0.reuse, P1 ;  /* 0x000000010e0e7824 */ /* 0x110fe400008e0600 */
[----:B------:R-:W-:-:S03]  /*82980*/  IMAD.X R10, R10, 0x1, R0, P2 ;  /* 0x000000010a0a7824 */ /* 0x000fc600010e0600 */
[----:B------:R4:W-:Y:S01]  /*82990*/  STL [R1+0x196c], R14 ;  /* 0x00196c0e01007387 */ /* 0x0009e20000100800 */
[----:B-1----:R-:W-:Y:S01]  /*829a0*/  IMAD.MOV.U32 R7, RZ, RZ, R14 ;  /* 0x000000ffff077224 */ /* 0x002fe200078e000e */
[----:B------:R-:W-:Y:S02]  /*829b0*/  MOV R6, R12 ;  /* 0x0000000c00067202 */ /* 0x000fe40000000f00 */
[----:B------:R-:W-:Y:S04]  /*829c0*/  STL [R1+0x19b0], R8 ;  /* 0x0019b00801007387 */ /* 0x000fe80000100800 */
[----:B------:R1:W-:Y:S04]  /*829d0*/  LDGSTS.E [R5+0x13d00], desc[UR8][R6.64], P0 ;  /* 0x13d0000006057fae */ /* 0x0003e800081a1008 */
[----:B----4-:R-:W4:Y:S04]  /*829e0*/  LDL.LU R14, [R1+0x1aec] ;  /* 0x001aec00010e7983 */ /* 0x010f280000300800 */
[----:B------:R1:W-:Y:S04]  /*829f0*/  STL [R1+0x19ac], R10 ;  /* 0x0019ac0a01007387 */ /* 0x0003e80000100800 */
[----:B------:R-:W4:Y:S01]  /*82a00*/  LDL.LU R12, [R1+0x1b2c] ;  /* 0x001b2c00010c7983 */ /* 0x000f220000300800 */
[----:B-1----:R-:W-:Y:S01]  /*82a10*/  IMAD.MOV.U32 R6, RZ, RZ, R8 ;  /* 0x000000ffff067224 */ /* 0x002fe200078e0008 */
[----:B------:R-:W-:-:S02]  /*82a20*/  MOV R7, R10 ;  /* 0x0000000a00077202 */ /* 0x000fc40000000f00 */
[----:B------:R-:W4:Y:S04]  /*82a30*/  LDL.LU R10, [R1+0x1b70] ;  /* 0x001b7000010a7983 */ /* 0x000f280000300800 */
[----:B------:R-:W4:Y:S04]  /*82a40*/  LDL.LU R8, [R1+0x1bb0] ;  /* 0x001bb00001087983 */ /* 0x000f280000300800 */
[----:B------:R1:W-:Y:S01]  /*82a50*/  LDGSTS.E [R5+0x14500], desc[UR8][R6.64], P0 ;  /* 0x1450000006057fae */ /* 0x0003e200081a1008 */
[----:B------:R-:W-:-:S05]  /*82a60*/  IADD3 R9, P1, PT, R9, R31, RZ ;  /* 0x0000001f09097210 */ /* 0x000fca0007f3e0ff */
[----:B------:R-:W-:Y:S01]  /*82a70*/  STL [R1+0x19f0], R9 ;  /* 0x0019f00901007387 */ /* 0x000fe20000100800 */
[----:B------:R-:W-:Y:S01]  /*82a80*/  IADD3 R16, P2, PT, R16, R31, RZ ;  /* 0x0000001f10107210 */ /* 0x000fe20007f5e0ff */
[----:B--2---:R-:W-:-:S04]  /*82a90*/  IMAD.X R11, R11, 0x1, R0, P1 ;  /* 0x000000010b0b7824 */ /* 0x004fc800008e0600 */
[----:B------:R-:W-:Y:S01]  /*82aa0*/  IMAD.X R20, R20, 0x1, R0, P2 ;  /* 0x0000000114147824 */ /* 0x000fe200010e0600 */
[----:B------:R2:W-:Y:S01]  /*82ab0*/  STL [R1+0x19ec], R11 ;  /* 0x0019ec0b01007387 */ /* 0x0005e20000100800 */
[----:B-1----:R-:W-:-:S03]  /*82ac0*/  IMAD.MOV.U32 R7, RZ, RZ, R11 ;  /* 0x000000ffff077224 */ /* 0x002fc600078e000b */
[----:B------:R1:W-:Y:S01]  /*82ad0*/  STL [R1+0x1a30], R16 ;  /* 0x001a301001007387 */ /* 0x0003e20000100800 */
[----:B------:R-:W-:-:S03]  /*82ae0*/  MOV R6, R9 ;  /* 0x0000000900067202 */ /* 0x000fc60000000f00 */
[----:B--2---:R-:W2:Y:S04]  /*82af0*/  LDL.LU R11, [R1+0x1b6c] ;  /* 0x001b6c00010b7983 */ /* 0x004ea80000300800 */
[----:B------:R1:W-:Y:S04]  /*82b00*/  STL [R1+0x1a2c], R20 ;  /* 0x001a2c1401007387 */ /* 0x0003e80000100800 */
[----:B------:R-:W2:Y:S04]  /*82b10*/  LDL.LU R9, [R1+0x1bac] ;  /* 0x001bac0001097983 */ /* 0x000ea80000300800 */
[----:B------:R1:W-:Y:S01]  /*82b20*/  LDGSTS.E [R5+0x14d00], desc[UR8][R6.64], P0 ;  /* 0x14d0000006057fae */ /* 0x0003e200081a1008 */
[-C--:B---3--:R-:W-:Y:S01]  /*82b30*/  IADD3 R17, P1, PT, R17, R31.reuse, RZ ;  /* 0x0000001f11117210 */ /* 0x088fe20007f3e0ff */
[----:B-1----:R-:W-:Y:S01]  /*82b40*/  IMAD.MOV.U32 R6, RZ, RZ, R16 ;  /* 0x000000ffff067224 */ /* 0x002fe200078e0010 */
[----:B------:R-:W-:Y:S01]  /*82b50*/  MOV R7, R20 ;  /* 0x0000001400077202 */ /* 0x000fe20000000f00 */
[----:B------:R-:W3:Y:S01]  /*82b60*/  LDL.LU R16, [R1+0x1bf0] ;  /* 0x001bf00001107983 */ /* 0x000ee20000300800 */
[----:B------:R-:W-:-:S03]  /*82b70*/  IADD3 R15, P2, PT, R15, R31, RZ ;  /* 0x0000001f0f0f7210 */ /* 0x000fc60007f5e0ff */
[----:B------:R-:W3:Y:S01]  /*82b80*/  LDL.LU R20, [R1+0x1c80] ;  /* 0x001c800001147983 */ /* 0x000ee20000300800 */
[----:B------:R-:W-:-:S03]  /*82b90*/  IMAD.X R19, R19, 0x1, R0, P1 ;  /* 0x0000000113137824 */ /* 0x000fc600008e0600 */
[----:B------:R1:W-:Y:S04]  /*82ba0*/  STL [R1+0x1a70], R17 ;  /* 0x001a701101007387 */ /* 0x0003e80000100800 */
[----:B------:R1:W-:Y:S01]  /*82bb0*/  LDGSTS.E [R5+0x15500], desc[UR8][R6.64], P0 ;  /* 0x1550000006057fae */ /* 0x0003e200081a1008 */
[----:B------:R-:W-:-:S03]  /*82bc0*/  IMAD.X R18, R18, 0x1, R0, P2 ;  /* 0x0000000112127824 */ /* 0x000fc600010e0600 */
[----:B------:R-:W-:Y:S04]  /*82bd0*/  STL [R1+0x1a6c], R19 ;  /* 0x001a6c1301007387 */ /* 0x000fe80000100800 */
[----:B------:R-:W-:Y:S01]  /*82be0*/  STL [R1+0x1ab0], R15 ;  /* 0x001ab00f01007387 */ /* 0x000fe20000100800 */
[----:B-1----:R-:W-:-:S03]  /*82bf0*/  MOV R6, R17 ;  /* 0x0000001100067202 */ /* 0x002fc60000000f00 */
[----:B------:R-:W3:Y:S04]  /*82c00*/  LDL.LU R17, [R1+0x1bec] ;  /* 0x001bec0001117983 */ /* 0x000ee80000300800 */
[----:B------:R-:W-:Y:S04]  /*82c10*/  STL [R1+0x1aac], R18 ;  /* 0x001aac1201007387 */ /* 0x000fe80000100800 */
[----:B------:R-:W3:Y:S01]  /*82c20*/  LDL.LU R21, [R1+0x1c7c] ;  /* 0x001c7c0001157983 */ /* 0x000ee20000300800 */
[----:B------:R-:W-:Y:S01]  /*82c30*/  IMAD.MOV.U32 R7, RZ, RZ, R19 ;  /* 0x000000ffff077224 */ /* 0x000fe200078e0013 */
[----:B------:R-:W-:-:S02]  /*82c40*/  IADD3 R13, P1, PT, R13, R31, RZ ;  /* 0x0000001f0d0d7210 */ /* 0x000fc40007f3e0ff */
[----:B------:R-:W-:Y:S02]  /*82c50*/  IADD3 R4, P2, PT, R4, R31, RZ ;  /* 0x0000001f04047210 */ /* 0x000fe40007f5e0ff */
[----:B------:R1:W-:Y:S04]  /*82c60*/  LDGSTS.E [R5+0x15d00], desc[UR8][R6.64], P0 ;  /* 0x15d0000006057fae */ /* 0x0003e800081a1008 */
[----:B------:R-:W-:Y:S01]  /*82c70*/  STL [R1+0x1af0], R13 ;  /* 0x001af00d01007387 */ /* 0x000fe20000100800 */
[----:B-1----:R-:W-:Y:S01]  /*82c80*/  IMAD.MOV.U32 R6, RZ, RZ, R15 ;  /* 0x000000ffff067224 */ /* 0x002fe200078e000f */
[----:B------:R-:W-:-:S05]  /*82c90*/  MOV R7, R18 ;  /* 0x0000001200077202 */ /* 0x000fca0000000f00 */
[----:B------:R1:W-:Y:S02]  /*82ca0*/  LDGSTS.E [R5+0x16500], desc[UR8][R6.64], P0 ;  /* 0x1650000006057fae */ /* 0x0003e400081a1008 */
[----:B-1----:R-:W-:Y:S01]  /*82cb0*/  MOV R6, R13 ;  /* 0x0000000d00067202 */ /* 0x002fe20000000f00 */
[----:B----4-:R-:W-:-:S05]  /*82cc0*/  IMAD.X R14, R14, 0x1, R0, P1 ;  /* 0x000000010e0e7824 */ /* 0x010fca00008e0600 */
[----:B------:R-:W-:Y:S01]  /*82cd0*/  STL [R1+0x1aec], R14 ;  /* 0x001aec0e01007387 */ /* 0x000fe20000100800 */
[----:B------:R-:W-:-:S03]  /*82ce0*/  IMAD.X R12, R12, 0x1, R0, P2 ;  /* 0x000000010c0c7824 */ /* 0x000fc600010e0600 */
[----:B------:R1:W-:Y:S01]  /*82cf0*/  STL [R1+0x1b30], R4 ;  /* 0x001b300401007387 */ /* 0x0003e20000100800 */
[----:B------:R-:W-:-:S03]  /*82d00*/  IMAD.MOV.U32 R7, RZ, RZ, R14 ;  /* 0x000000ffff077224 */ /* 0x000fc600078e000e */
[----:B------:R-:W-:Y:S04]  /*82d10*/  STL [R1+0x1b2c], R12 ;  /* 0x001b2c0c01007387 */ /* 0x000fe80000100800 */
[----:B------:R-:W4:Y:S04]  /*82d20*/  LDL.LU R28, [R1+0x1c84] ;  /* 0x001c8400011c7983 */ /* 0x000f280000300800 */
[----:B------:R-:W4:Y:S01]  /*82d30*/  LDL.LU R27, [R1+0x1c88] ;  /* 0x001c8800011b7983 */ /* 0x000f220000300800 */
[----:B------:R-:W-:-:S03]  /*82d40*/  IADD3 R10, P1, PT, R10, R31, RZ ;  /* 0x0000001f0a0a7210 */ /* 0x000fc60007f3e0ff */
[----:B------:R1:W-:Y:S04]  /*82d50*/  LDGSTS.E [R5+0x16d00], desc[UR8][R6.64], P0 ;  /* 0x16d0000006057fae */ /* 0x0003e800081a1008 */
[----:B------:R-:W4:Y:S01]  /*82d60*/  LDL.LU R26, [R1+0x1c8c] ;  /* 0x001c8c00011a7983 */ /* 0x000f220000300800 */
[----:B------:R-:W-:Y:S01]  /*82d70*/  IADD3 R8, P2, PT, R8, R31, RZ ;  /* 0x0000001f08087210 */ /* 0x000fe20007f5e0ff */
[----:B-1----:R-:W-:Y:S02]  /*82d80*/  IMAD.MOV.U32 R6, RZ, RZ, R4 ;  /* 0x000000ffff067224 */ /* 0x002fe400078e0004 */
[----:B------:R-:W4:Y:S01]  /*82d90*/  LDL.LU R4, [R1+0x1c90] ;  /* 0x001c900001047983 */ /* 0x000f220000300800 */
[----:B------:R-:W-:-:S05]  /*82da0*/  MOV R7, R12 ;  /* 0x0000000c00077202 */ /* 0x000fca0000000f00 */
[----:B------:R1:W-:Y:S04]  /*82db0*/  LDGSTS.E [R5+0x17500], desc[UR8][R6.64], P0 ;  /* 0x1750000006057fae */ /* 0x0003e800081a1008 */
[----:B------:R-:W-:Y:S01]  /*82dc0*/  STL [R1+0x1b70], R10 ;  /* 0x001b700a01007387 */ /* 0x000fe20000100800 */
[----:B-1----:R-:W-:Y:S01]  /*82dd0*/  MOV R6, R10 ;  /* 0x0000000a00067202 */ /* 0x002fe20000000f00 */
[----:B--2---:R-:W-:-:S04]  /*82de0*/  IMAD.X R11, R11, 0x1, R0, P1 ;  /* 0x000000010b0b7824 */ /* 0x004fc800008e0600 */
        /* <DEDUP_REMOVED lines=8> */
[----:B--2---:R-:W2:Y:S04]  /*82e70*/  LDL.LU.64 R8, [R1+0xbb8] ;  /* 0x000bb80001087983 */ /* 0x004ea80000300a00 */
[----:B------:R-:W2:Y:S01]  /*82e80*/  LDL.LU.64 R10, [R1+0xbb0] ;  /* 0x000bb000010a7983 */ /* 0x000ea20000300a00 */
[----:B---3--:R-:W-:-:S03]  /*82e90*/  IADD3 R16, P1, PT, R16, R31, RZ ;  /* 0x0000001f10107210 */ /* 0x008fc60007f3e0ff */
[----:B------:R-:W3:Y:S01]  /*82ea0*/  LDL.LU.64 R12, [R1+0xba8] ;  /* 0x000ba800010c7983 */ /* 0x000ee20000300a00 */
[----:B------:R-:W-:-:S03]  /*82eb0*/  IADD3 R20, P2, PT, R20, R31, RZ ;  /* 0x0000001f14147210 */ /* 0x000fc60007f5e0ff */
[----:B------:R-:W3:Y:S04]  /*82ec0*/  LDL.LU.64 R14, [R1+0xba0] ;  /* 0x000ba000010e7983 */ /* 0x000ee80000300a00 */
[----:B------:R-:W-:Y:S04]  /*82ed0*/  STL [R1+0x1bf0], R16 ;  /* 0x001bf01001007387 */ /* 0x000fe80000100800 */
[----:B------:R1:W-:Y:S01]  /*82ee0*/  LDGSTS.E [R5+0x18500], desc[UR8][R6.64], P0 ;  /* 0x1850000006057fae */ /* 0x0003e200081a1008 */
[----:B------:R-:W-:-:S05]  /*82ef0*/  IMAD.X R17, R17, 0x1, R0, P1 ;  /* 0x0000000111117824 */ /* 0x000fca00008e0600 */
[----:B------:R1:W-:Y:S02]  /*82f00*/  STL [R1+0x1bec], R17 ;  /* 0x001bec1101007387 */ /* 0x0003e40000100800 */
[----:B-1----:R-:W-:Y:S01]  /*82f10*/  MOV R6, R16 ;  /* 0x0000001000067202 */ /* 0x002fe20000000f00 */
[----:B------:R-:W-:Y:S01]  /*82f20*/  IMAD.MOV.U32 R7, RZ, RZ, R17 ;  /* 0x000000ffff077224 */ /* 0x000fe200078e0011 */
[----:B------:R-:W-:Y:S01]  /*82f30*/  STL [R1+0x1c80], R20 ;  /* 0x001c801401007387 */ /* 0x000fe20000100800 */
[----:B------:R-:W-:-:S03]  /*82f40*/  IMAD.X R21, R21, 0x1, R0, P2 ;  /* 0x0000000115157824 */ /* 0x000fc600010e0600 */
[----:B------:R1:W-:Y:S04]  /*82f50*/  LDGSTS.E [R5+0x18d00], desc[UR8][R6.64], P0 ;  /* 0x18d0000006057fae */ /* 0x0003e800081a1008 */
[----:B------:R-:W3:Y:S04]  /*82f60*/  LDL.LU.64 R16, [R1+0xb98] ;  /* 0x000b980001107983 */ /* 0x000ee80000300a00 */
[----:B------:R1:W-:Y:S04]  /*82f70*/  STL [R1+0x1c7c], R21 ;  /* 0x001c7c1501007387 */ /* 0x0003e80000100800 */
[----:B------:R-:W3:Y:S01]  /*82f80*/  LDL.LU.64 R18, [R1+0xb90] ;  /* 0x000b900001127983 */ /* 0x000ee20000300a00 */
[----:B-1----:R-:W-:Y:S01]  /*82f90*/  IMAD.MOV.U32 R6, RZ, RZ, R20 ;  /* 0x000000ffff067224 */ /* 0x002fe200078e0014 */
[----:B------:R-:W-:-:S02]  /*82fa0*/  MOV R7, R21 ;  /* 0x0000001500077202 */ /* 0x000fc40000000f00 */
[----:B------:R-:W3:Y:S04]  /*82fb0*/  LDL.LU.64 R20, [R1+0xb88] ;  /* 0x000b880001147983 */ /* 0x000ee80000300a00 */
[----:B------:R-:W3:Y:S04]  /*82fc0*/  LDL.LU.64 R22, [R1+0xb80] ;  /* 0x000b800001167983 */ /* 0x000ee80000300a00 */
[----:B------:R-:W3:Y:S04]  /*82fd0*/  LDL.LU.64 R24, [R1+0xb78] ;  /* 0x000b780001187983 */ /* 0x000ee80000300a00 */
[----:B------:R-:W3:Y:S04]  /*82fe0*/  LDL.LU.64 R38, [R1+0xb70] ;  /* 0x000b700001267983 */ /* 0x000ee80000300a00 */
[----:B------:R-:W3:Y:S04]  /*82ff0*/  LDL.LU.64 R36, [R1+0xb68] ;  /* 0x000b680001247983 */ /* 0x000ee80000300a00 */
[----:B------:R1:W-:Y:S01]  /*83000*/  LDGSTS.E [R5+0x19500], desc[UR8][R6.64], P0 ;  /* 0x1950000006057fae */ /* 0x0003e200081a1008 */
[----:B----4-:R-:W-:-:S05]  /*83010*/  IADD3 R27, P1, PT, R27, R31, RZ ;  /* 0x0000001f1b1b7210 */ /* 0x010fca0007f3e0ff */
[----:B------:R-:W-:Y:S01]  /*83020*/  IMAD.X R28, R28, 0x1, R0, P1 ;  /* 0x000000011c1c7824 */ /* 0x000fe200008e0600 */
[----:B-1----:R-:W-:-:S03]  /*83030*/  MOV R6, R27 ;  /* 0x0000001b00067202 */ /* 0x002fc60000000f00 */
[----:B------:R-:W-:-:S05]  /*83040*/  IMAD.MOV.U32 R7, RZ, RZ, R28 ;  /* 0x000000ffff077224 */ /* 0x000fca00078e001c */
[----:B------:R1:W-:Y:S01]  /*83050*/  LDGSTS.E [R5+0x19d00], desc[UR8][R6.64], P0 ;  /* 0x19d0000006057fae */ /* 0x0003e200081a1008 */
[----:B------:R-:W-:-:S05]  /*83060*/  IADD3 R4, P2, PT, R4, R31, RZ ;  /* 0x0000001f04047210 */ /* 0x000fca0007f5e0ff */
[----:B------:R-:W-:Y:S02]  /*83070*/  IMAD.X R26, R26, 0x1, R0, P2 ;  /* 0x000000011a1a7824 */ /* 0x000fe400010e0600 */
[----:B-1----:R-:W-:-:S03]  /*83080*/  IMAD.MOV.U32 R6, RZ, RZ, R4 ;  /* 0x000000ffff067224 */ /* 0x002fc600078e0004 */
[----:B------:R-:W-:Y:S01]  /*83090*/  MOV R7, R26 ;  /* 0x0000001a00077202 */ /* 0x000fe20000000f00 */
[----:B------:R-:W-:Y:S04]  /*830a0*/  STL [R1+0x1c88], R27 ;  /* 0x001c881b01007387 */ /* 0x000fe80000100800 */
[----:B------:R2:W-:Y:S04]  /*830b0*/  LDGSTS.E [R5+0x1a500], desc[UR8][R6.64], P0 ;  /* 0x1a50000006057fae */ /* 0x0005e800081a1008 */
[----:B------:R-:W-:Y:S04]  /*830c0*/  STL [R1+0x1c84], R28 ;  /* 0x001c841c01007387 */ /* 0x000fe80000100800 */
[----:B------:R1:W-:Y:S01]  /*830d0*/  STL [R1+0x1c90], R4 ;  /* 0x001c900401007387 */ /* 0x0003e20000100800 */
[----:B--2---:R-:W-:-:S05]  /*830e0*/  IADD3 R6, P1, PT, R8, R31, RZ ;  /* 0x0000001f08067210 */ /* 0x004fca0007f3e0ff */
[----:B-1----:R-:W-:Y:S01]  /*830f0*/  IMAD.X R4, R9, 0x1, R0, P1 ;  /* 0x0000000109047824 */ /* 0x002fe200008e0600 */
[----:B------:R-:W-:-:S05]  /*83100*/  IADD3 R8, P1, PT, R10, R31, RZ ;  /* 0x0000001f0a087210 */ /* 0x000fca0007f3e0ff */
[----:B------:R-:W-:Y:S01]  /*83110*/  IMAD.X R7, R11, 0x1, R0, P1 ;  /* 0x000000010b077824 */ /* 0x000fe200008e0600 */
[----:B---3--:R-:W-:-:S04]  /*83120*/  IADD3 R10, P1, PT, R12, R31, RZ ;  /* 0x0000001f0c0a7210 */ /* 0x008fc80007f3e0ff */
[----:B------:R-:W-:Y:S02]  /*83130*/  IADD3.X R9, PT, PT, R13, R0, RZ, P1, !PT ;  /* 0x000000000d097210 */ /* 0x000fe40000ffe4ff */
[----:B------:R-:W-:-:S05]  /*83140*/  IADD3 R12, P1, PT, R14, R31, RZ ;  /* 0x0000001f0e0c7210 */ /* 0x000fca0007f3e0ff */
[----:B------:R-:W-:Y:S01]  /*83150*/  IMAD.X R11, R15, 0x1, R0, P1 ;  /* 0x000000010f0b7824 */ /* 0x000fe200008e0600 */
[----:B------:R1:W-:Y:S04]  /*83160*/  STL [R1+0x1c8c], R26 ;  /* 0x001c8c1a01007387 */ /* 0x0003e80000100800 */
[----:B------:R-:W2:Y:S04]  /*83170*/  LDL.LU R34, [R1+0xfb4] ;  /* 0x000fb40001227983 */ /* 0x000ea80000300800 */
[----:B------:R-:W3:Y:S04]  /*83180*/  LDL.LU R33, [R1+0xfb8] ;  /* 0x000fb80001217983 */ /* 0x000ee80000300800 */
[----:B------:R-:W4:Y:S04]  /*83190*/  LDL.LU R28, [R1+0xff4] ;  /* 0x000ff400011c7983 */ /* 0x000f280000300800 */
[----:B------:R-:W4:Y:S01]  /*831a0*/  LDL.LU R27, [R1+0xff8] ;  /* 0x000ff800011b7983 */ /* 0x000f220000300800 */
        /* <DEDUP_REMOVED lines=10> */
[-C--:B------:R-:W-:Y:S01]  /*83250*/  IADD3 R24, P1, PT, R38, R31.reuse, RZ ;  /* 0x0000001f26187210 */ /* 0x080fe20007f3e0ff */
[----:B------:R-:W-:Y:S01]  /*83260*/  IMAD.MOV.U32 R57, RZ, RZ, R4 ;  /* 0x000000ffff397224 */ /* 0x000fe200078e0004 */
[----:B------:R-:W-:Y:S01]  /*83270*/  MOV R56, R6 ;  /* 0x0000000600387202 */ /* 0x000fe20000000f00 */
[----:B------:R-:W-:Y:S02]  /*83280*/  IMAD.MOV.U32 R54, RZ, RZ, R8 ;  /* 0x000000ffff367224 */ /* 0x000fe400078e0008 */
[----:B------:R-:W-:Y:S01]  /*83290*/  IMAD.X R23, R39, 0x1, R0, P1 ;  /* 0x0000000127177824 */ /* 0x000fe200008e0600 */
[----:B-1----:R-:W-:Y:S01]  /*832a0*/  IADD3 R26, P1, PT, R36, R31, RZ ;  /* 0x0000001f241a7210 */ /* 0x002fe20007f3e0ff */
[----:B------:R-:W-:Y:S01]  /*832b0*/  IMAD.MOV.U32 R52, RZ, RZ, R10 ;  /* 0x000000ffff347224 */ /* 0x000fe200078e000a */
[----:B------:R-:W-:Y:S01]  /*832c0*/  MOV R55, R7 ;  /* 0x0000000700377202 */ /* 0x000fe20000000f00 */
[----:B------:R-:W-:Y:S01]  /*832d0*/  IMAD.MOV.U32 R53, RZ, RZ, R9 ;  /* 0x000000ffff357224 */ /* 0x000fe200078e0009 */
[----:B------:R-:W-:Y:S01]  /*832e0*/  MOV R50, R12 ;  /* 0x0000000c00327202 */ /* 0x000fe20000000f00 */
[----:B------:R-:W-:Y:S01]  /*832f0*/  IMAD.MOV.U32 R51, RZ, RZ, R11 ;  /* 0x000000ffff337224 */ /* 0x000fe200078e000b */
[----:B------:R-:W-:Y:S01]  /*83300*/  MOV R49, R13 ;  /* 0x0000000d00317202 */ /* 0x000fe20000000f00 */
[----:B------:R-:W-:Y:S01]  /*83310*/  IMAD.MOV.U32 R48, RZ, RZ, R14 ;  /* 0x000000ffff307224 */ /* 0x000fe200078e000e */
[----:B------:R-:W-:Y:S01]  /*83320*/  STL.64 [R1+0xbb8], R56 ;  /* 0x000bb83801007387 */ /* 0x000fe20000100a00 */
[----:B------:R-:W-:Y:S01]  /*83330*/  IMAD.X R25, R37, 0x1, R0, P1 ;  /* 0x0000000125197824 */ /* 0x000fe200008e0600 */
[----:B------:R-:W-:Y:S01]  /*83340*/  MOV R44, R18 ;  /* 0x00000012002c7202 */ /* 0x000fe20000000f00 */
[----:B------:R-:W-:Y:S01]  /*83350*/  IMAD.MOV.U32 R46, RZ, RZ, R16 ;  /* 0x000000ffff2e7224 */ /* 0x000fe200078e0010 */
[----:B------:R-:W-:Y:S01]  /*83360*/  STL.64 [R1+0xbb0], R54 ;  /* 0x000bb03601007387 */ /* 0x000fe20000100a00 */
[----:B------:R-:W-:Y:S01]  /*83370*/  IMAD.MOV.U32 R47, RZ, RZ, R15 ;  /* 0x000000ffff2f7224 */ /* 0x000fe200078e000f */
        /* <DEDUP_REMOVED lines=26> */
[----:B------:R-:W-:-:S03]  /*83520*/  LOP3.LUT R4, R29, 0x60, RZ, 0x3c, !PT ;  /* 0x000000601d047812 */ /* 0x000fc600078e3cff */
[----:B------:R-:W-:Y:S04]  /*83530*/  LDGSTS.E [R5+0x1ad00], desc[UR8][R56.64], P0 ;  /* 0x1ad0000038057fae */ /* 0x000fe800081a1008 */
[----:B------:R-:W-:Y:S04]  /*83540*/  LDGSTS.E [R5+0x1b500], desc[UR8][R54.64], P0 ;  /* 0x1b50000036057fae */ /* 0x000fe800081a1008 */
[----:B------:R-:W-:Y:S01]  /*83550*/  LDGSTS.E [R5+0x1bd00], desc[UR8][R52.64], P0 ;  /* 0x1bd0000034057fae */ /* 0x000fe200081a1008 */
[----:B------:R-:W-:-:S03]  /*83560*/  VIADD R4, R4, UR7 ;  /* 0x0000000704047c36 */ /* 0x000fc60008000000 */
        /* <DEDUP_REMOVED lines=8> */
[----:B---3--:R-:W-:-:S05]  /*835f0*/  IADD3 R33, P1, PT, R33, R31, RZ ;  /* 0x0000001f21217210 */ /* 0x008fca0007f3e0ff */
[----:B--2---:R-:W-:Y:S01]  /*83600*/  IMAD.X R34, R34, 0x1, R0, P1 ;  /* 0x0000000122227824 */ /* 0x004fe200008e0600 */
[----:B----4-:R-:W-:Y:S01]  /*83610*/  IADD3 R27, P2, PT, R27, R31, RZ ;  /* 0x0000001f1b1b7210 */ /* 0x010fe20007f5e0ff */
[----:B------:R-:W-:Y:S03]  /*83620*/  STL [R1+0xfb8], R33 ;  /* 0x000fb82101007387 */ /* 0x000fe60000100800 */
[----:B------:R-:W-:Y:S01]  /*83630*/  IADD3.X R28, PT, PT, R28, R0, RZ, P2, !PT ;  /* 0x000000001c1c7210 */ /* 0x000fe200017fe4ff */
[----:B------:R-:W-:Y:S04]  /*83640*/  STL [R1+0xff8], R27 ;  /* 0x000ff81b01007387 */ /* 0x000fe80000100800 */
[----:B------:R-:W-:Y:S04]  /*83650*/  STL [R1+0xfb4], R34 ;  /* 0x000fb42201007387 */ /* 0x000fe80000100800 */
[----:B------:R-:W2:Y:S04]  /*83660*/  LDL.LU R11, [R1+0x1138] ;  /* 0x00113800010b7983 */ /* 0x000ea80000300800 */
[----:B------:R-:W3:Y:S04]  /*83670*/  LDL.LU R19, [R1+0x1178] ;  /* 0x0011780001137983 */ /* 0x000ee80000300800 */
[----:B------:R-:W-:Y:S04]  /*83680*/  STL [R1+0xff4], R28 ;  /* 0x000ff41c01007387 */ /* 0x000fe80000100800 */
[----:B------:R-:W4:Y:S04]  /*83690*/  LDL.LU R17, [R1+0x1134] ;  /* 0x0011340001117983 */ /* 0x000f280000300800 */
[----:B------:R-:W4:Y:S01]  /*836a0*/  LDL.LU R20, [R1+0x1174] ;  /* 0x0011740001147983 */ /* 0x000f220000300800 */
[----:B------:R-:W-:-:S02]  /*836b0*/  IMAD.MOV.U32 R6, RZ, RZ, R33 ;  /* 0x000000ffff067224 */ /* 0x000fc400078e0021 */
[----:B------:R-:W-:Y:S01]  /*836c0*/  IMAD.MOV.U32 R7, RZ, RZ, R34 ;  /* 0x000000ffff077224 */ /* 0x000fe200078e0022 */
[----:B------:R-:W4:Y:S04]  /*836d0*/  LDL.LU R5, [R1+0x11b8] ;  /* 0x0011b80001057983 */ /* 0x000f280000300800 */
[----:B------:R1:W-:Y:S04]  /*836e0*/  LDGSTS.E [R4+0x600], desc[UR8][R6.64], P0 ;  /* 0x0060000006047fae */ /* 0x0003e800081a1008 */
[----:B------:R-:W4:Y:S01]  /*836f0*/  LDL.LU R15, [R1+0x11f8] ;  /* 0x0011f800010f7983 */ /* 0x000f220000300800 */
[----:B-1----:R-:W-:Y:S01]  /*83700*/  MOV R6, R27 ;  /* 0x0000001b00067202 */ /* 0x002fe20000000f00 */
[----:B------:R-:W-:-:S05]  /*83710*/  IMAD.MOV.U32 R7, RZ, RZ, R28 ;  /* 0x000000ffff077224 */ /* 0x000fca00078e001c */
[----:B------:R1:W-:Y:S01]  /*83720*/  LDGSTS.E [R4+0xe00], desc[UR8][R6.64], P0 ;  /* 0x00e0000006047fae */ /* 0x0003e200081a1008 */
[-C--:B------:R-:W-:Y:S02]  /*83730*/  IADD3 R12, P1, PT, R12, R31.reuse, RZ ;  /* 0x0000001f0c0c7210 */ /* 0x080fe40007f3e0ff */
[----:B------:R-:W-:-:S03]  /*83740*/  IADD3 R8, P2, PT, R8, R31, RZ ;  /* 0x0000001f08087210 */ /* 0x000fc60007f5e0ff */
[----:B------:R-:W-:Y:S01]  /*83750*/  IMAD.X R16, R16, 0x1, R0, P1 ;  /* 0x0000000110107824 */ /* 0x000fe200008e0600 */
[----:B------:R1:W-:Y:S02]  /*83760*/  STL [R1+0x1038], R12 ;  /* 0x0010380c01007387 */ /* 0x0003e40000100800 */
[----:B-1----:R-:W-:Y:S01]  /*83770*/  IMAD.MOV.U32 R6, RZ, RZ, R12 ;  /* 0x000000ffff067224 */ /* 0x002fe200078e000c */
[----:B------:R-:W-:Y:S01]  /*83780*/  IADD3.X R13, PT, PT, R13, R0, RZ, P2, !PT ;  /* 0x000000000d0d7210 */ /* 0x000fe200017fe4ff */
[----:B------:R1:W-:Y:S04]  /*83790*/  STL [R1+0x1034], R16 ;  /* 0x0010341001007387 */ /* 0x0003e80000100800 */
[----:B------:R1:W-:Y:S04]  /*837a0*/  STL [R1+0x1078], R8 ;  /* 0x0010780801007387 */ /* 0x0003e80000100800 */
[----:B------:R-:W4:Y:S01]  /*837b0*/  LDL.LU R12, [R1+0x11b4] ;  /* 0x0011b400010c7983 */ /* 0x000f220000300800 */
[----:B------:R-:W-:-:S03]  /*837c0*/  IMAD.MOV.U32 R7, RZ, RZ, R16 ;  /* 0x000000ffff077224 */ /* 0x000fc600078e0010 */
[----:B------:R1:W-:Y:S04]  /*837d0*/  STL [R1+0x1074], R13 ;  /* 0x0010740d01007387 */ /* 0x0003e80000100800 */
[----:B-1----:R-:W4:Y:S01]  /*837e0*/  LDL.LU R16, [R1+0x11f4] ;  /* 0x0011f40001107983 */ /* 0x002f220000300800 */
[----:B------:R-:W-:-:S03]  /*837f0*/  IADD3 R14, P1, PT, R14, R31, RZ ;  /* 0x0000001f0e0e7210 */ /* 0x000fc60007f3e0ff */
[----:B------:R1:W-:Y:S01]  /*83800*/  LDGSTS.E [R4+0x1600], desc[UR8][R6.64], P0 ;  /* 0x0160000006047fae */ /* 0x0003e200081a1008 */
[----:B------:R-:W-:Y:S01]  /*83810*/  IADD3 R9, P2, PT, R9, R31, RZ ;  /* 0x0000001f09097210 */ /* 0x000fe20007f5e0ff */
[----:B------:R-:W-:-:S03]  /*83820*/  IMAD.X R18, R18, 0x1, R0, P1 ;  /* 0x0000000112127824 */ /* 0x000fc600008e0600 */
[----:B------:R-:W-:Y:S02]  /*83830*/  IADD3.X R10, PT, PT, R10, R0, RZ, P2, !PT ;  /* 0x000000000a0a7210 */ /* 0x000fe400017fe4ff */
[----:B-1----:R-:W-:Y:S01]  /*83840*/  MOV R6, R8 ;  /* 0x0000000800067202 */ /* 0x002fe20000000f00 */
[----:B------:R-:W-:Y:S01]  /*83850*/  IMAD.MOV.U32 R7, RZ, RZ, R13 ;  /* 0x000000ffff077224 */ /* 0x000fe200078e000d */
[----:B------:R-:W4:Y:S04]  /*83860*/  LDL.LU R8, [R1+0x1238] ;  /* 0x0012380001087983 */ /* 0x000f280000300800 */
[----:B------:R-:W4:Y:S04]  /*83870*/  LDL.LU R13, [R1+0x1278] ;  /* 0x00127800010d7983 */ /* 0x000f280000300800 */
[----:B------:R1:W-:Y:S04]  /*83880*/  STL [R1+0x10b8], R14 ;  /* 0x0010b80e01007387 */ /* 0x0003e80000100800 */
[----:B------:R1:W-:Y:S04]  /*83890*/  LDGSTS.E [R4+0x1e00], desc[UR8][R6.64], P0 ;  /* 0x01e0000006047fae */ /* 0x0003e800081a1008 */
[----:B------:R1:W-:Y:S04]  /*838a0*/  STL [R1+0x10b4], R18 ;  /* 0x0010b41201007387 */ /* 0x0003e80000100800 */
[----:B------:R-:W-:Y:S01]  /*838b0*/  STL [R1+0x10f8], R9 ;  /* 0x0010f80901007387 */ /* 0x000fe20000100800 */
[----:B-1----:R-:W-:-:S03]  /*838c0*/  IMAD.MOV.U32 R6, RZ, RZ, R14 ;  /* 0x000000ffff067224 */ /* 0x002fc600078e000e */
[----:B------:R-:W4:Y:S01]  /*838d0*/  LDL.LU R14, [R1+0x1234] ;  /* 0x00123400010e7983 */ /* 0x000f220000300800 */
[----:B------:R-:W-:-:S03]  /*838e0*/  IMAD.MOV.U32 R7, RZ, RZ, R18 ;  /* 0x000000ffff077224 */ /* 0x000fc600078e0012 */
[----:B------:R1:W-:Y:S04]  /*838f0*/  STL [R1+0x10f4], R10 ;  /* 0x0010f40a01007387 */ /* 0x0003e80000100800 */
[----:B------:R-:W4:Y:S04]  /*83900*/  LDL.LU R18, [R1+0x1274] ;  /* 0x0012740001127983 */ /* 0x000f280000300800 */
[----:B------:R1:W-:Y:S02]  /*83910*/  LDGSTS.E [R4+0x2600], desc[UR8][R6.64], P0 ;  /* 0x0260000006047fae */ /* 0x0003e400081a1008 */
[----:B-1----:R-:W-:Y:S01]  /*83920*/  MOV R6, R9 ;  /* 0x0000000900067202 */ /* 0x002fe20000000f00 */
[----:B------:R-:W-:-:S02]  /*83930*/  IMAD.MOV.U32 R7, RZ, RZ, R10 ;  /* 0x000000ffff077224 */ /* 0x000fc400078e000a */
[----:B------:R-:W4:Y:S04]  /*83940*/  LDL.LU R10, [R1+0x12b8] ;  /* 0x0012b800010a7983 */ /* 0x000f280000300800 */
[----:B------:R-:W4:Y:S04]  /*83950*/  LDL.LU R9, [R1+0x12f8] ;  /* 0x0012f80001097983 */ /* 0x000f280000300800 */
[----:B------:R1:W-:Y:S01]  /*83960*/  LDGSTS.E [R4+0x2e00], desc[UR8][R6.64], P0 ;  /* 0x02e0000006047fae */ /* 0x0003e200081a1008 */
[-C--:B--2---:R-:W-:Y:S02]  /*83970*/  IADD3 R11, P1, PT, R11, R31.reuse, RZ ;  /* 0x0000001f0b0b7210 */ /* 0x084fe40007f3e0ff */
[----:B---3--:R-:W-:-:S03]  /*83980*/  IADD3 R19, P2, PT, R19, R31, RZ ;  /* 0x0000001f13137210 */ /* 0x008fc60007f5e0ff */
[----:B------:R-:W-:Y:S01]  /*83990*/  STL [R1+0x1138], R11 ;  /* 0x0011380b01007387 */ /* 0x000fe20000100800 */
[----:B----4-:R-:W-:Y:S01]  /*839a0*/  IMAD.X R17, R17, 0x1, R0, P1 ;  /* 0x0000000111117824 */ /* 0x010fe200008e0600 */
[----:B------:R-:W-:-:S04]  /*839b0*/  IADD3.X R20, PT, PT, R20, R0, RZ, P2, !PT ;  /* 0x0000000014147210 */ /* 0x000fc800017fe4ff */
[----:B------:R2:W-:Y:S01]  /*839c0*/  STL [R1+0x1134], R17 ;  /* 0x0011341101007387 */ /* 0x0005e20000100800 */
[----:B-1----:R-:W-:-:S03]  /*839d0*/  IMAD.MOV.U32 R7, RZ, RZ, R17 ;  /* 0x000000ffff077224 */ /* 0x002fc600078e0011 */
[----:B------:R-:W-:Y:S01]  /*839e0*/  STL [R1+0x1178], R19 ;  /* 0x0011781301007387 */ /* 0x000fe20000100800 */
[----:B------:R-:W-:-:S03]  /*839f0*/  IMAD.MOV.U32 R6, RZ, RZ, R11 ;  /* 0x000000ffff067224 */ /* 0x000fc600078e000b */
[----:B--2---:R-:W2:Y:S04]  /*83a00*/  LDL.LU R17, [R1+0x12b4] ;  /* 0x0012b40001117983 */ /* 0x004ea80000300800 */
[----:B------:R-:W-:Y:S04]  /*83a10*/  STL [R1+0x1174], R20 ;  /* 0x0011741401007387 */ /* 0x000fe80000100800 */
[----:B------:R-:W3:Y:S01]  /*83a20*/  LDL.LU R11, [R1+0x12f4] ;  /* 0x0012f400010b7983 */ /* 0x000ee20000300800 */
[----:B------:R-:W-:-:S03]  /*83a30*/  IADD3 R5, P1, PT, R5, R31, RZ ;  /* 0x0000001f05057210 */ /* 0x000fc60007f3e0ff */
[----:B------:R1:W-:Y:S01]  /*83a40*/  LDGSTS.E [R4+0x3600], desc[UR8][R6.64], P0 ;  /* 0x0360000006047fae */ /* 0x0003e200081a1008 */
[----:B------:R-:W-:-:S03]  /*83a50*/  IADD3 R15, P2, PT, R15, R31, RZ ;  /* 0x0000001f0f0f7210 */ /* 0x000fc60007f5e0ff */
[----:B------:R-:W-:Y:S01]  /*83a60*/  STL [R1+0x11b8], R5 ;  /* 0x0011b80501007387 */ /* 0x000fe20000100800 */
[----:B-1----:R-:W-:Y:S01]  /*83a70*/  MOV R6, R19 ;  /* 0x0000001300067202 */ /* 0x002fe20000000f00 */
[----:B------:R-:W-:-:S05]  /*83a80*/  IMAD.MOV.U32 R7, RZ, RZ, R20 ;  /* 0x000000ffff077224 */ /* 0x000fca00078e0014 */
[----:B------:R1:W-:Y:S02]  /*83a90*/  LDGSTS.E [R4+0x3e00], desc[UR8][R6.64], P0 ;  /* 0x03e0000006047fae */ /* 0x0003e400081a1008 */
[----:B-1----:R-:W-:Y:S02]  /*83aa0*/  IMAD.MOV.U32 R6, RZ, RZ, R5 ;  /* 0x000000ffff067224 */ /* 0x002fe400078e0005 */
[----:B------:R-:W-:-:S04]  /*83ab0*/  IMAD.X R12, R12, 0x1, R0, P1 ;  /* 0x000000010c0c7824 */ /* 0x000fc800008e0600 */
        /* <DEDUP_REMOVED lines=12> */
[-C--:B------:R-:W-:Y:S02]  /*83b80*/  IADD3 R8, P1, PT, R8, R31.reuse, RZ ;  /* 0x0000001f08087210 */ /* 0x080fe40007f3e0ff */
[----:B------:R-:W-:Y:S01]  /*83b90*/  IADD3 R13, P2, PT, R13, R31, RZ ;  /* 0x0000001f0d0d7210 */ /* 0x000fe20007f5e0ff */
[----:B------:R1:W-:Y:S04]  /*83ba0*/  LDGSTS.E [R4+0x4e00], desc[UR8][R6.64], P0 ;  /* 0x04e0000006047fae */ /* 0x0003e800081a1008 */
[----:B------:R-:W-:Y:S01]  /*83bb0*/  STL [R1+0x1238], R8 ;  /* 0x0012380801007387 */ /* 0x000fe20000100800 */
[----:B------:R-:W-:Y:S02]  /*83bc0*/  IMAD.X R14, R14, 0x1, R0, P1 ;  /* 0x000000010e0e7824 */ /* 0x000fe400008e0600 */
[----:B-1----:R-:W-:-:S02]  /*83bd0*/  IMAD.MOV.U32 R6, RZ, RZ, R8 ;  /* 0x000000ffff067224 */ /* 0x002fc400078e0008 */
[----:B------:R-:W-:Y:S01]  /*83be0*/  IMAD.MOV.U32 R7, RZ, RZ, R14 ;  /* 0x000000ffff077224 */ /* 0x000fe200078e000e */
[----:B------:R1:W-:Y:S01]  /*83bf0*/  STL [R1+0x1234], R14 ;  /* 0x0012340e01007387 */ /* 0x0003e20000100800 */
[----:B------:R-:W-:-:S03]  /*83c00*/  IADD3.X R18, PT, PT, R18, R0, RZ, P2, !PT ;  /* 0x0000000012127210 */ /* 0x000fc600017fe4ff */
[----:B------:R-:W-:Y:S04]  /*83c10*/  STL [R1+0x1278], R13 ;  /* 0x0012780d01007387 */ /* 0x000fe80000100800 */
[----:B------:R1:W-:Y:S04]  /*83c20*/  LDGSTS.E [R4+0x5600], desc[UR8][R6.64], P0 ;  /* 0x0560000006047fae */ /* 0x0003e800081a1008 */
[----:B-1----:R-:W4:Y:S04]  /*83c30*/  LDL.LU R14, [R1+0x13b8] ;  /* 0x0013b800010e7983 */ /* 0x002f280000300800 */
[----:B------:R1:W-:Y:S04]  /*83c40*/  STL [R1+0x1274], R18 ;  /* 0x0012741201007387 */ /* 0x0003e80000100800 */
[----:B------:R-:W4:Y:S01]  /*83c50*/  LDL.LU R8, [R1+0x13f8] ;  /* 0x0013f80001087983 */ /* 0x000f220000300800 */
[----:B------:R-:W-:Y:S01]  /*83c60*/  IMAD.MOV.U32 R7, RZ, RZ, R18 ;  /* 0x000000ffff077224 */ /* 0x000fe200078e0012 */
[----:B------:R-:W-:-:S02]  /*83c70*/  IADD3 R10, P1, PT, R10, R31, RZ ;  /* 0x0000001f0a0a7210 */ /* 0x000fc40007f3e0ff */
[----:B-1----:R-:W4:Y:S01]  /*83c80*/  LDL.LU R18, [R1+0x13b4] ;  /* 0x0013b40001127983 */ /* 0x002f220000300800 */
[----:B------:R-:W-:-:S03]  /*83c90*/  MOV R6, R13 ;  /* 0x0000000d00067202 */ /* 0x000fc60000000f00 */
[----:B------:R-:W4:Y:S01]  /*83ca0*/  LDL.LU R13, [R1+0x13f4] ;  /* 0x0013f400010d7983 */ /* 0x000f220000300800 */
[----:B------:R-:W-:-:S03]  /*83cb0*/  IADD3 R9, P2, PT, R9, R31, RZ ;  /* 0x0000001f09097210 */ /* 0x000fc60007f5e0ff */
[----:B------:R1:W-:Y:S04]  /*83cc0*/  STL [R1+0x12b8], R10 ;  /* 0x0012b80a01007387 */ /* 0x0003e80000100800 */
[----:B------:R1:W-:Y:S02]  /*83cd0*/  LDGSTS.E [R4+0x5e00], desc[UR8][R6.64], P0 ;  /* 0x05e0000006047fae */ /* 0x0003e400081a1008 */
[----:B-1----:R-:W-:Y:S02]  /*83ce0*/  IMAD.MOV.U32 R6, RZ, RZ, R10 ;  /* 0x000000ffff067224 */ /* 0x002fe400078e000a */
[----:B--2---:R-:W-:-:S05]  /*83cf0*/  IMAD.X R17, R17, 0x1, R0, P1 ;  /* 0x0000000111117824 */ /* 0x004fca00008e0600 */
[----:B------:R1:W-:Y:S01]  /*83d00*/  STL [R1+0x12b4], R17 ;  /* 0x0012b41101007387 */ /* 0x0003e20000100800 */
[----:B---3--:R-:W-:-:S03]  /*83d10*/  IADD3.X R11, PT, PT, R11, R0, RZ, P2, !PT ;  /* 0x000000000b0b7210 */ /* 0x008fc600017fe4ff */
[----:B------:R2:W-:Y:S04]  /*83d20*/  STL [R1+0x12f8], R9 ;  /* 0x0012f80901007387 */ /* 0x0005e80000100800 */
[----:B------:R-:W3:Y:S01]  /*83d30*/  LDL.LU R10, [R1+0x1438] ;  /* 0x00143800010a7983 */ /* 0x000ee20000300800 */
[----:B------:R-:W-:-:S03]  /*83d40*/  IMAD.MOV.U32 R7, RZ, RZ, R17 ;  /* 0x000000ffff077224 */ /* 0x000fc600078e0011 */
[----:B------:R2:W-:Y:S04]  /*83d50*/  STL [R1+0x12f4], R11 ;  /* 0x0012f40b01007387 */ /* 0x0005e80000100800 */
[----:B------:R-:W3:Y:S04]  /*83d60*/  LDL.LU R19, [R1+0x1478] ;  /* 0x0014780001137983 */ /* 0x000ee80000300800 */
[----:B-1----:R-:W3:Y:S04]  /*83d70*/  LDL.LU R17, [R1+0x1434] ;  /* 0x0014340001117983 */ /* 0x002ee80000300800 */
[----:B------:R-:W3:Y:S04]  /*83d80*/  LDL.LU R20, [R1+0x1474] ;  /* 0x0014740001147983 */ /* 0x000ee80000300800 */
[----:B------:R1:W-:Y:S02]  /*83d90*/  LDGSTS.E [R4+0x6600], desc[UR8][R6.64], P0 ;  /* 0x0660000006047fae */ /* 0x0003e400081a1008 */
[----:B-1----:R-:W-:Y:S01]  /*83da0*/  MOV R6, R9 ;  /* 0x0000000900067202 */ /* 0x002fe20000000f00 */
[----:B------:R-:W-:Y:S01]  /*83db0*/  IMAD.MOV.U32 R7, RZ, RZ, R11 ;  /* 0x000000ffff077224 */ /* 0x000fe200078e000b */
[----:B--2---:R-:W2:Y:S04]  /*83dc0*/  LDL.LU R9, [R1+0x14b8] ;  /* 0x0014b80001097983 */ /* 0x004ea80000300800 */
[----:B------:R-:W2:Y:S04]  /*83dd0*/  LDL.LU R11, [R1+0x14f8] ;  /* 0x0014f800010b7983 */ /* 0x000ea80000300800 */
        /* <DEDUP_REMOVED lines=8> */
[----:B------:R4:W-:Y:S04]  /*83e60*/  STL [R1+0x1378], R5 ;  /* 0x0013780501007387 */ /* 0x0009e80000100800 */
[----:B------:R-:W2:Y:S01]  /*83e70*/  LDL.LU R12, [R1+0x14b4] ;  /* 0x0014b400010c7983 */ /* 0x000ea20000300800 */
        /* <DEDUP_REMOVED lines=11> */
[----:B------:R1:W-:Y:S01]  /*83f30*/  STL [R1+0x13b8], R14 ;  /* 0x0013b80e01007387 */ /* 0x0003e20000100800 */
[----:B------:R-:W-:-:S03]  /*83f40*/  IADD3.X R13, PT, PT, R13, R0, RZ, P2, !PT ;  /* 0x000000000d0d7210 */ /* 0x000fc600017fe4ff */
        /* <DEDUP_REMOVED lines=14> */
[----:B---3--:R-:W-:-:S05]  /*84030*/  IADD3 R10, P1, PT, R10, R31, RZ ;  /* 0x0000001f0a0a7210 */ /* 0x008fca0007f3e0ff */
[----:B------:R-:W-:Y:S01]  /*84040*/  STL [R1+0x1438], R10 ;  /* 0x0014380a01007387 */ /* 0x000fe20000100800 */
[----:B------:R-:W-:Y:S01]  /*84050*/  IADD3 R19, P2, PT, R19, R31, RZ ;  /* 0x0000001f13137210 */ /* 0x000fe20007f5e0ff */
[----:B------:R-:W-:-:S03]  /*84060*/  IMAD.X R17, R17, 0x1, R0, P1 ;  /* 0x0000000111117824 */ /* 0x000fc600008e0600 */
[----:B------:R-:W-:Y:S02]  /*84070*/  IADD3.X R20, PT, PT, R20, R0, RZ, P2, !PT ;  /* 0x0000000014147210 */ /* 0x000fe400017fe4ff */
[----:B------:R3:W-:Y:S01]  /*84080*/  STL [R1+0x1434], R17 ;  /* 0x0014341101007387 */ /* 0x0007e20000100800 */
[----:B-1----:R-:W-:-:S03]  /*84090*/  IMAD.MOV.U32 R7, RZ, RZ, R17 ;  /* 0x000000ffff077224 */ /* 0x002fc600078e0011 */
[----:B------:R-:W-:Y:S01]  /*840a0*/  STL [R1+0x1478], R19 ;  /* 0x0014781301007387 */ /* 0x000fe20000100800 */
[----:B------:R-:W-:-:S03]  /*840b0*/  IMAD.MOV.U32 R6, RZ, RZ, R10 ;  /* 0x000000ffff067224 */ /* 0x000fc600078e000a */
[----:B---3--:R-:W3:Y:S04]  /*840c0*/  LDL.LU R17, [R1+0x15b4] ;  /* 0x0015b40001117983 */ /* 0x008ee80000300800 */
[----:B------:R-:W-:Y:S04]  /*840d0*/  STL [R1+0x1474], R20 ;  /* 0x0014741401007387 */ /* 0x000fe80000100800 */
[----:B------:R-:W3:Y:S01]  /*840e0*/  LDL.LU R10, [R1+0x15f4] ;  /* 0x0015f400010a7983 */ /* 0x000ee20000300800 */
[----:B--2---:R-:W-:-:S03]  /*840f0*/  IADD3 R9, P1, PT, R9, R31, RZ ;  /* 0x0000001f09097210 */ /* 0x004fc60007f3e0ff */
        /* <DEDUP_REMOVED lines=16> */
[----:B--2---:R-:W-:-:S03]  /*84200*/  IMAD.MOV.U32 R7, RZ, RZ, R16 ;  /* 0x000000ffff077224 */ /* 0x004fc600078e0010 */
[----:B-1----:R-:W2:Y:S01]  /*84210*/  LDL.LU R16, [R1+0x1634] ;  /* 0x0016340001107983 */ /* 0x002ea20000300800 */
[----:B------:R-:W-:-:S03]  /*84220*/  MOV R6, R11 ;  /* 0x0000000b00067202 */ /* 0x000fc60000000f00 */
[----:B------:R-:W2:Y:S01]  /*84230*/  LDL.LU R11, [R1+0x1674] ;  /* 0x00167400010b7983 */ /* 0x000ea20000300800 */
[-C--:B----4-:R-:W-:Y:S02]  /*84240*/  IADD3 R5, P1, PT, R5, R31.reuse, RZ ;  /* 0x0000001f05057210 */ /* 0x090fe40007f3e0ff */
[----:B------:R-:W-:Y:S01]  /*84250*/  IADD3 R15, P2, PT, R15, R31, RZ ;  /* 0x0000001f0f0f7210 */ /* 0x000fe20007f5e0ff */
[----:B------:R1:W-:Y:S04]  /*84260*/  LDGSTS.E [R4+0xae00], desc[UR8][R6.64], P0 ;  /* 0x0ae0000006047fae */ /* 0x0003e800081a1008 */
[----:B------:R-:W-:Y:S01]  /*84270*/  STL [R1+0x1538], R5 ;  /* 0x0015380501007387 */ /* 0x000fe20000100800 */
[----:B-1----:R-:W-:Y:S02]  /*84280*/  IMAD.MOV.U32 R6, RZ, RZ, R5 ;  /* 0x000000ffff067224 */ /* 0x002fe400078e0005 */
[----:B------:R-:W-:-:S04]  /*84290*/  IMAD.X R14, R14, 0x1, R0, P1 ;  /* 0x000000010e0e7824 */ /* 0x000fc800008e0600 */
[----:B------:R-:W-:Y:S01]  /*842a0*/  IMAD.MOV.U32 R7, RZ, RZ, R14 ;  /* 0x000000ffff077224 */ /* 0x000fe200078e000e */
[----:B------:R1:W-:Y:S01]  /*842b0*/  STL [R1+0x1534], R14 ;  /* 0x0015340e01007387 */ /* 0x0003e20000100800 */
[----:B------:R-:W-:-:S03]  /*842c0*/  IADD3.X R18, PT, PT, R18, R0, RZ, P2, !PT ;  /* 0x0000000012127210 */ /* 0x000fc600017fe4ff */
[----:B------:R-:W-:Y:S04]  /*842d0*/  STL [R1+0x1578], R15 ;  /* 0x0015780f01007387 */ /* 0x000fe80000100800 */
[----:B------:R4:W-:Y:S04]  /*842e0*/  LDGSTS.E [R4+0xb600], desc[UR8][R6.64], P0 ;  /* 0x0b60000006047fae */ /* 0x0009e800081a1008 */
[----:B-1----:R-:W2:Y:S04]  /*842f0*/  LDL.LU R14, [R1+0x16b8] ;  /* 0x0016b800010e7983 */ /* 0x002ea80000300800 */
[----:B------:R1:W-:Y:S04]  /*84300*/  STL [R1+0x1574], R18 ;  /* 0x0015741201007387 */ /* 0x0003e80000100800 */
[----:B------:R-:W2:Y:S01]  /*84310*/  LDL.LU R5, [R1+0x16f8] ;  /* 0x0016f80001057983 */ /* 0x000ea20000300800 */
[----:B----4-:R-:W-:Y:S01]  /*84320*/  IMAD.MOV.U32 R7, RZ, RZ, R18 ;  /* 0x000000ffff077224 */ /* 0x010fe200078e0012 */
        /* <DEDUP_REMOVED lines=8> */
[----:B---3--:R-:W-:-:S05]  /*843b0*/  IMAD.X R17, R17, 0x1, R0, P1 ;  /* 0x0000000111117824 */ /* 0x008fca00008e0600 */
        /* <DEDUP_REMOVED lines=12> */
[----:B---3--:R-:W3:Y:S04]  /*84480*/  LDL.LU R8, [R1+0x17b8] ;  /* 0x0017b80001087983 */ /* 0x008ee80000300800 */
[----:B------:R-:W3:Y:S04]  /*84490*/  LDL.LU R10, [R1+0x17f8] ;  /* 0x0017f800010a7983 */ /* 0x000ee80000300800 */
[----:B------:R1:W-:Y:S01]  /*844a0*/  LDGSTS.E [R4+0xce00], desc[UR8][R6.64], P0 ;  /* 0x0ce0000006047fae */ /* 0x0003e200081a1008 */
[----:B------:R-:W-:-:S05]  /*844b0*/  IADD3 R12, P1, PT, R12, R31, RZ ;  /* 0x0000001f0c0c7210 */ /* 0x000fca0007f3e0ff */
[----:B------:R2:W-:Y:S01]  /*844c0*/  STL [R1+0x1638], R12 ;  /* 0x0016380c01007387 */ /* 0x0005e20000100800 */
[----:B------:R-:W-:Y:S01]  /*844d0*/  IADD3 R9, P2, PT, R9, R31, RZ ;  /* 0x0000001f09097210 */ /* 0x000fe20007f5e0ff */
[----:B--2---:R-:W-:Y:S02]  /*844e0*/  IMAD.X R16, R16, 0x1, R0, P1 ;  /* 0x0000000110107824 */ /* 0x004fe400008e0600 */
        /* <DEDUP_REMOVED lines=11> */
[----:B--2---:R-:W2:Y:S04]  /*845a0*/  LDL.LU R9, [R1+0x1838] ;  /* 0x0018380001097983 */ /* 0x004ea80000300800 */
[----:B------:R-:W2:Y:S01]  /*845b0*/  LDL.LU R11, [R1+0x1878] ;  /* 0x00187800010b7983 */ /* 0x000ea20000300800 */
[----:B------:R-:W-:-:S03]  /*845c0*/  IADD3 R14, P1, PT, R14, R31, RZ ;  /* 0x0000001f0e0e7210 */ /* 0x000fc60007f3e0ff */
[----:B------:R1:W-:Y:S01]  /*845d0*/  LDGSTS.E [R4+0xde00], desc[UR8][R6.64], P0 ;  /* 0x0de0000006047fae */ /* 0x0003e200081a1008 */
[----:B------:R-:W-:-:S03]  /*845e0*/  IADD3 R5, P2, PT, R5, R31, RZ ;  /* 0x0000001f05057210 */ /* 0x000fc60007f5e0ff */
[----:B------:R4:W-:Y:S02]  /*845f0*/  STL [R1+0x16b8], R14 ;  /* 0x0016b80e01007387 */ /* 0x0009e40000100800 */
        /* <DEDUP_REMOVED lines=9> */
[----:B------:R1:W-:Y:S02]  /*84690*/  LDGSTS.E [R4+0xe600], desc[UR8][R6.64], P0 ;  /* 0x0e60000006047fae */ /* 0x0003e400081a1008 */
[----:B-1----:R-:W-:Y:S01]  /*846a0*/  MOV R6, R5 ;  /* 0x0000000500067202 */ /* 0x002fe20000000f00 */
[----:B------:R-:W-:-:S02]  /*846b0*/  IMAD.MOV.U32 R7, RZ, RZ, R15 ;  /* 0x000000ffff077224 */ /* 0x000fc400078e000f */
[----:B------:R-:W4:Y:S04]  /*846c0*/  LDL.LU R15, [R1+0x18b8] ;  /* 0x0018b800010f7983 */ /* 0x000f280000300800 */
[----:B------:R-:W4:Y:S04]  /*846d0*/  LDL.LU R5, [R1+0x18f8] ;  /* 0x0018f80001057983 */ /* 0x000f280000300800 */
[----:B------:R1:W-:Y:S01]  /*846e0*/  LDGSTS.E [R4+0xee00], desc[UR8][R6.64], P0 ;  /* 0x0ee0000006047fae */ /* 0x0003e200081a1008 */
[----:B------:R-:W-:-:S05]  /*846f0*/  IADD3 R13, P1, PT, R13, R31, RZ ;  /* 0x0000001f0d0d7210 */ /* 0x000fca0007f3e0ff */
[----:B------:R-:W-:Y:S01]  /*84700*/  STL [R1+0x1738], R13 ;  /* 0x0017380d01007387 */ /* 0x000fe20000100800 */
[----:B------:R-:W-:Y:S01]  /*84710*/  IADD3 R19, P2, PT, R19, R31, RZ ;  /* 0x0000001f13137210 */ /* 0x000fe20007f5e0ff */
[----:B------:R-:W-:-:S03]  /*84720*/  IMAD.X R17, R17, 0x1, R0, P1 ;  /* 0x0000000111117824 */ /* 0x000fc600008e0600 */
[----:B------:R-:W-:Y:S02]  /*84730*/  IADD3.X R20, PT, PT, R20, R0, RZ, P2, !PT ;  /* 0x0000000014147210 */ /* 0x000fe400017fe4ff */
[----:B------:R1:W-:Y:S02]  /*84740*/  STL [R1+0x1734], R17 ;  /* 0x0017341101007387 */ /* 0x0003e40000100800 */
[----:B-1----:R-:W-:Y:S02]  /*84750*/  IMAD.MOV.U32 R7, RZ, RZ, R17 ;  /* 0x000000ffff077224 */ /* 0x002fe400078e0011 */
[----:B------:R-:W-:Y:S01]  /*84760*/  STL [R1+0x1778], R19 ;  /* 0x0017781301007387 */ /* 0x000fe20000100800 */
[----:B------:R-:W-:-:S03]  /*84770*/  IMAD.MOV.U32 R6, RZ, RZ, R13 ;  /* 0x000000ffff067224 */ /* 0x000fc600078e000d */
[----:B------:R-:W4:Y:S04]  /*84780*/  LDL.LU R17, [R1+0x18b4] ;  /* 0x0018b40001117983 */ /* 0x000f280000300800 */
        /* <DEDUP_REMOVED lines=19> */
[----:B---3--:R-:W-:Y:S01]  /*848c0*/  IMAD.MOV.U32 R7, RZ, RZ, R16 ;  /* 0x000000ffff077224 */ /* 0x008fe200078e0010 */
[----:B------:R-:W-:-:S02]  /*848d0*/  MOV R6, R10 ;  /* 0x0000000a00067202 */ /* 0x000fc40000000f00 */
[----:B-1----:R-:W3:Y:S04]  /*848e0*/  LDL.LU R16, [R1+0x1934] ;  /* 0x0019340001107983 */ /* 0x002ee80000300800 */
[----:B------:R-:W3:Y:S01]  /*848f0*/  LDL.LU R10, [R1+0x1974] ;  /* 0x00197400010a7983 */ /* 0x000ee20000300800 */
[-C--:B--2---:R-:W-:Y:S02]  /*84900*/  IADD3 R9, P1, PT, R9, R31.reuse, RZ ;  /* 0x0000001f09097210 */ /* 0x084fe40007f3e0ff */
        /* <DEDUP_REMOVED lines=9> */
[----:B--2---:R-:W2:Y:S04]  /*849a0*/  LDL.LU R9, [R1+0x19b8] ;  /* 0x0019b80001097983 */ /* 0x004ea80000300800 */
[----:B------:R4:W-:Y:S04]  /*849b0*/  STL [R1+0x1874], R18 ;  /* 0x0018741201007387 */ /* 0x0009e80000100800 */
[----:B------:R4:W-:Y:S04]  /*849c0*/  LDGSTS.E [R4+0x11600], desc[UR8][R6.64], P0 ;  /* 0x1160000006047fae */ /* 0x0009e800081a1008 */
[----:B-1----:R-:W2:Y:S01]  /*849d0*/  LDL.LU R14, [R1+0x19f8] ;  /* 0x0019f800010e7983 */ /* 0x002ea20000300800 */
[----:B------:R-:W-:-:S02]  /*849e0*/  IADD3 R15, P1, PT, R15, R31, RZ ;  /* 0x0000001f0f0f7210 */ /* 0x000fc40007f3e0ff */
[----:B----4-:R-:W-:Y:S02]  /*849f0*/  MOV R6, R11 ;  /* 0x0000000b00067202 */ /* 0x010fe40000000f00 */
[----:B------:R-:W4:Y:S01]  /*84a00*/  LDL.LU R11, [R1+0x19b4] ;  /* 0x0019b400010b7983 */ /* 0x000f220000300800 */
[----:B------:R-:W-:-:S03]  /*84a10*/  IMAD.MOV.U32 R7, RZ, RZ, R18 ;  /* 0x000000ffff077224 */ /* 0x000fc600078e0012 */
[----:B------:R-:W4:Y:S01]  /*84a20*/  LDL.LU R18, [R1+0x19f4] ;  /* 0x0019f40001127983 */ /* 0x000f220000300800 */
[----:B------:R-:W-:-:S03]  /*84a30*/  IADD3 R5, P2, PT, R5, R31, RZ ;  /* 0x0000001f05057210 */ /* 0x000fc60007f5e0ff */
[----:B------:R1:W-:Y:S04]  /*84a40*/  STL [R1+0x18b8], R15 ;  /* 0x0018b80f01007387 */ /* 0x0003e80000100800 */
[----:B------:R1:W-:Y:S02]  /*84a50*/  LDGSTS.E [R4+0x11e00], desc[UR8][R6.64], P0 ;  /* 0x11e0000006047fae */ /* 0x0003e400081a1008 */
[----:B-1----:R-:W-:Y:S02]  /*84a60*/  IMAD.MOV.U32 R6, RZ, RZ, R15 ;  /* 0x000000ffff067224 */ /* 0x002fe400078e000f */
[----:B------:R-:W-:-:S05]  /*84a70*/  IMAD.X R17, R17, 0x1, R0, P1 ;  /* 0x0000000111117824 */ /* 0x000fca00008e0600 */
[----:B------:R1:W-:Y:S01]  /*84a80*/  STL [R1+0x18b4], R17 ;  /* 0x0018b41101007387 */ /* 0x0003e20000100800 */
[----:B------:R-:W-:-:S03]  /*84a90*/  IADD3.X R13, PT, PT, R13, R0, RZ, P2, !PT ;  /* 0x000000000d0d7210 */ /* 0x000fc600017fe4ff */
[----:B------:R-:W-:Y:S01]  /*84aa0*/  STL [R1+0x18f8], R5 ;  /* 0x0018f80501007387 */ /* 0x000fe20000100800 */
[----:B------:R-:W-:-:S03]  /*84ab0*/  IMAD.MOV.U32 R7, RZ, RZ, R17 ;  /* 0x000000ffff077224 */ /* 0x000fc600078e0011 */
[----:B------:R-:W4:Y:S04]  /*84ac0*/  LDL.LU R15, [R1+0x1a38] ;  /* 0x001a3800010f7983 */ /* 0x000f280000300800 */
[----:B------:R1:W-:Y:S04]  /*84ad0*/  STL [R1+0x18f4], R13 ;  /* 0x0018f40d01007387 */ /* 0x0003e80000100800 */
[----:B-1----:R-:W4:Y:S04]  /*84ae0*/  LDL.LU R17, [R1+0x1a78] ;  /* 0x001a780001117983 */ /* 0x002f280000300800 */
[----:B------:R-:W4:Y:S04]  /*84af0*/  LDL.LU R19, [R1+0x1a34] ;  /* 0x001a340001137983 */ /* 0x000f280000300800 */
[----:B------:R-:W4:Y:S04]  /*84b00*/  LDL.LU R20, [R1+0x1a74] ;  /* 0x001a740001147983 */ /* 0x000f280000300800 */
[----:B------:R1:W-:Y:S02]  /*84b10*/  LDGSTS.E [R4+0x12600], desc[UR8][R6.64], P0 ;  /* 0x1260000006047fae */ /* 0x0003e400081a1008 */
[----:B-1----:R-:W-:Y:S01]  /*84b20*/  MOV R6, R5 ;  /* 0x0000000500067202 */ /* 0x002fe20000000f00 */
[----:B------:R-:W-:-:S02]  /*84b30*/  IMAD.MOV.U32 R7, RZ, RZ, R13 ;  /* 0x000000ffff077224 */ /* 0x000fc400078e000d */
[----:B------:R-:W4:Y:S04]  /*84b40*/  LDL.LU R13, [R1+0x1ab8] ;  /* 0x001ab800010d7983 */ /* 0x000f280000300800 */
[----:B------:R-:W4:Y:S04]  /*84b50*/  LDL.LU R5, [R1+0x1af8] ;  /* 0x001af80001057983 */ /* 0x000f280000300800 */
[----:B------:R1:W-:Y:S01]  /*84b60*/  LDGSTS.E [R4+0x12e00], desc[UR8][R6.64], P0 ;  /* 0x12e0000006047fae */ /* 0x0003e200081a1008 */
[-C--:B------:R-:W-:Y:S02]  /*84b70*/  IADD3 R12, P1, PT, R12, R31.reuse, RZ ;  /* 0x0000001f0c0c7210 */ /* 0x080fe40007f3e0ff */
[----:B------:R-:W-:-:S03]  /*84b80*/  IADD3 R8, P2, PT, R8, R31, RZ ;  /* 0x0000001f08087210 */ /* 0x000fc60007f5e0ff */
[----:B------:R-:W-:Y:S01]  /*84b90*/  STL [R1+0x1938], R12 ;  /* 0x0019380c01007387 */ /* 0x000fe20000100800 */
[----:B---3--:R-:W-:Y:S01]  /*84ba0*/  IMAD.X R16, R16, 0x1, R0, P1 ;  /* 0x0000000110107824 */ /* 0x008fe200008e0600 */
[----:B------:R-:W-:-:S04]  /*84bb0*/  IADD3.X R10, PT, PT, R10, R0, RZ, P2, !PT ;  /* 0x000000000a0a7210 */ /* 0x000fc800017fe4ff */
[----:B------:R3:W-:Y:S01]  /*84bc0*/  STL [R1+0x1934], R16 ;  /* 0x0019341001007387 */ /* 0x0007e20000100800 */
[----:B-1----:R-:W-:-:S03]  /*84bd0*/  IMAD.MOV.U32 R7, RZ, RZ, R16 ;  /* 0x000000ffff077224 */ /* 0x002fc600078e0010 */
[----:B------:R-:W-:Y:S01]  /*84be0*/  STL [R1+0x1978], R8 ;  /* 0x0019780801007387 */ /* 0x000fe20000100800 */
[----:B------:R-:W-:-:S03]  /*84bf0*/  IMAD.MOV.U32 R6, RZ, RZ, R12 ;  /* 0x000000ffff067224 */ /* 0x000fc600078e000c */
[----:B---3--:R-:W3:Y:S04]  /*84c00*/  LDL.LU R16, [R1+0x1ab4] ;  /* 0x001ab40001107983 */ /* 0x008ee80000300800 */
[----:B------:R1:W-:Y:S04]  /*84c10*/  STL [R1+0x1974], R10 ;  /* 0x0019740a01007387 */ /* 0x0003e80000100800 */
[----:B------:R-:W3:Y:S04]  /*84c20*/  LDL.LU R12, [R1+0x1af4] ;  /* 0x001af400010c7983 */ /* 0x000ee80000300800 */
[----:B------:R1:W-:Y:S01]  /*84c30*/  LDGSTS.E [R4+0x13600], desc[UR8][R6.64], P0 ;  /* 0x1360000006047fae */ /* 0x0003e200081a1008 */
[-C--:B--2---:R-:W-:Y:S01]  /*84c40*/  IADD3 R9, P1, PT, R9, R31.reuse, RZ ;  /* 0x0000001f09097210 */ /* 0x084fe20007f3e0ff */
[----:B-1----:R-:W-:Y:S01]  /*84c50*/  IMAD.MOV.U32 R7, RZ, RZ, R10 ;  /* 0x000000ffff077224 */ /* 0x002fe200078e000a */
[----:B------:R-:W-:Y:S01]  /*84c60*/  MOV R6, R8 ;  /* 0x0000000800067202 */ /* 0x000fe20000000f00 */
[----:B------:R-:W2:Y:S04]  /*84c70*/  LDL.LU R10, [R1+0x1b38] ;  /* 0x001b3800010a7983 */ /* 0x000ea80000300800 */
[----:B------:R-:W2:Y:S01]  /*84c80*/  LDL.LU R8, [R1+0x1b78] ;  /* 0x001b780001087983 */ /* 0x000ea20000300800 */
[----:B------:R-:W-:-:S03]  /*84c90*/  IADD3 R14, P2, PT, R14, R31, RZ ;  /* 0x0000001f0e0e7210 */ /* 0x000fc60007f5e0ff */
[----:B------:R-:W-:Y:S04]  /*84ca0*/  STL [R1+0x19b8], R9 ;  /* 0x0019b80901007387 */ /* 0x000fe80000100800 */
[----:B------:R1:W-:Y:S01]  /*84cb0*/  LDGSTS.E [R4+0x13e00], desc[UR8][R6.64], P0 ;  /* 0x13e0000006047fae */ /* 0x0003e200081a1008 */
[----:B----4-:R-:W-:Y:S01]  /*84cc0*/  IMAD.X R11, R11, 0x1, R0, P1 ;  /* 0x000000010b0b7824 */ /* 0x010fe200008e0600 */
[----:B------:R-:W-:-:S04]  /*84cd0*/  IADD3.X R18, PT, PT, R18, R0, RZ, P2, !PT ;  /* 0x0000000012127210 */ /* 0x000fc800017fe4ff */
[----:B------:R4:W-:Y:S01]  /*84ce0*/  STL [R1+0x19b4], R11 ;  /* 0x0019b40b01007387 */ /* 0x0009e20000100800 */
[----:B-1----:R-:W-:-:S03]  /*84cf0*/  IMAD.MOV.U32 R7, RZ, RZ, R11 ;  /* 0x000000ffff077224 */ /* 0x002fc600078e000b */
[----:B------:R1:W-:Y:S01]  /*84d00*/  STL [R1+0x19f8], R14 ;  /* 0x0019f80e01007387 */ /* 0x0003e20000100800 */
[----:B------:R-:W-:-:S03]  /*84d10*/  IMAD.MOV.U32 R6, RZ, RZ, R9 ;  /* 0x000000ffff067224 */ /* 0x000fc600078e0009 */
[----:B----4-:R-:W4:Y:S04]  /*84d20*/  LDL.LU R11, [R1+0x1b34] ;  /* 0x001b3400010b7983 */ /* 0x010f280000300800 */
[----:B------:R1:W-:Y:S04]  /*84d30*/  STL [R1+0x19f4], R18 ;  /* 0x0019f41201007387 */ /* 0x0003e80000100800 */
[----:B------:R-:W4:Y:S04]  /*84d40*/  LDL.LU R9, [R1+0x1b74] ;  /* 0x001b740001097983 */ /* 0x000f280000300800 */
[----:B------:R1:W-:Y:S02]  /*84d50*/  LDGSTS.E [R4+0x14600], desc[UR8][R6.64], P0 ;  /* 0x1460000006047fae */ /* 0x0003e400081a1008 */
[----:B-1----:R-:W-:Y:S01]  /*84d60*/  MOV R6, R14 ;  /* 0x0000000e00067202 */ /* 0x002fe20000000f00 */
[----:B------:R-:W-:Y:S01]  /*84d70*/  IMAD.MOV.U32 R7, RZ, RZ, R18 ;  /* 0x000000ffff077224 */ /* 0x000fe200078e0012 */
[----:B------:R-:W4:Y:S04]  /*84d80*/  LDL.LU R14, [R1+0x1bb8] ;  /* 0x001bb800010e7983 */ /* 0x000f280000300800 */
[----:B------:R-:W4:Y:S04]  /*84d90*/  LDL.LU R18, [R1+0x1bf8] ;  /* 0x001bf80001127983 */ /* 0x000f280000300800 */
[----:B------:R1:W-:Y:S01]  /*84da0*/  LDGSTS.E [R4+0x14e00], desc[UR8][R6.64], P0 ;  /* 0x14e0000006047fae */ /* 0x0003e200081a1008 */
[----:B------:R-:W-:-:S05]  /*84db0*/  IADD3 R15, P1, PT, R15, R31, RZ ;  /* 0x0000001f0f0f7210 */ /* 0x000fca0007f3e0ff */
[----:B------:R1:W-:Y:S01]  /*84dc0*/  STL [R1+0x1a38], R15 ;  /* 0x001a380f01007387 */ /* 0x0003e20000100800 */
[----:B------:R-:W-:Y:S01]  /*84dd0*/  IADD3 R17, P2, PT, R17, R31, RZ ;  /* 0x0000001f11117210 */ /* 0x000fe20007f5e0ff */
[----:B------:R-:W-:Y:S02]  /*84de0*/  IMAD.X R19, R19, 0x1, R0, P1 ;  /* 0x0000000113137824 */ /* 0x000fe400008e0600 */
[----:B-1----:R-:W-:-:S03]  /*84df0*/  IMAD.MOV.U32 R6, RZ, RZ, R15 ;  /* 0x000000ffff067224 */ /* 0x002fc600078e000f */
[----:B------:R1:W-:Y:S01]  /*84e00*/  STL [R1+0x1a34], R19 ;  /* 0x001a341301007387 */ /* 0x0003e20000100800 */
[----:B------:R-:W-:-:S03]  /*84e10*/  IADD3.X R20, PT, PT, R20, R0, RZ, P2, !PT ;  /* 0x0000000014147210 */ /* 0x000fc600017fe4ff */
[----:B------:R-:W-:Y:S04]  /*84e20*/  STL [R1+0x1a78], R17 ;  /* 0x001a781101007387 */ /* 0x000fe80000100800 */
[----:B------:R-:W4:Y:S01]  /*84e30*/  LDL.LU R15, [R1+0x1bb4] ;  /* 0x001bb400010f7983 */ /* 0x000f220000300800 */
[----:B------:R-:W-:-:S03]  /*84e40*/  IMAD.MOV.U32 R7, RZ, RZ, R19 ;  /* 0x000000ffff077224 */ /* 0x000fc600078e0013 */
[----:B------:R-:W-:Y:S04]  /*84e50*/  STL [R1+0x1a74], R20 ;  /* 0x001a741401007387 */ /* 0x000fe80000100800 */
[----:B-1----:R-:W4:Y:S01]  /*84e60*/  LDL.LU R19, [R1+0x1bf4] ;  /* 0x001bf40001137983 */ /* 0x002f220000300800 */
        /* <DEDUP_REMOVED lines=8> */
[----:B---3--:R-:W-:-:S05]  /*84ef0*/  IMAD.X R16, R16, 0x1, R0, P1 ;  /* 0x0000000110107824 */ /* 0x008fca00008e0600 */
[----:B------:R-:W-:Y:S01]  /*84f00*/  STL [R1+0x1ab4], R16 ;  /* 0x001ab41001007387 */ /* 0x000fe20000100800 */
[----:B------:R-:W-:-:S03]  /*84f10*/  IADD3.X R12, PT, PT, R12, R0, RZ, P2, !PT ;  /* 0x000000000c0c7210 */ /* 0x000fc600017fe4ff */
[----:B------:R1:W-:Y:S01]  /*84f20*/  STL [R1+0x1af8], R5 ;  /* 0x001af80501007387 */ /* 0x0003e20000100800 */
[----:B------:R-:W-:-:S03]  /*84f30*/  IMAD.MOV.U32 R7, RZ, RZ, R16 ;  /* 0x000000ffff077224 */ /* 0x000fc600078e0010 */
[----:B------:R-:W-:Y:S04]  /*84f40*/  STL [R1+0x1af4], R12 ;  /* 0x001af40c01007387 */ /* 0x000fe80000100800 */
[----:B------:R-:W3:Y:S04]  /*84f50*/  LDL.LU R34, [R1+0x1c94] ;  /* 0x001c940001227983 */ /* 0x000ee80000300800 */
[----:B------:R-:W3:Y:S04]  /*84f60*/  LDL.LU R33, [R1+0x1c98] ;  /* 0x001c980001217983 */ /* 0x000ee80000300800 */
[----:B------:R1:W-:Y:S04]  /*84f70*/  LDGSTS.E [R4+0x16600], desc[UR8][R6.64], P0 ;  /* 0x1660000006047fae */ /* 0x0003e800081a1008 */
[----:B------:R-:W3:Y:S01]  /*84f80*/  LDL.LU R28, [R1+0x1ca4] ;  /* 0x001ca400011c7983 */ /* 0x000ee20000300800 */
[----:B-1----:R-:W-:-:S03]  /*84f90*/  MOV R6, R5 ;  /* 0x0000000500067202 */ /* 0x002fc60000000f00 */
[----:B------:R-:W3:Y:S01]  /*84fa0*/  LDL.LU R5, [R1+0x1ca8] ;  /* 0x001ca80001057983 */ /* 0x000ee20000300800 */
[-C--:B--2---:R-:W-:Y:S01]  /*84fb0*/  IADD3 R10, P1, PT, R10, R31.reuse, RZ ;  /* 0x0000001f0a0a7210 */ /* 0x084fe20007f3e0ff */
[----:B------:R-:W-:Y:S01]  /*84fc0*/  IMAD.MOV.U32 R7, RZ, RZ, R12 ;  /* 0x000000ffff077224 */ /* 0x000fe200078e000c */
[----:B------:R-:W-:-:S04]  /*84fd0*/  IADD3 R8, P2, PT, R8, R31, RZ ;  /* 0x0000001f08087210 */ /* 0x000fc80007f5e0ff */
[----:B------:R1:W-:Y:S04]  /*84fe0*/  LDGSTS.E [R4+0x16e00], desc[UR8][R6.64], P0 ;  /* 0x16e0000006047fae */ /* 0x0003e800081a1008 */
[----:B------:R-:W-:Y:S01]  /*84ff0*/  STL [R1+0x1b38], R10 ;  /* 0x001b380a01007387 */ /* 0x000fe20000100800 */
[----:B-1----:R-:W-:Y:S02]  /*85000*/  IMAD.MOV.U32 R6, RZ, RZ, R10 ;  /* 0x000000ffff067224 */ /* 0x002fe400078e000a */
[----:B----4-:R-:W-:-:S04]  /*85010*/  IMAD.X R11, R11, 0x1, R0, P1 ;  /* 0x000000010b0b7824 */ /* 0x010fc800008e0600 */
[----:B------:R-:W-:Y:S01]  /*85020*/  IMAD.MOV.U32 R7, RZ, RZ, R11 ;  /* 0x000000ffff077224 */ /* 0x000fe200078e000b */
[----:B------:R-:W-:Y:S01]  /*85030*/  STL [R1+0x1b34], R11 ;  /* 0x001b340b01007387 */ /* 0x000fe20000100800 */
[----:B------:R-:W-:-:S03]  /*85040*/  IADD3.X R9, PT, PT, R9, R0, RZ, P2, !PT ;  /* 0x0000000009097210 */ /* 0x000fc600017fe4ff */
[----:B------:R-:W-:Y:S04]  /*85050*/  STL [R1+0x1b78], R8 ;  /* 0x001b780801007387 */ /* 0x000fe80000100800 */
[----:B------:R1:W-:Y:S04]  /*85060*/  LDGSTS.E [R4+0x17600], desc[UR8][R6.64], P0 ;  /* 0x1760000006047fae */ /* 0x0003e800081a1008 */
[----:B------:R2:W-:Y:S01]  /*85070*/  STL [R1+0x1b74], R9 ;  /* 0x001b740901007387 */ /* 0x0005e20000100800 */
[----:B-1----:R-:W-:Y:S01]  /*85080*/  MOV R6, R8 ;  /* 0x0000000800067202 */ /* 0x002fe20000000f00 */
[----:B------:R-:W-:-:S02]  /*85090*/  IMAD.MOV.U32 R7, RZ, RZ, R9 ;  /* 0x000000ffff077224 */ /* 0x000fc400078e0009 */
[----:B--2---:R-:W2:Y:S01]  /*850a0*/  LDL.LU.64 R8, [R1+0xb60] ;  /* 0x000b600001087983 */ /* 0x004ea20000300a00 */
[----:B------:R-:W-:-:S03]  /*850b0*/  IADD3 R14, P1, PT, R14, R31, RZ ;  /* 0x0000001f0e0e7210 */ /* 0x000fc60007f3e0ff */
[----:B------:R-:W4:Y:S01]  /*850c0*/  LDL.LU.64 R10, [R1+0xb50] ;  /* 0x000b5000010a7983 */ /* 0x000f220000300a00 */
[----:B------:R-:W-:-:S03]  /*850d0*/  IADD3 R18, P2, PT, R18, R31, RZ ;  /* 0x0000001f12127210 */ /* 0x000fc60007f5e0ff */
[----:B------:R-:W4:Y:S04]  /*850e0*/  LDL.LU.64 R12, [R1+0xb40] ;  /* 0x000b4000010c7983 */ /* 0x000f280000300a00 */
[----:B------:R-:W-:Y:S04]  /*850f0*/  STL [R1+0x1bb8], R14 ;  /* 0x001bb80e01007387 */ /* 0x000fe80000100800 */
[----:B------:R1:W-:Y:S02]  /*85100*/  LDGSTS.E [R4+0x17e00], desc[UR8][R6.64], P0 ;  /* 0x17e0000006047fae */ /* 0x0003e400081a1008 */
[----:B-1----:R-:W-:-:S02]  /*85110*/  IMAD.MOV.U32 R6, RZ, RZ, R14 ;  /* 0x000000ffff067224 */ /* 0x002fc400078e000e */
[----:B------:R-:W-:-:S04]  /*85120*/  IMAD.X R15, R15, 0x1, R0, P1 ;  /* 0x000000010f0f7824 */ /* 0x000fc800008e0600 */
[----:B------:R-:W-:Y:S01]  /*85130*/  IMAD.MOV.U32 R7, RZ, RZ, R15 ;  /* 0x000000ffff077224 */ /* 0x000fe200078e000f */
[----:B------:R1:W-:Y:S01]  /*85140*/  STL [R1+0x1bb4], R15 ;  /* 0x001bb40f01007387 */ /* 0x0003e20000100800 */
[----:B------:R-:W-:-:S03]  /*85150*/  IADD3.X R19, PT, PT, R19, R0, RZ, P2, !PT ;  /* 0x0000000013137210 */ /* 0x000fc600017fe4ff */
[----:B------:R-:W-:Y:S04]  /*85160*/  STL [R1+0x1bf8], R18 ;  /* 0x001bf81201007387 */ /* 0x000fe80000100800 */
[----:B------:R1:W-:Y:S04]  /*85170*/  LDGSTS.E [R4+0x18600], desc[UR8][R6.64], P0 ;  /* 0x1860000006047fae */ /* 0x0003e800081a1008 */
[----:B-1----:R-:W4:Y:S04]  /*85180*/  LDL.LU.64 R14, [R1+0xb30] ;  /* 0x000b3000010e7983 */ /* 0x002f280000300a00 */
[----:B------:R1:W-:Y:S04]  /*85190*/  STL [R1+0x1bf4], R19 ;  /* 0x001bf41301007387 */ /* 0x0003e80000100800 */
[----:B------:R-:W4:Y:S01]  /*851a0*/  LDL.LU.64 R16, [R1+0xb20] ;  /* 0x000b200001107983 */ /* 0x000f220000300a00 */
[----:B------:R-:W-:Y:S01]  /*851b0*/  MOV R6, R18 ;  /* 0x0000001200067202 */ /* 0x000fe20000000f00 */
[----:B------:R-:W-:-:S02]  /*851c0*/  IMAD.MOV.U32 R7, RZ, RZ, R19 ;  /* 0x000000ffff077224 */ /* 0x000fc400078e0013 */
[----:B-1----:R-:W4:Y:S04]  /*851d0*/  LDL.LU.64 R18, [R1+0xb18] ;  /* 0x000b180001127983 */ /* 0x002f280000300a00 */
[----:B------:R-:W4:Y:S04]  /*851e0*/  LDL.LU.64 R20, [R1+0xb10] ;  /* 0x000b100001147983 */ /* 0x000f280000300a00 */
[----:B------:R-:W4:Y:S04]  /*851f0*/  LDL.LU.64 R22, [R1+0xb08] ;  /* 0x000b080001167983 */ /* 0x000f280000300a00 */
[----:B------:R-:W4:Y:S04]  /*85200*/  LDL.LU.64 R24, [R1+0xb00] ;  /* 0x000b000001187983 */ /* 0x000f280000300a00 */
[----:B------:R-:W4:Y:S04]  /*85210*/  LDL.LU.64 R26, [R1+0xaf8] ;  /* 0x000af800011a7983 */ /* 0x000f280000300a00 */
[----:B------:R-:W4:Y:S04]  /*85220*/  LDL.LU.64 R40, [R1+0xaf0] ;  /* 0x000af00001287983 */ /* 0x000f280000300a00 */
[----:B------:R1:W-:Y:S01]  /*85230*/  LDGSTS.E [R4+0x18e00], desc[UR8][R6.64], P0 ;  /* 0x18e0000006047fae */ /* 0x0003e200081a1008 */
[----:B---3--:R-:W-:-:S05]  /*85240*/  IADD3 R33, P1, PT, R33, R31, RZ ;  /* 0x0000001f21217210 */ /* 0x008fca0007f3e0ff */
[----:B------:R-:W-:Y:S01]  /*85250*/  IMAD.X R34, R34, 0x1, R0, P1 ;  /* 0x0000000122227824 */ /* 0x000fe200008e0600 */
[----:B------:R-:W-:Y:S04]  /*85260*/  STL [R1+0x1c98], R33 ;  /* 0x001c982101007387 */ /* 0x000fe80000100800 */
[----:B------:R3:W-:Y:S01]  /*85270*/  STL [R1+0x1c94], R34 ;  /* 0x001c942201007387 */ /* 0x0007e20000100800 */
[----:B------:R-:W-:-:S05]  /*85280*/  IADD3 R5, P2, PT, R5, R31, RZ ;  /* 0x0000001f05057210 */ /* 0x000fca0007f5e0ff */
[----:B------:R1:W-:Y:S04]  /*85290*/  STL [R1+0x1ca8], R5 ;  /* 0x001ca80501007387 */ /* 0x0003e80000100800 */
[----:B------:R-:W4:Y:S01]  /*852a0*/  LDL.LU.64 R38, [R1+0xae8] ;  /* 0x000ae80001267983 */ /* 0x000f220000300a00 */
[----:B------:R-:W-:-:S05]  /*852b0*/  IADD3.X R28, PT, PT, R28, R0, RZ, P2, !PT ;  /* 0x000000001c1c7210 */ /* 0x000fca00017fe4ff */
[----:B------:R2:W-:Y:S04]  /*852c0*/  STL [R1+0x1ca4], R28 ;  /* 0x001ca41c01007387 */ /* 0x0005e80000100800 */
[----:B------:R-:W4:Y:S01]  /*852d0*/  LDL.LU R36, [R1+0xfbc] ;  /* 0x000fbc0001247983 */ /* 0x000f220000300800 */
[----:B-1----:R-:W-:-:S03]  /*852e0*/  IMAD.MOV.U32 R7, RZ, RZ, R34 ;  /* 0x000000ffff077224 */ /* 0x002fc600078e0022 */
[----:B------:R-:W4:Y:S01]  /*852f0*/  LDL.LU R35, [R1+0xfc0] ;  /* 0x000fc00001237983 */ /* 0x000f220000300800 */
[----:B------:R-:W-:-:S03]  /*85300*/  IMAD.MOV.U32 R6, RZ, RZ, R33 ;  /* 0x000000ffff067224 */ /* 0x000fc600078e0021 */
[----:B---3--:R-:W3:Y:S04]  /*85310*/  LDL.LU R34, [R1+0xffc] ;  /* 0x000ffc0001227983 */ /* 0x008ee80000300800 */
[----:B------:R-:W3:Y:S04]  /*85320*/  LDL.LU R33, [R1+0x1000] ;  /* 0x0010000001217983 */ /* 0x000ee80000300800 */
[----:B------:R1:W-:Y:S02]  /*85330*/  LDGSTS.E [R4+0x19600], desc[UR8][R6.64], P0 ;  /* 0x1960000006047fae */ /* 0x0003e400081a1008 */
[----:B-1----:R-:W-:Y:S01]  /*85340*/  MOV R6, R5 ;  /* 0x0000000500067202 */ /* 0x002fe20000000f00 */
[----:B------:R-:W-:-:S05]  /*85350*/  IMAD.MOV.U32 R7, RZ, RZ, R28 ;  /* 0x000000ffff077224 */ /* 0x000fca00078e001c */
[----:B------:R2:W-:Y:S02]  /*85360*/  LDGSTS.E [R4+0x19e00], desc[UR8][R6.64], P0 ;  /* 0x19e0000006047fae */ /* 0x0005e400081a1008 */
[----:B--2---:R-:W-:-:S05]  /*85370*/  IADD3 R6, P1, PT, R8, R31, RZ ;  /* 0x0000001f08067210 */ /* 0x004fca0007f3e0ff */
[----:B------:R-:W-:Y:S01]  /*85380*/  IMAD.X R5, R9, 0x1, R0, P1 ;  /* 0x0000000109057824 */ /* 0x000fe200008e0600 */
[----:B----4-:R-:W-:-:S04]  /*85390*/  IADD3 R8, P1, PT, R10, R31, RZ ;  /* 0x0000001f0a087210 */ /* 0x010fc80007f3e0ff */
[----:B------:R-:W-:Y:S02]  /*853a0*/  IADD3.X R7, PT, PT, R11, R0, RZ, P1, !PT ;  /* 0x000000000b077210 */ /* 0x000fe40000ffe4ff */
[----:B------:R-:W-:-:S05]  /*853b0*/  IADD3 R10, P1, PT, R12, R31, RZ ;  /* 0x0000001f0c0a7210 */ /* 0x000fca0007f3e0ff */
[----:B------:R-:W-:Y:S01]  /*853c0*/  IMAD.X R9, R13, 0x1, R0, P1 ;  /* 0x000000010d097824 */ /* 0x000fe200008e0600 */
[----:B------:R-:W-:Y:S01]  /*853d0*/  MOV R61, R5 ;  /* 0x00000005003d7202 */ /* 0x000fe20000000f00 */
[----:B------:R-:W-:Y:S01]  /*853e0*/  IMAD.MOV.U32 R60, RZ, RZ, R6 ;  /* 0x000000ffff3c7224 */ /* 0x000fe200078e0006 */
[----:B------:R-:W-:Y:S01]  /*853f0*/  MOV R56, R10 ;  /* 0x0000000a00387202 */ /* 0x000fe20000000f00 */
[----:B------:R-:W-:Y:S02]  /*85400*/  IMAD.MOV.U32 R58, RZ, RZ, R8 ;  /* 0x000000ffff3a7224 */ /* 0x000fe400078e0008 */
[----:B------:R-:W-:Y:S02]  /*85410*/  IMAD.MOV.U32 R59, RZ, RZ, R7 ;  /* 0x000000ffff3b7224 */ /* 0x000fe400078e0007 */
[----:B------:R-:W-:Y:S01]  /*85420*/  IMAD.MOV.U32 R57, RZ, RZ, R9 ;  /* 0x000000ffff397224 */ /* 0x000fe200078e0009 */
[----:B------:R-:W-:Y:S04]  /*85430*/  STL.64 [R1+0xb60], R60 ;  /* 0x000b603c01007387 */ /* 0x000fe80000100a00 */
[----:B------:R-:W-:Y:S04]  /*85440*/  STL.64 [R1+0xb50], R58 ;  /* 0x000b503a01007387 */ /* 0x000fe80000100a00 */
[----:B------:R-:W-:Y:S04]  /*85450*/  STL.64 [R1+0xb40], R56 ;  /* 0x000b403801007387 */ /* 0x000fe80000100a00 */
[----:B------:R-:W-:Y:S04]  /*85460*/  LDGSTS.E [R4+0x1a600], desc[UR8][R60.64], P0 ;  /* 0x1a6000003c047fae */ /* 0x000fe800081a1008 */
[----:B------:R-:W-:Y:S04]  /*85470*/  LDGSTS.E [R4+0x1ae00], desc[UR8][R58.64], P0 ;  /* 0x1ae000003a047fae */ /* 0x000fe800081a1008 */
[----:B------:R-:W-:Y:S01]  /*85480*/  LDGSTS.E [R4+0x1b600], desc[UR8][R56.64], P0 ;  /* 0x1b60000038047fae */ /* 0x000fe200081a1008 */
        /* <DEDUP_REMOVED lines=14> */
[----:B------:R-:W-:Y:S01]  /*85570*/  IADD3 R26, P1, PT, R40, R31, RZ ;  /* 0x0000001f281a7210 */ /* 0x000fe20007f3e0ff */
[----:B------:R-:W-:Y:S01]  /*85580*/  IMAD.MOV.U32 R54, RZ, RZ, R12 ;  /* 0x000000ffff367224 */ /* 0x000fe200078e000c */
[----:B------:R-:W-:Y:S02]  /*85590*/  MOV R55, R11 ;  /* 0x0000000b00377202 */ /* 0x000fe40000000f00 */
[----:B------:R-:W-:Y:S01]  /*855a0*/  IADD3.X R25, PT, PT, R41, R0, RZ, P1, !PT ;  /* 0x0000000029197210 */ /* 0x000fe20000ffe4ff */
[----:B------:R-:W-:Y:S01]  /*855b0*/  IMAD.MOV.U32 R52, RZ, RZ, R14 ;  /* 0x000000ffff347224 */ /* 0x000fe200078e000e */
[----:B------:R-:W-:Y:S01]  /*855c0*/  MOV R50, R16 ;  /* 0x0000001000327202 */ /* 0x000fe20000000f00 */
[----:B------:R-:W-:Y:S01]  /*855d0*/  IMAD.MOV.U32 R53, RZ, RZ, R13 ;  /* 0x000000ffff357224 */ /* 0x000fe200078e000d */
[----:B------:R-:W-:Y:S01]  /*855e0*/  MOV R49, R17 ;  /* 0x0000001100317202 */ /* 0x000fe20000000f00 */
[----:B------:R-:W-:-:S02]  /*855f0*/  IMAD.MOV.U32 R51, RZ, RZ, R15 ;  /* 0x000000ffff337224 */ /* 0x000fc400078e000f */
        /* <DEDUP_REMOVED lines=10> */
[----:B------:R-:W-:-:S02]  /*856a0*/  IMAD.MOV.U32 R40, RZ, RZ, R26 ;  /* 0x000000ffff287224 */ /* 0x000fc400078e001a */
[----:B------:R-:W-:Y:S01]  /*856b0*/  IMAD.MOV.U32 R41, RZ, RZ, R25 ;  /* 0x000000ffff297224 */ /* 0x000fe200078e0019 */
[----:B------:R-:W-:Y:S04]  /*856c0*/  STL.64 [R1+0xb10], R48 ;  /* 0x000b103001007387 */ /* 0x000fe80000100a00 */
[----:B------:R-:W-:Y:S04]  /*856d0*/  STL.64 [R1+0xb08], R46 ;  /* 0x000b082e01007387 */ /* 0x000fe80000100a00 */
[----:B------:R-:W-:Y:S04]  /*856e0*/  STL.64 [R1+0xb00], R44 ;  /* 0x000b002c01007387 */ /* 0x000fe80000100a00 */
[----:B------:R-:W-:Y:S04]  /*856f0*/  STL.64 [R1+0xaf8], R42 ;  /* 0x000af82a01007387 */ /* 0x000fe80000100a00 */
[----:B------:R-:W-:Y:S04]  /*85700*/  STL.64 [R1+0xaf0], R40 ;  /* 0x000af02801007387 */ /* 0x000fe80000100a00 */
[----:B------:R-:W-:Y:S04]  /*85710*/  LDGSTS.E [R4+0x1be00], desc[UR8][R54.64], P0 ;  /* 0x1be0000036047fae */ /* 0x000fe800081a1008 */
[----:B------:R-:W-:Y:S01]  /*85720*/  LDGSTS.E [R4+0x1c600], desc[UR8][R52.64], P0 ;  /* 0x1c60000034047fae */ /* 0x000fe200081a1008 */
[----:B---3--:R-:W-:-:S03]  /*85730*/  IADD3 R33, P2, PT, R33, R31, RZ ;  /* 0x0000001f21217210 */ /* 0x008fc60007f5e0ff */
[----:B------:R-:W-:Y:S01]  /*85740*/  LDGSTS.E [R4+0x1ce00], desc[UR8][R50.64], P0 ;  /* 0x1ce0000032047fae */ /* 0x000fe200081a1008 */
[-C--:B------:R-:W-:Y:S01]  /*85750*/  IADD3 R28, P1, PT, R38, R31.reuse, RZ ;  /* 0x0000001f261c7210 */ /* 0x080fe20007f3e0ff */
[--C-:B------:R-:W-:Y:S02]  /*85760*/  IMAD.X R34, R34, 0x1, R0.reuse, P2 ;  /* 0x0000000122227824 */ /* 0x100fe400010e0600 */
[----:B------:R-:W-:Y:S02]  /*85770*/  LDGSTS.E [R4+0x1d600], desc[UR8][R48.64], P0 ;  /* 0x1d60000030047fae */ /* 0x000fe400081a1008 */
[--C-:B------:R-:W-:Y:S01]  /*85780*/  IMAD.X R27, R39, 0x1, R0.reuse, P1 ;  /* 0x00000001271b7824 */ /* 0x100fe200008e0600 */
[----:B------:R-:W-:Y:S01]  /*85790*/  MOV R38, R28 ;  /* 0x0000001c00267202 */ /* 0x000fe20000000f00 */
[----:B------:R-:W-:Y:S02]  /*857a0*/  LDGSTS.E [R4+0x1de00], desc[UR8][R46.64], P0 ;  /* 0x1de000002e047fae */ /* 0x000fe400081a1008 */
[----:B------:R-:W-:Y:S01]  /*857b0*/  IMAD.MOV.U32 R39, RZ, RZ, R27 ;  /* 0x000000ffff277224 */ /* 0x000fe200078e001b */
[----:B------:R-:W-:Y:S01]  /*857c0*/  IADD3 R35, P1, PT, R35, R31, RZ ;  /* 0x0000001f23237210 */ /* 0x000fe20007f3e0ff */
[----:B------:R-:W-:Y:S04]  /*857d0*/  LDGSTS.E [R4+0x1e600], desc[UR8][R44.64], P0 ;  /* 0x1e6000002c047fae */ /* 0x000fe800081a1008 */
[----:B------:R-:W-:Y:S04]  /*857e0*/  STL.64 [R1+0xae8], R38 ;  /* 0x000ae82601007387 */ /* 0x000fe80000100a00 */
        /* <DEDUP_REMOVED lines=8> */
[----:B------:R-:W-:-:S03]  /*85870*/  IMAD.X R36, R36, 0x1, R0, P1 ;  /* 0x0000000124247824 */ /* 0x000fc600008e0600 */
[----:B------:R-:W4:Y:S04]  /*85880*/  LDL.LU R9, [R1+0x1140] ;  /* 0x0011400001097983 */ /* 0x000f280000300800 */
[----:B------:R-:W4:Y:S04]  /*85890*/  LDL.LU R11, [R1+0x1180] ;  /* 0x00118000010b7983 */ /* 0x000f280000300800 */
[----:B------:R-:W-:Y:S04]  /*858a0*/  STL [R1+0xfc0], R35 ;  /* 0x000fc02301007387 */ /* 0x000fe80000100800 */
[----:B------:R-:W-:Y:S04]  /*858b0*/  STL [R1+0xfbc], R36 ;  /* 0x000fbc2401007387 */ /* 0x000fe80000100800 */
[----:B------:R-:W-:Y:S04]  /*858c0*/  STL [R1+0x1000], R33 ;  /* 0x0010002101007387 */ /* 0x000fe80000100800 */
[----:B------:R-:W4:Y:S04]  /*858d0*/  LDL.LU R16, [R1+0x113c] ;  /* 0x00113c0001107983 */ /* 0x000f280000300800 */
[----:B------:R-:W-:Y:S04]  /*858e0*/  STL [R1+0xffc], R34 ;  /* 0x000ffc2201007387 */ /* 0x000fe80000100800 */
[----:B------:R-:W4:Y:S01]  /*858f0*/  LDL.LU R18, [R1+0x117c] ;  /* 0x00117c0001127983 */ /* 0x000f220000300800 */
[----:B------:R-:W-:-:S03]  /*85900*/  LOP3.LUT R5, R29, 0x70, RZ, 0x3c, !PT ;  /* 0x000000701d057812 */ /* 0x000fc600078e3cff */
[----:B------:R-:W-:Y:S01]  /*85910*/  LDGSTS.E [R4+0x1ee00], desc[UR8][R42.64], P0 ;  /* 0x1ee000002a047fae */ /* 0x000fe200081a1008 */
[----:B------:R-:W-:Y:S01]  /*85920*/  IMAD.MOV.U32 R6, RZ, RZ, R35 ;  /* 0x000000ffff067224 */ /* 0x000fe200078e0023 */
[----:B------:R-:W-:Y:S02]  /*85930*/  MOV R7, R36 ;  /* 0x0000002400077202 */ /* 0x000fe40000000f00 */
[----:B------:R-:W-:Y:S04]  /*85940*/  LDGSTS.E [R4+0x1f600], desc[UR8][R40.64], P0 ;  /* 0x1f60000028047fae */ /* 0x000fe800081a1008 */
[----:B------:R1:W-:Y:S02]  /*85950*/  LDGSTS.E [R4+0x1fe00], desc[UR8][R38.64], P0 ;  /* 0x1fe0000026047fae */ /* 0x0003e400081a1008 */
[----:B-1----:R-:W-:-:S02]  /*85960*/  IADD3 R4, PT, PT, R5, UR7, RZ ;  /* 0x0000000705047c10 */ /* 0x002fc4000fffe0ff */
[----:B------:R-:W4:Y:S04]  /*85970*/  LDL.LU R5, [R1+0x11c0] ;  /* 0x0011c00001057983 */ /* 0x000f280000300800 */
[----:B------:R1:W-:Y:S04]  /*85980*/  LDGSTS.E [R4+0x700], desc[UR8][R6.64], P0 ;  /* 0x0070000006047fae */ /* 0x0003e800081a1008 */
[----:B------:R-:W4:Y:S01]  /*85990*/  LDL.LU R14, [R1+0x1200] ;  /* 0x00120000010e7983 */ /* 0x000f220000300800 */
[----:B-1----:R-:W-:Y:S02]  /*859a0*/  IMAD.MOV.U32 R6, RZ, RZ, R33 ;  /* 0x000000ffff067224 */ /* 0x002fe400078e0021 */
[----:B------:R-:W-:-:S05]  /*859b0*/  IMAD.MOV.U32 R7, RZ, RZ, R34 ;  /* 0x000000ffff077224 */ /* 0x000fca00078e0022 */
[----:B------:R1:W-:Y:S01]  /*859c0*/  LDGSTS.E [R4+0xf00], desc[UR8][R6.64], P0 ;  /* 0x00f0000006047fae */ /* 0x0003e200081a1008 */
[-C--:B--2---:R-:W-:Y:S02]  /*859d0*/  IADD3 R12, P1, PT, R12, R31.reuse, RZ ;  /* 0x0000001f0c0c7210 */ /* 0x084fe40007f3e0ff */
[----:B---3--:R-:W-:Y:S02]  /*859e0*/  IADD3 R8, P2, PT, R8, R31, RZ ;  /* 0x0000001f08087210 */ /* 0x008fe40007f5e0ff */
[----:B----4-:R-:W-:Y:S01]  /*859f0*/  IADD3.X R15, PT, PT, R15, R0, RZ, P1, !PT ;  /* 0x000000000f0f7210 */ /* 0x010fe20000ffe4ff */
[----:B------:R2:W-:Y:S01]  /*85a00*/  STL [R1+0x1040], R12 ;  /* 0x0010400c01007387 */ /* 0x0005e20000100800 */
[----:B-1----:R-:W-:Y:S02]  /*85a10*/  IMAD.MOV.U32 R6, RZ, RZ, R12 ;  /* 0x000000ffff067224 */ /* 0x002fe400078e000c */
[----:B------:R-:W-:Y:S01]  /*85a20*/  IMAD.X R13, R13, 0x1, R0, P2 ;  /* 0x000000010d0d7824 */ /* 0x000fe200010e0600 */
[----:B------:R1:W-:Y:S04]  /*85a30*/  STL [R1+0x103c], R15 ;  /* 0x00103c0f01007387 */ /* 0x0003e80000100800 */
[----:B------:R-:W-:Y:S01]  /*85a40*/  STL [R1+0x1080], R8 ;  /* 0x0010800801007387 */ /* 0x000fe20000100800 */
[----:B------:R-:W-:-:S03]  /*85a50*/  MOV R7, R15 ;  /* 0x0000000f00077202 */ /* 0x000fc60000000f00 */
[----:B--2---:R-:W2:Y:S04]  /*85a60*/  LDL.LU R12, [R1+0x11bc] ;  /* 0x0011bc00010c7983 */ /* 0x004ea80000300800 */
[----:B------:R3:W-:Y:S04]  /*85a70*/  STL [R1+0x107c], R13 ;  /* 0x00107c0d01007387 */ /* 0x0007e80000100800 */
[----:B-1----:R-:W4:Y:S01]  /*85a80*/  LDL.LU R15, [R1+0x11fc] ;  /* 0x0011fc00010f7983 */ /* 0x002f220000300800 */
[-C--:B------:R-:W-:Y:S02]  /*85a90*/  IADD3 R10, P1, PT, R10, R31.reuse, RZ ;  /* 0x0000001f0a0a7210 */ /* 0x080fe40007f3e0ff */
[----:B------:R-:W-:Y:S01]  /*85aa0*/  IADD3 R19, P2, PT, R19, R31, RZ ;  /* 0x0000001f13137210 */ /* 0x000fe20007f5e0ff */
[----:B------:R1:W-:Y:S01]  /*85ab0*/  LDGSTS.E [R4+0x1700], desc[UR8][R6.64], P0 ;  /* 0x0170000006047fae */ /* 0x0003e200081a1008 */
[----:B------:R-:W-:-:S03]  /*85ac0*/  IADD3.X R17, PT, PT, R17, R0, RZ, P1, !PT ;  /* 0x0000000011117210 */ /* 0x000fc60000ffe4ff */
[----:B------:R-:W-:Y:S02]  /*85ad0*/  IMAD.X R20, R20, 0x1, R0, P2 ;  /* 0x0000000114147824 */ /* 0x000fe400010e0600 */
[----:B-1----:R-:W-:Y:S02]  /*85ae0*/  IMAD.MOV.U32 R6, RZ, RZ, R8 ;  /* 0x000000ffff067224 */ /* 0x002fe400078e0008 */
[----:B------:R-:W-:Y:S02]  /*85af0*/  IMAD.MOV.U32 R7, RZ, RZ, R13 ;  /* 0x000000ffff077224 */ /* 0x000fe400078e000d */
[----:B---3--:R-:W3:Y:S04]  /*85b00*/  LDL.LU R13, [R1+0x1240] ;  /* 0x00124000010d7983 */ /* 0x008ee80000300800 */
[----:B------:R-:W3:Y:S04]  /*85b10*/  LDL.LU R8, [R1+0x1280] ;  /* 0x0012800001087983 */ /* 0x000ee80000300800 */
[----:B------:R-:W-:Y:S04]  /*85b20*/  STL [R1+0x10c0], R10 ;  /* 0x0010c00a01007387 */ /* 0x000fe80000100800 */
[----:B------:R1:W-:Y:S04]  /*85b30*/  LDGSTS.E [R4+0x1f00], desc[UR8][R6.64], P0 ;  /* 0x01f0000006047fae */ /* 0x0003e800081a1008 */
[----:B------:R1:W-:Y:S04]  /*85b40*/  STL [R1+0x10bc], R17 ;  /* 0x0010bc1101007387 */ /* 0x0003e80000100800 */
[----:B------:R-:W-:Y:S01]  /*85b50*/  STL [R1+0x1100], R19 ;  /* 0x0011001301007387 */ /* 0x000fe20000100800 */
[----:B-1----:R-:W-:-:S03]  /*85b60*/  MOV R7, R17 ;  /* 0x0000001100077202 */ /* 0x002fc60000000f00 */
[----:B------:R-:W3:Y:S01]  /*85b70*/  LDL.LU R17, [R1+0x123c] ;  /* 0x00123c0001117983 */ /* 0x000ee20000300800 */
[----:B------:R-:W-:-:S03]  /*85b80*/  IMAD.MOV.U32 R6, RZ, RZ, R10 ;  /* 0x000000ffff067224 */ /* 0x000fc600078e000a */
[----:B------:R-:W-:Y:S04]  /*85b90*/  STL [R1+0x10fc], R20 ;  /* 0x0010fc1401007387 */ /* 0x000fe80000100800 */
[----:B------:R-:W3:Y:S01]  /*85ba0*/  LDL.LU R10, [R1+0x127c] ;  /* 0x00127c00010a7983 */ /* 0x000ee20000300800 */
[----:B------:R-:W-:-:S03]  /*85bb0*/  IADD3 R9, P1, PT, R9, R31, RZ ;  /* 0x0000001f09097210 */ /* 0x000fc60007f3e0ff */
[----:B------:R1:W-:Y:S01]  /*85bc0*/  LDGSTS.E [R4+0x2700], desc[UR8][R6.64], P0 ;  /* 0x0270000006047fae */ /* 0x0003e200081a1008 */
[----:B------:R-:W-:Y:S02]  /*85bd0*/  IADD3 R11, P2, PT, R11, R31, RZ ;  /* 0x0000001f0b0b7210 */ /* 0x000fe40007f5e0ff */
[----:B------:R-:W-:Y:S01]  /*85be0*/  IADD3.X R16, PT, PT, R16, R0, RZ, P1, !PT ;  /* 0x0000000010107210 */ /* 0x000fe20000ffe4ff */
[----:B------:R-:W-:Y:S02]  /*85bf0*/  STL [R1+0x1140], R9 ;  /* 0x0011400901007387 */ /* 0x000fe40000100800 */
[----:B------:R-:W-:Y:S02]  /*85c00*/  IMAD.X R18, R18, 0x1, R0, P2 ;  /* 0x0000000112127824 */ /* 0x000fe400010e0600 */
[----:B-1----:R-:W-:Y:S02]  /*85c10*/  IMAD.MOV.U32 R6, RZ, RZ, R19 ;  /* 0x000000ffff067224 */ /* 0x002fe400078e0013 */
[----:B------:R-:W-:Y:S01]  /*85c20*/  IMAD.MOV.U32 R7, RZ, RZ, R20 ;  /* 0x000000ffff077224 */ /* 0x000fe200078e0014 */
[----:B------:R1:W-:Y:S04]  /*85c30*/  STL [R1+0x113c], R16 ;  /* 0x00113c1001007387 */ /* 0x0003e80000100800 */
[----:B------:R1:W-:Y:S04]  /*85c40*/  LDGSTS.E [R4+0x2f00], desc[UR8][R6.64], P0 ;  /* 0x02f0000006047fae */ /* 0x0003e800081a1008 */
[----:B------:R-:W-:Y:S01]  /*85c50*/  STL [R1+0x1180], R11 ;  /* 0x0011800b01007387 */ /* 0x000fe20000100800 */
[----:B-1----:R-:W-:Y:S01]  /*85c60*/  IMAD.MOV.U32 R6, RZ, RZ, R9 ;  /* 0x000000ffff067224 */ /* 0x002fe200078e0009 */
[----:B------:R-:W-:-:S02]  /*85c70*/  MOV R7, R16 ;  /* 0x0000001000077202 */ /* 0x000fc40000000f00 */
[----:B------:R-:W3:Y:S04]  /*85c80*/  LDL.LU R16, [R1+0x12c0] ;  /* 0x0012c00001107983 */ /* 0x000ee80000300800 */
[----:B------:R1:W-:Y:S04]  /*85c90*/  STL [R1+0x117c], R18 ;  /* 0x00117c1201007387 */ /* 0x0003e80000100800 */
[----:B------:R1:W-:Y:S04]  /*85ca0*/  LDGSTS.E [R4+0x3700], desc[UR8][R6.64], P0 ;  /* 0x0370000006047fae */ /* 0x0003e800081a1008 */
[----:B------:R-:W3:Y:S01]  /*85cb0*/  LDL.LU R9, [R1+0x1300] ;  /* 0x0013000001097983 */ /* 0x000ee20000300800 */
[----:B-1----:R-:W-:-:S03]  /*85cc0*/  IMAD.MOV.U32 R7, RZ, RZ, R18 ;  /* 0x000000ffff077224 */ /* 0x002fc600078e0012 */
[----:B------:R-:W3:Y:S01]  /*85cd0*/  LDL.LU R18, [R1+0x12bc] ;  /* 0x0012bc0001127983 */ /* 0x000ee20000300800 */
[----:B------:R-:W-:-:S03]  /*85ce0*/  IMAD.MOV.U32 R6, RZ, RZ, R11 ;  /* 0x000000ffff067224 */ /* 0x000fc600078e000b */
[----:B------:R-:W3:Y:S01]  /*85cf0*/  LDL.LU R11, [R1+0x12fc] ;  /* 0x0012fc00010b7983 */ /* 0x000ee20000300800 */
[-C--:B------:R-:W-:Y:S02]  /*85d00*/  IADD3 R5, P1, PT, R5, R31.reuse, RZ ;  /* 0x0000001f05057210 */ /* 0x080fe40007f3e0ff */
[----:B------:R-:W-:Y:S01]  /*85d10*/  IADD3 R14, P2, PT, R14, R31, RZ ;  /* 0x0000001f0e0e7210 */ /* 0x000fe20007f5e0ff */
[----:B------:R1:W-:Y:S04]  /*85d20*/  LDGSTS.E [R4+0x3f00], desc[UR8][R6.64], P0 ;  /* 0x03f0000006047fae */ /* 0x0003e800081a1008 */
[----:B------:R-:W-:Y:S01]  /*85d30*/  STL [R1+0x11c0], R5 ;  /* 0x0011c00501007387 */ /* 0x000fe20000100800 */
[----:B-1----:R-:W-:Y:S01]  /*85d40*/  IMAD.MOV.U32 R6, RZ, RZ, R5 ;  /* 0x000000ffff067224 */ /* 0x002fe200078e0005 */
[----:B--2---:R-:W-:-:S04]  /*85d50*/  IADD3.X R12, PT, PT, R12, R0, RZ, P1, !PT ;  /* 0x000000000c0c7210 */ /* 0x004fc80000ffe4ff */
[----:B------:R-:W-:Y:S01]  /*85d60*/  MOV R7, R12 ;  /* 0x0000000c00077202 */ /* 0x000fe20000000f00 */
[----:B------:R1:W-:Y:S01]  /*85d70*/  STL [R1+0x11bc], R12 ;  /* 0x0011bc0c01007387 */ /* 0x0003e20000100800 */
[----:B----4-:R-:W-:-:S03]  /*85d80*/  IMAD.X R15, R15, 0x1, R0, P2 ;  /* 0x000000010f0f7824 */ /* 0x010fc600010e0600 */
[----:B------:R2:W-:Y:S04]  /*85d90*/  STL [R1+0x1200], R14 ;  /* 0x0012000e01007387 */ /* 0x0005e80000100800 */
[----:B------:R4:W-:Y:S04]  /*85da0*/  LDGSTS.E [R4+0x4700], desc[UR8][R6.64], P0 ;  /* 0x0470000006047fae */ /* 0x0009e800081a1008 */
[----:B-1----:R-:W3:Y:S04]  /*85db0*/  LDL.LU R12, [R1+0x1340] ;  /* 0x00134000010c7983 */ /* 0x002ee80000300800 */
[----:B------:R1:W-:Y:S04]  /*85dc0*/  STL [R1+0x11fc], R15 ;  /* 0x0011fc0f01007387 */ /* 0x0003e80000100800 */
[----:B------:R-:W3:Y:S01]  /*85dd0*/  LDL.LU R5, [R1+0x1380] ;  /* 0x0013800001057983 */ /* 0x000ee20000300800 */
[----:B----4-:R-:W-:-:S03]  /*85de0*/  IMAD.MOV.U32 R6, RZ, RZ, R14 ;  /* 0x000000ffff067224 */ /* 0x010fc600078e000e */
[----:B--2---:R-:W2:Y:S01]  /*85df0*/  LDL.LU R14, [R1+0x133c] ;  /* 0x00133c00010e7983 */ /* 0x004ea20000300800 */
[----:B------:R-:W-:Y:S01]  /*85e00*/  IMAD.MOV.U32 R7, RZ, RZ, R15 ;  /* 0x000000ffff077224 */ /* 0x000fe200078e000f */
[-C--:B---3--:R-:W-:Y:S02]  /*85e10*/  IADD3 R13, P1, PT, R13, R31.reuse, RZ ;  /* 0x0000001f0d0d7210 */ /* 0x088fe40007f3e0ff */
[----:B-1----:R-:W3:Y:S01]  /*85e20*/  LDL.LU R15, [R1+0x137c] ;  /* 0x00137c00010f7983 */ /* 0x002ee20000300800 */
[----:B------:R-:W-:-:S03]  /*85e30*/  IADD3 R8, P2, PT, R8, R31, RZ ;  /* 0x0000001f08087210 */ /* 0x000fc60007f5e0ff */
[----:B------:R1:W-:Y:S04]  /*85e40*/  STL [R1+0x1240], R13 ;  /* 0x0012400d01007387 */ /* 0x0003e80000100800 */
[----:B------:R4:W-:Y:S01]  /*85e50*/  LDGSTS.E [R4+0x4f00], desc[UR8][R6.64], P0 ;  /* 0x04f0000006047fae */ /* 0x0009e200081a1008 */
[----:B------:R-:W-:Y:S01]  /*85e60*/  IADD3.X R17, PT, PT, R17, R0, RZ, P1, !PT ;  /* 0x0000000011117210 */ /* 0x000fe20000ffe4ff */
[----:B----4-:R-:W-:-:S04]  /*85e70*/  IMAD.MOV.U32 R6, RZ, RZ, R13 ;  /* 0x000000ffff067224 */ /* 0x010fc800078e000d */
[----:B------:R4:W-:Y:S01]  /*85e80*/  STL [R1+0x123c], R17 ;  /* 0x00123c1101007387 */ /* 0x0009e20000100800 */
[----:B------:R-:W-:-:S03]  /*85e90*/  IMAD.X R10, R10, 0x1, R0, P2 ;  /* 0x000000010a0a7824 */ /* 0x000fc600010e0600 */
[----:B------:R4:W-:Y:S01]  /*85ea0*/  STL [R1+0x1280], R8 ;  /* 0x0012800801007387 */ /* 0x0009e20000100800 */
[----:B------:R-:W-:-:S03]  /*85eb0*/  MOV R7, R17 ;  /* 0x0000001100077202 */ /* 0x000fc60000000f00 */
[----:B-1----:R-:W3:Y:S04]  /*85ec0*/  LDL.LU R13, [R1+0x13c0] ;  /* 0x0013c000010d7983 */ /* 0x002ee80000300800 */
[----:B------:R1:W-:Y:S04]  /*85ed0*/  STL [R1+0x127c], R10 ;  /* 0x00127c0a01007387 */ /* 0x0003e80000100800 */
[----:B------:R-:W3:Y:S04]  /*85ee0*/  LDL.LU R19, [R1+0x1400] ;  /* 0x0014000001137983 */ /* 0x000ee80000300800 */
[----:B----4-:R-:W4:Y:S04]  /*85ef0*/  LDL.LU R17, [R1+0x13bc] ;  /* 0x0013bc0001117983 */ /* 0x010f280000300800 */
[----:B------:R-:W4:Y:S04]  /*85f00*/  LDL.LU R20, [R1+0x13fc] ;  /* 0x0013fc0001147983 */ /* 0x000f280000300800 */
[----:B------:R1:W-:Y:S01]  /*85f10*/  LDGSTS.E [R4+0x5700], desc[UR8][R6.64], P0 ;  /* 0x0570000006047fae */ /* 0x0003e200081a1008 */
[----:B------:R-:W-:Y:S01]  /*85f20*/  IADD3 R16, P1, PT, R16, R31, RZ ;  /* 0x0000001f10107210 */ /* 0x000fe20007f3e0ff */
[----:B-1----:R-:W-:-:S02]  /*85f30*/  IMAD.MOV.U32 R6, RZ, RZ, R8 ;  /* 0x000000ffff067224 */ /* 0x002fc400078e0008 */
[----:B------:R-:W-:Y:S01]  /*85f40*/  IMAD.MOV.U32 R7, RZ, RZ, R10 ;  /* 0x000000ffff077224 */ /* 0x000fe200078e000a */
[----:B------:R-:W4:Y:S04]  /*85f50*/  LDL.LU R8, [R1+0x1440] ;  /* 0x0014400001087983 */ /* 0x000f280000300800 */
[----:B------:R-:W4:Y:S01]  /*85f60*/  LDL.LU R10, [R1+0x1480] ;  /* 0x00148000010a7983 */ /* 0x000f220000300800 */
[----:B------:R-:W-:-:S03]  /*85f70*/  IADD3 R9, P2, PT, R9, R31, RZ ;  /* 0x0000001f09097210 */ /* 0x000fc60007f5e0ff */
[----:B------:R1:W-:Y:S04]  /*85f80*/  STL [R1+0x12c0], R16 ;  /* 0x0012c01001007387 */ /* 0x0003e80000100800 */
[----:B------:R1:W-:Y:S01]  /*85f90*/  LDGSTS.E [R4+0x5f00], desc[UR8][R6.64], P0 ;  /* 0x05f0000006047fae */ /* 0x0003e200081a1008 */
[----:B------:R-:W-:Y:S01]  /*85fa0*/  IADD3.X R18, PT, PT, R18, R0, RZ, P1, !PT ;  /* 0x0000000012127210 */ /* 0x000fe20000ffe4ff */
[----:B------:R-:W-:-:S04]  /*85fb0*/  IMAD.X R11, R11, 0x1, R0, P2 ;  /* 0x000000010b0b7824 */ /* 0x000fc800010e0600 */
[----:B------:R1:W-:Y:S02]  /*85fc0*/  STL [R1+0x12bc], R18 ;  /* 0x0012bc1201007387 */ /* 0x0003e40000100800 */
[----:B-1----:R-:W-:Y:S02]  /*85fd0*/  IMAD.MOV.U32 R6, RZ, RZ, R16 ;  /* 0x000000ffff067224 */ /* 0x002fe400078e0010 */
[----:B------:R1:W-:Y:S01]  /*85fe0*/  STL [R1+0x1300], R9 ;  /* 0x0013000901007387 */ /* 0x0003e20000100800 */
[----:B------:R-:W-:-:S03]  /*85ff0*/  MOV R7, R18 ;  /* 0x0000001200077202 */ /* 0x000fc60000000f00 */
[----:B------:R-:W4:Y:S04]  /*86000*/  LDL.LU R16, [R1+0x143c] ;  /* 0x00143c0001107983 */ /* 0x000f280000300800 */
[----:B------:R1:W-:Y:S04]  /*86010*/  STL [R1+0x12fc], R11 ;  /* 0x0012fc0b01007387 */ /* 0x0003e80000100800 */
        /* <DEDUP_REMOVED lines=8> */
[----:B------:R-:W-:Y:S02]  /*860a0*/  IADD3 R5, P2, PT, R5, R31, RZ ;  /* 0x0000001f05057210 */ /* 0x000fe40007f5e0ff */
[----:B--2---:R-:W-:Y:S01]  /*860b0*/  IADD3.X R14, PT, PT, R14, R0, RZ, P1, !PT ;  /* 0x000000000e0e7210 */ /* 0x004fe20000ffe4ff */
[----:B------:R2:W-:Y:S01]  /*860c0*/  STL [R1+0x1340], R12 ;  /* 0x0013400c01007387 */ /* 0x0005e20000100800 */
[----:B-1----:R-:W-:Y:S02]  /*860d0*/  IMAD.MOV.U32 R6, RZ, RZ, R12 ;  /* 0x000000ffff067224 */ /* 0x002fe400078e000c */
[----:B---3--:R-:W-:Y:S01]  /*860e0*/  IMAD.X R15, R15, 0x1, R0, P2 ;  /* 0x000000010f0f7824 */ /* 0x008fe200010e0600 */
        /* <DEDUP_REMOVED lines=10> */
[----:B---3--:R-:W3:Y:S01]  /*86190*/  LDL.LU R15, [R1+0x1540] ;  /* 0x00154000010f7983 */ /* 0x008ee20000300800 */
[----:B------:R-:W-:-:S03]  /*861a0*/  IADD3 R19, P2, PT, R19, R31, RZ ;  /* 0x0000001f13137210 */ /* 0x000fc60007f5e0ff */
[----:B------:R-:W3:Y:S01]  /*861b0*/  LDL.LU R5, [R1+0x1580] ;  /* 0x0015800001057983 */ /* 0x000ee20000300800 */
[----:B----4-:R-:W-:-:S03]  /*861c0*/  IADD3.X R17, PT, PT, R17, R0, RZ, P1, !PT ;  /* 0x0000000011117210 */ /* 0x010fc60000ffe4ff */
[----:B------:R-:W-:Y:S01]  /*861d0*/  STL [R1+0x13c0], R13 ;  /* 0x0013c00d01007387 */ /* 0x000fe20000100800 */
[----:B------:R-:W-:-:S03]  /*861e0*/  IMAD.X R20, R20, 0x1, R0, P2 ;  /* 0x0000000114147824 */ /* 0x000fc600010e0600 */
[----:B------:R1:W-:Y:S04]  /*861f0*/  LDGSTS.E [R4+0x7f00], desc[UR8][R6.64], P0 ;  /* 0x07f0000006047fae */ /* 0x0003e800081a1008 */
[----:B------:R4:W-:Y:S04]  /*86200*/  STL [R1+0x13bc], R17 ;  /* 0x0013bc1101007387 */ /* 0x0009e80000100800 */
[----:B------:R-:W-:Y:S01]  /*86210*/  STL [R1+0x1400], R19 ;  /* 0x0014001301007387 */ /* 0x000fe20000100800 */
[----:B-1----:R-:W-:-:S03]  /*86220*/  MOV R7, R17 ;  /* 0x0000001100077202 */ /* 0x002fc60000000f00 */
[----:B----4-:R-:W4:Y:S01]  /*86230*/  LDL.LU R17, [R1+0x153c] ;  /* 0x00153c0001117983 */ /* 0x010f220000300800 */
[----:B------:R-:W-:-:S03]  /*86240*/  IMAD.MOV.U32 R6, RZ, RZ, R13 ;  /* 0x000000ffff067224 */ /* 0x000fc600078e000d */
[----:B------:R-:W-:Y:S04]  /*86250*/  STL [R1+0x13fc], R20 ;  /* 0x0013fc1401007387 */ /* 0x000fe80000100800 */
[----:B------:R-:W4:Y:S01]  /*86260*/  LDL.LU R13, [R1+0x157c] ;  /* 0x00157c00010d7983 */ /* 0x000f220000300800 */
[----:B------:R-:W-:-:S03]  /*86270*/  IADD3 R8, P1, PT, R8, R31, RZ ;  /* 0x0000001f08087210 */ /* 0x000fc60007f3e0ff */
[----:B------:R1:W-:Y:S01]  /*86280*/  LDGSTS.E [R4+0x8700], desc[UR8][R6.64], P0 ;  /* 0x0870000006047fae */ /* 0x0003e200081a1008 */
[----:B------:R-:W-:-:S03]  /*86290*/  IADD3 R10, P2, PT, R10, R31, RZ ;  /* 0x0000001f0a0a7210 */ /* 0x000fc60007f5e0ff */
[----:B------:R-:W-:Y:S01]  /*862a0*/  STL [R1+0x1440], R8 ;  /* 0x0014400801007387 */ /* 0x000fe20000100800 */
[----:B-1----:R-:W-:Y:S02]  /*862b0*/  IMAD.MOV.U32 R6, RZ, RZ, R19 ;  /* 0x000000ffff067224 */ /* 0x002fe400078e0013 */
[----:B------:R-:W-:-:S05]  /*862c0*/  IMAD.MOV.U32 R7, RZ, RZ, R20 ;  /* 0x000000ffff077224 */ /* 0x000fca00078e0014 */
[----:B------:R1:W-:Y:S01]  /*862d0*/  LDGSTS.E [R4+0x8f00], desc[UR8][R6.64], P0 ;  /* 0x08f0000006047fae */ /* 0x0003e200081a1008 */
[----:B------:R-:W-:-:S05]  /*862e0*/  IADD3.X R16, PT, PT, R16, R0, RZ, P1, !PT ;  /* 0x0000000010107210 */ /* 0x000fca0000ffe4ff */
[----:B------:R1:W-:Y:S02]  /*862f0*/  STL [R1+0x143c], R16 ;  /* 0x00143c1001007387 */ /* 0x0003e40000100800 */
[----:B-1----:R-:W-:Y:S01]  /*86300*/  IMAD.MOV.U32 R6, RZ, RZ, R8 ;  /* 0x000000ffff067224 */ /* 0x002fe200078e0008 */
[----:B------:R-:W-:Y:S01]  /*86310*/  MOV R7, R16 ;  /* 0x0000001000077202 */ /* 0x000fe20000000f00 */
[----:B------:R-:W-:Y:S01]  /*86320*/  IMAD.X R18, R18, 0x1, R0, P2 ;  /* 0x0000000112127824 */ /* 0x000fe200010e0600 */
[----:B------:R-:W-:Y:S04]  /*86330*/  STL [R1+0x1480], R10 ;  /* 0x0014800a01007387 */ /* 0x000fe80000100800 */
[----:B------:R1:W-:Y:S04]  /*86340*/  LDGSTS.E [R4+0x9700], desc[UR8][R6.64], P0 ;  /* 0x0970000006047fae */ /* 0x0003e800081a1008 */
[----:B------:R-:W4:Y:S04]  /*86350*/  LDL.LU R16, [R1+0x15c0] ;  /* 0x0015c00001107983 */ /* 0x000f280000300800 */
[----:B------:R1:W-:Y:S04]  /*86360*/  STL [R1+0x147c], R18 ;  /* 0x00147c1201007387 */ /* 0x0003e80000100800 */
[----:B------:R-:W4:Y:S01]  /*86370*/  LDL.LU R8, [R1+0x1600] ;  /* 0x0016000001087983 */ /* 0x000f220000300800 */
[----:B-1----:R-:W-:-:S02]  /*86380*/  IMAD.MOV.U32 R7, RZ, RZ, R18 ;  /* 0x000000ffff077224 */ /* 0x002fc400078e0012 */
[----:B------:R-:W-:Y:S01]  /*86390*/  IMAD.MOV.U32 R6, RZ, RZ, R10 ;  /* 0x000000ffff067224 */ /* 0x000fe200078e000a */
[----:B------:R-:W4:Y:S04]  /*863a0*/  LDL.LU R18, [R1+0x15bc] ;  /* 0x0015bc0001127983 */ /* 0x000f280000300800 */
[----:B------:R-:W4:Y:S01]  /*863b0*/  LDL.LU R10, [R1+0x15fc] ;  /* 0x0015fc00010a7983 */ /* 0x000f220000300800 */
        /* <DEDUP_REMOVED lines=14> */
[----:B--2---:R-:W-:-:S02]  /*864a0*/  IMAD.MOV.U32 R7, RZ, RZ, R14 ;  /* 0x000000ffff077224 */ /* 0x004fc400078e000e */
[----:B------:R-:W-:Y:S01]  /*864b0*/  IMAD.MOV.U32 R6, RZ, RZ, R11 ;  /* 0x000000ffff067224 */ /* 0x000fe200078e000b */
[----:B-1----:R-:W2:Y:S01]  /*864c0*/  LDL.LU R14, [R1+0x163c] ;  /* 0x00163c00010e7983 */ /* 0x002ea20000300800 */
[----:B---3--:R-:W-:-:S03]  /*864d0*/  IADD3 R15, P1, PT, R15, R31, RZ ;  /* 0x0000001f0f0f7210 */ /* 0x008fc60007f3e0ff */
[----:B------:R-:W3:Y:S01]  /*864e0*/  LDL.LU R11, [R1+0x167c] ;  /* 0x00167c00010b7983 */ /* 0x000ee20000300800 */
[----:B------:R-:W-:-:S03]  /*864f0*/  IADD3 R5, P2, PT, R5, R31, RZ ;  /* 0x0000001f05057210 */ /* 0x000fc60007f5e0ff */
[----:B------:R1:W-:Y:S04]  /*86500*/  STL [R1+0x1540], R15 ;  /* 0x0015400f01007387 */ /* 0x0003e80000100800 */
[----:B------:R1:W-:Y:S01]  /*86510*/  LDGSTS.E [R4+0xaf00], desc[UR8][R6.64], P0 ;  /* 0x0af0000006047fae */ /* 0x0003e200081a1008 */
[----:B----4-:R-:W-:Y:S01]  /*86520*/  IADD3.X R17, PT, PT, R17, R0, RZ, P1, !PT ;  /* 0x0000000011117210 */ /* 0x010fe20000ffe4ff */
[----:B-1----:R-:W-:-:S04]  /*86530*/  IMAD.MOV.U32 R6, RZ, RZ, R15 ;  /* 0x000000ffff067224 */ /* 0x002fc800078e000f */
[----:B------:R1:W-:Y:S01]  /*86540*/  STL [R1+0x153c], R17 ;  /* 0x00153c1101007387 */ /* 0x0003e20000100800 */
[----:B------:R-:W-:-:S03]  /*86550*/  IMAD.X R13, R13, 0x1, R0, P2 ;  /* 0x000000010d0d7824 */ /* 0x000fc600010e0600 */
[----:B------:R4:W-:Y:S01]  /*86560*/  STL [R1+0x1580], R5 ;  /* 0x0015800501007387 */ /* 0x0009e20000100800 */
[----:B------:R-:W-:-:S03]  /*86570*/  MOV R7, R17 ;  /* 0x0000001100077202 */ /* 0x000fc60000000f00 */
[----:B------:R-:W3:Y:S04]  /*86580*/  LDL.LU R15, [R1+0x16c0] ;  /* 0x0016c000010f7983 */ /* 0x000ee80000300800 */
[----:B------:R4:W-:Y:S04]  /*86590*/  STL [R1+0x157c], R13 ;  /* 0x00157c0d01007387 */ /* 0x0009e80000100800 */
[----:B------:R-:W3:Y:S04]  /*865a0*/  LDL.LU R19, [R1+0x1700] ;  /* 0x0017000001137983 */ /* 0x000ee80000300800 */
[----:B-1----:R-:W3:Y:S04]  /*865b0*/  LDL.LU R17, [R1+0x16bc] ;  /* 0x0016bc0001117983 */ /* 0x002ee80000300800 */
[----:B------:R-:W3:Y:S04]  /*865c0*/  LDL.LU R20, [R1+0x16fc] ;  /* 0x0016fc0001147983 */ /* 0x000ee80000300800 */
[----:B------:R1:W-:Y:S02]  /*865d0*/  LDGSTS.E [R4+0xb700], desc[UR8][R6.64], P0 ;  /* 0x0b70000006047fae */ /* 0x0003e400081a1008 */
[----:B-1----:R-:W-:-:S02]  /*865e0*/  IMAD.MOV.U32 R6, RZ, RZ, R5 ;  /* 0x000000ffff067224 */ /* 0x002fc400078e0005 */
[----:B------:R-:W-:Y:S01]  /*865f0*/  IMAD.MOV.U32 R7, RZ, RZ, R13 ;  /* 0x000000ffff077224 */ /* 0x000fe200078e000d */
[----:B----4-:R-:W4:Y:S04]  /*86600*/  LDL.LU R5, [R1+0x1740] ;  /* 0x0017400001057983 */ /* 0x010f280000300800 */
[----:B------:R-:W4:Y:S01]  /*86610*/  LDL.LU R13, [R1+0x1780] ;  /* 0x00178000010d7983 */ /* 0x000f220000300800 */
[----:B------:R-:W-:-:S03]  /*86620*/  IADD3 R16, P1, PT, R16, R31, RZ ;  /* 0x0000001f10107210 */ /* 0x000fc60007f3e0ff */
[----:B------:R1:W-:Y:S01]  /*86630*/  LDGSTS.E [R4+0xbf00], desc[UR8][R6.64], P0 ;  /* 0x0bf0000006047fae */ /* 0x0003e200081a1008 */
[----:B------:R-:W-:-:S03]  /*86640*/  IADD3 R8, P2, PT, R8, R31, RZ ;  /* 0x0000001f08087210 */ /* 0x000fc60007f5e0ff */
[----:B------:R1:W-:Y:S01]  /*86650*/  STL [R1+0x15c0], R16 ;  /* 0x0015c01001007387 */ /* 0x0003e20000100800 */
[----:B------:R-:W-:Y:S01]  /*86660*/  IADD3.X R18, PT, PT, R18, R0, RZ, P1, !PT ;  /* 0x0000000012127210 */ /* 0x000fe20000ffe4ff */
        /* <DEDUP_REMOVED lines=16> */
[----:B------:R3:W-:Y:S01]  /*86770*/  STL [R1+0x1640], R12 ;  /* 0x0016400c01007387 */ /* 0x0007e20000100800 */
[----:B--2---:R-:W-:Y:S01]  /*86780*/  IADD3.X R14, PT, PT, R14, R0, RZ, P1, !PT ;  /* 0x000000000e0e7210 */ /* 0x004fe20000ffe4ff */
[----:B-1----:R-:W-:Y:S02]  /*86790*/  IMAD.MOV.U32 R6, RZ, RZ, R12 ;  /* 0x000000ffff067224 */ /* 0x002fe400078e000c */
[----:B---3--:R-:W-:Y:S02]  /*867a0*/  IMAD.X R11, R11, 0x1, R0, P2 ;  /* 0x000000010b0b7824 */ /* 0x008fe400010e0600 */
[----:B------:R1:W-:Y:S01]  /*867b0*/  STL [R1+0x163c], R14 ;  /* 0x00163c0e01007387 */ /* 0x0003e20000100800 */
[----:B------:R-:W-:-:S03]  /*867c0*/  MOV R7, R14 ;  /* 0x0000000e00077202 */ /* 0x000fc60000000f00 */
[----:B------:R2:W-:Y:S04]  /*867d0*/  STL [R1+0x1680], R9 ;  /* 0x0016800901007387 */ /* 0x0005e80000100800 */
[----:B------:R-:W3:Y:S04]  /*867e0*/  LDL.LU R12, [R1+0x17bc] ;  /* 0x0017bc00010c7983 */ /* 0x000ee80000300800 */
[----:B------:R2:W-:Y:S04]  /*867f0*/  STL [R1+0x167c], R11 ;  /* 0x00167c0b01007387 */ /* 0x0005e80000100800 */
[----:B-1----:R-:W3:Y:S04]  /*86800*/  LDL.LU R14, [R1+0x17fc] ;  /* 0x0017fc00010e7983 */ /* 0x002ee80000300800 */
[----:B------:R1:W-:Y:S01]  /*86810*/  LDGSTS.E [R4+0xd700], desc[UR8][R6.64], P0 ;  /* 0x0d70000006047fae */ /* 0x0003e200081a1008 */
[----:B------:R-:W-:Y:S01]  /*86820*/  IADD3 R15, P1, PT, R15, R31, RZ ;  /* 0x0000001f0f0f7210 */ /* 0x000fe20007f3e0ff */
[----:B-1----:R-:W-:-:S02]  /*86830*/  IMAD.MOV.U32 R6, RZ, RZ, R9 ;  /* 0x000000ffff067224 */ /* 0x002fc400078e0009 */
[----:B------:R-:W-:Y:S01]  /*86840*/  IMAD.MOV.U32 R7, RZ, RZ, R11 ;  /* 0x000000ffff077224 */ /* 0x000fe200078e000b */
[----:B--2---:R-:W2:Y:S01]  /*86850*/  LDL.LU R9, [R1+0x1840] ;  /* 0x0018400001097983 */ /* 0x004ea20000300800 */
[----:B------:R-:W-:-:S03]  /*86860*/  IADD3 R19, P2, PT, R19, R31, RZ ;  /* 0x0000001f13137210 */ /* 0x000fc60007f5e0ff */
[----:B------:R-:W2:Y:S01]  /*86870*/  LDL.LU R11, [R1+0x1880] ;  /* 0x00188000010b7983 */ /* 0x000ea20000300800 */
[----:B------:R-:W-:-:S03]  /*86880*/  IADD3.X R17, PT, PT, R17, R0, RZ, P1, !PT ;  /* 0x0000000011117210 */ /* 0x000fc60000ffe4ff */
[----:B------:R-:W-:Y:S01]  /*86890*/  STL [R1+0x16c0], R15 ;  /* 0x0016c00f01007387 */ /* 0x000fe20000100800 */
[----:B------:R-:W-:-:S03]  /*868a0*/  IMAD.X R20, R20, 0x1, R0, P2 ;  /* 0x0000000114147824 */ /* 0x000fc600010e0600 */
[----:B------:R1:W-:Y:S04]  /*868b0*/  LDGSTS.E [R4+0xdf00], desc[UR8][R6.64], P0 ;  /* 0x0df0000006047fae */ /* 0x0003e800081a1008 */
[----:B------:R1:W-:Y:S04]  /*868c0*/  STL [R1+0x16bc], R17 ;  /* 0x0016bc1101007387 */ /* 0x0003e80000100800 */
[----:B------:R-:W-:Y:S01]  /*868d0*/  STL [R1+0x1700], R19 ;  /* 0x0017001301007387 */ /* 0x000fe20000100800 */
[----:B-1----:R-:W-:-:S03]  /*868e0*/  MOV R7, R17 ;  /* 0x0000001100077202 */ /* 0x002fc60000000f00 */
[----:B------:R-:W2:Y:S01]  /*868f0*/  LDL.LU R17, [R1+0x183c] ;  /* 0x00183c0001117983 */ /* 0x000ea20000300800 */
[----:B------:R-:W-:-:S03]  /*86900*/  IMAD.MOV.U32 R6, RZ, RZ, R15 ;  /* 0x000000ffff067224 */ /* 0x000fc600078e000f */
[----:B------:R-:W-:Y:S04]  /*86910*/  STL [R1+0x16fc], R20 ;  /* 0x0016fc1401007387 */ /* 0x000fe80000100800 */
[----:B------:R-:W2:Y:S01]  /*86920*/  LDL.LU R15, [R1+0x187c] ;  /* 0x00187c00010f7983 */ /* 0x000ea20000300800 */
[-C--:B----4-:R-:W-:Y:S02]  /*86930*/  IADD3 R5, P1, PT, R5, R31.reuse, RZ ;  /* 0x0000001f05057210 */ /* 0x090fe40007f3e0ff */
[----:B------:R-:W-:Y:S01]  /*86940*/  IADD3 R13, P2, PT, R13, R31, RZ ;  /* 0x0000001f0d0d7210 */ /* 0x000fe20007f5e0ff */
[----:B------:R1:W-:Y:S04]  /*86950*/  LDGSTS.E [R4+0xe700], desc[UR8][R6.64], P0 ;  /* 0x0e70000006047fae */ /* 0x0003e800081a1008 */
[----:B------:R-:W-:Y:S01]  /*86960*/  STL [R1+0x1740], R5 ;  /* 0x0017400501007387 */ /* 0x000fe20000100800 */
[----:B-1----:R-:W-:-:S02]  /*86970*/  IMAD.MOV.U32 R6, RZ, RZ, R19 ;  /* 0x000000ffff067224 */ /* 0x002fc400078e0013 */
[----:B------:R-:W-:-:S05]  /*86980*/  IMAD.MOV.U32 R7, RZ, RZ, R20 ;  /* 0x000000ffff077224 */ /* 0x000fca00078e0014 */
[----:B------:R1:W-:Y:S01]  /*86990*/  LDGSTS.E [R4+0xef00], desc[UR8][R6.64], P0 ;  /* 0x0ef0000006047fae */ /* 0x0003e200081a1008 */
[----:B------:R-:W-:-:S05]  /*869a0*/  IADD3.X R16, PT, PT, R16, R0, RZ, P1, !PT ;  /* 0x0000000010107210 */ /* 0x000fca0000ffe4ff */
[----:B------:R4:W-:Y:S01]  /*869b0*/  STL [R1+0x173c], R16 ;  /* 0x00173c1001007387 */ /* 0x0009e20000100800 */
[----:B-1----:R-:W-:Y:S01]  /*869c0*/  IMAD.MOV.U32 R6, RZ, RZ, R5 ;  /* 0x000000ffff067224 */ /* 0x002fe200078e0005 */
[----:B------:R-:W-:Y:S01]  /*869d0*/  MOV R7, R16 ;  /* 0x0000001000077202 */ /* 0x000fe20000000f00 */
[----:B------:R-:W-:Y:S01]  /*869e0*/  IMAD.X R18, R18, 0x1, R0, P2 ;  /* 0x0000000112127824 */ /* 0x000fe200010e0600 */
[----:B------:R-:W-:Y:S04]  /*869f0*/  STL [R1+0x1780], R13 ;  /* 0x0017800d01007387 */ /* 0x000fe80000100800 */
[----:B------:R1:W-:Y:S04]  /*86a00*/  LDGSTS.E [R4+0xf700], desc[UR8][R6.64], P0 ;  /* 0x0f70000006047fae */ /* 0x0003e800081a1008 */
[----:B----4-:R-:W4:Y:S04]  /*86a10*/  LDL.LU R16, [R1+0x18c0] ;  /* 0x0018c00001107983 */ /* 0x010f280000300800 */
        /* <DEDUP_REMOVED lines=11> */
[----:B---3--:R-:W-:-:S04]  /*86ad0*/  IADD3.X R12, PT, PT, R12, R0, RZ, P1, !PT ;  /* 0x000000000c0c7210 */ /* 0x008fc80000ffe4ff */
        /* <DEDUP_REMOVED lines=12> */
[-C--:B--2---:R-:W-:Y:S02]  /*86ba0*/  IADD3 R9, P1, PT, R9, R31.reuse, RZ ;  /* 0x0000001f09097210 */ /* 0x084fe40007f3e0ff */
[----:B------:R-:W-:Y:S01]  /*86bb0*/  IADD3 R11, P2, PT, R11, R31, RZ ;  /* 0x0000001f0b0b7210 */ /* 0x000fe20007f5e0ff */
[----:B------:R1:W-:Y:S04]  /*86bc0*/  LDGSTS.E [R4+0x10f00], desc[UR8][R6.64], P0 ;  /* 0x10f0000006047fae */ /* 0x0003e800081a1008 */
[----:B------:R2:W-:Y:S01]  /*86bd0*/  STL [R1+0x1840], R9 ;  /* 0x0018400901007387 */ /* 0x0005e20000100800 */
[----:B-1----:R-:W-:Y:S01]  /*86be0*/  IMAD.MOV.U32 R6, RZ, RZ, R9 ;  /* 0x000000ffff067224 */ /* 0x002fe200078e0009 */
[----:B------:R-:W-:-:S04]  /*86bf0*/  IADD3.X R17, PT, PT, R17, R0, RZ, P1, !PT ;  /* 0x0000000011117210 */ /* 0x000fc80000ffe4ff */
[----:B------:R-:W-:Y:S01]  /*86c00*/  MOV R7, R17 ;  /* 0x0000001100077202 */ /* 0x000fe20000000f00 */
[----:B------:R-:W-:Y:S01]  /*86c10*/  STL [R1+0x183c], R17 ;  /* 0x00183c1101007387 */ /* 0x000fe20000100800 */
[----:B------:R-:W-:-:S03]  /*86c20*/  IMAD.X R15, R15, 0x1, R0, P2 ;  /* 0x000000010f0f7824 */ /* 0x000fc600010e0600 */
[----:B------:R1:W-:Y:S04]  /*86c30*/  STL [R1+0x1880], R11 ;  /* 0x0018800b01007387 */ /* 0x0003e80000100800 */
[----:B--2---:R-:W2:Y:S04]  /*86c40*/  LDL.LU R9, [R1+0x19c0] ;  /* 0x0019c00001097983 */ /* 0x004ea80000300800 */
[----:B------:R1:W-:Y:S04]  /*86c50*/  STL [R1+0x187c], R15 ;  /* 0x00187c0f01007387 */ /* 0x0003e80000100800 */
[----:B------:R1:W-:Y:S04]  /*86c60*/  LDGSTS.E [R4+0x11700], desc[UR8][R6.64], P0 ;  /* 0x1170000006047fae */ /* 0x0003e800081a1008 */
[----:B------:R-:W2:Y:S01]  /*86c70*/  LDL.LU R19, [R1+0x1a00] ;  /* 0x001a000001137983 */ /* 0x000ea20000300800 */
[----:B-1----:R-:W-:-:S03]  /*86c80*/  IMAD.MOV.U32 R6, RZ, RZ, R11 ;  /* 0x000000ffff067224 */ /* 0x002fc600078e000b */
[----:B------:R-:W2:Y:S04]  /*86c90*/  LDL.LU R11, [R1+0x19bc] ;  /* 0x0019bc00010b7983 */ /* 0x000ea80000300800 */
[----:B------:R-:W2:Y:S01]  /*86ca0*/  LDL.LU R20, [R1+0x19fc] ;  /* 0x0019fc0001147983 */ /* 0x000ea20000300800 */
[----:B------:R-:W-:-:S03]  /*86cb0*/  IMAD.MOV.U32 R7, RZ, RZ, R15 ;  /* 0x000000ffff077224 */ /* 0x000fc600078e000f */
[----:B------:R-:W2:Y:S04]  /*86cc0*/  LDL.LU R17, [R1+0x1a40] ;  /* 0x001a400001117983 */ /* 0x000ea80000300800 */
[----:B------:R-:W2:Y:S04]  /*86cd0*/  LDL.LU R15, [R1+0x1a80] ;  /* 0x001a8000010f7983 */ /* 0x000ea80000300800 */
[----:B------:R1:W-:Y:S01]  /*86ce0*/  LDGSTS.E [R4+0x11f00], desc[UR8][R6.64], P0 ;  /* 0x11f0000006047fae */ /* 0x0003e200081a1008 */
[-C--:B----4-:R-:W-:Y:S02]  /*86cf0*/  IADD3 R16, P1, PT, R16, R31.reuse, RZ ;  /* 0x0000001f10107210 */ /* 0x090fe40007f3e0ff */
[----:B------:R-:W-:-:S03]  /*86d00*/  IADD3 R5, P2, PT, R5, R31, RZ ;  /* 0x0000001f05057210 */ /* 0x000fc60007f5e0ff */
[----:B------:R-:W-:Y:S01]  /*86d10*/  STL [R1+0x18c0], R16 ;  /* 0x0018c01001007387 */ /* 0x000fe20000100800 */
[----:B------:R-:W-:Y:S01]  /*86d20*/  IADD3.X R18, PT, PT, R18, R0, RZ, P1, !PT ;  /* 0x0000000012127210 */ /* 0x000fe20000ffe4ff */
[----:B------:R-:W-:-:S04]  /*86d30*/  IMAD.X R13, R13, 0x1, R0, P2 ;  /* 0x000000010d0d7824 */ /* 0x000fc800010e0600 */
[----:B------:R4:W-:Y:S01]  /*86d40*/  STL [R1+0x18bc], R18 ;  /* 0x0018bc1201007387 */ /* 0x0009e20000100800 */
[----:B-1----:R-:W-:Y:S01]  /*86d50*/  MOV R7, R18 ;  /* 0x0000001200077202 */ /* 0x002fe20000000f00 */
[----:B------:R-:W-:Y:S02]  /*86d60*/  IMAD.MOV.U32 R6, RZ, RZ, R16 ;  /* 0x000000ffff067224 */ /* 0x000fe400078e0010 */
[----:B------:R-:W-:Y:S04]  /*86d70*/  STL [R1+0x1900], R5 ;  /* 0x0019000501007387 */ /* 0x000fe80000100800 */
[----:B------:R1:W-:Y:S04]  /*86d80*/  LDGSTS.E [R4+0x12700], desc[UR8][R6.64], P0 ;  /* 0x1270000006047fae */ /* 0x0003e800081a1008 */
[----:B----4-:R-:W4:Y:S04]  /*86d90*/  LDL.LU R18, [R1+0x1a3c] ;  /* 0x001a3c0001127983 */ /* 0x010f280000300800 */
[----:B------:R1:W-:Y:S04]  /*86da0*/  STL [R1+0x18fc], R13 ;  /* 0x0018fc0d01007387 */ /* 0x0003e80000100800 */
[----:B------:R-:W4:Y:S01]  /*86db0*/  LDL.LU R16, [R1+0x1a7c] ;  /* 0x001a7c0001107983 */ /* 0x000f220000300800 */
[----:B-1----:R-:W-:-:S02]  /*86dc0*/  IMAD.MOV.U32 R6, RZ, RZ, R5 ;  /* 0x000000ffff067224 */ /* 0x002fc400078e0005 */
[----:B------:R-:W-:Y:S02]  /*86dd0*/  IMAD.MOV.U32 R7, RZ, RZ, R13 ;  /* 0x000000ffff077224 */ /* 0x000fe400078e000d */
[----:B------:R-:W4:Y:S04]  /*86de0*/  LDL.LU R13, [R1+0x1ac0] ;  /* 0x001ac000010d7983 */ /* 0x000f280000300800 */
[----:B------:R-:W4:Y:S04]  /*86df0*/  LDL.LU R5, [R1+0x1b00] ;  /* 0x001b000001057983 */ /* 0x000f280000300800 */
[----:B------:R1:W-:Y:S01]  /*86e00*/  LDGSTS.E [R4+0x12f00], desc[UR8][R6.64], P0 ;  /* 0x12f0000006047fae */ /* 0x0003e200081a1008 */
[----:B------:R-:W-:-:S02]  /*86e10*/  IADD3 R12, P1, PT, R12, R31, RZ ;  /* 0x0000001f0c0c7210 */ /* 0x000fc40007f3e0ff */
[----:B------:R-:W-:-:S03]  /*86e20*/  IADD3 R8, P2, PT, R8, R31, RZ ;  /* 0x0000001f08087210 */ /* 0x000fc60007f5e0ff */
[----:B------:R-:W-:Y:S01]  /*86e30*/  STL [R1+0x1940], R12 ;  /* 0x0019400c01007387 */ /* 0x000fe20000100800 */
[----:B---3--:R-:W-:Y:S01]  /*86e40*/  IADD3.X R14, PT, PT, R14, R0, RZ, P1, !PT ;  /* 0x000000000e0e7210 */ /* 0x008fe20000ffe4ff */
[----:B------:R-:W-:-:S04]  /*86e50*/  IMAD.X R10, R10, 0x1, R0, P2 ;  /* 0x000000010a0a7824 */ /* 0x000fc800010e0600 */
[----:B------:R3:W-:Y:S01]  /*86e60*/  STL [R1+0x193c], R14 ;  /* 0x00193c0e01007387 */ /* 0x0007e20000100800 */
[----:B-1----:R-:W-:Y:S01]  /*86e70*/  MOV R7, R14 ;  /* 0x0000000e00077202 */ /* 0x002fe20000000f00 */
[----:B------:R-:W-:Y:S02]  /*86e80*/  IMAD.MOV.U32 R6, RZ, RZ, R12 ;  /* 0x000000ffff067224 */ /* 0x000fe400078e000c */
[----:B------:R1:W-:Y:S04]  /*86e90*/  STL [R1+0x1980], R8 ;  /* 0x0019800801007387 */ /* 0x0003e80000100800 */
[----:B------:R1:W-:Y:S04]  /*86ea0*/  LDGSTS.E [R4+0x13700], desc[UR8][R6.64], P0 ;  /* 0x1370000006047fae */ /* 0x0003e800081a1008 */
[----:B---3--:R-:W3:Y:S04]  /*86eb0*/  LDL.LU R14, [R1+0x1abc] ;  /* 0x001abc00010e7983 */ /* 0x008ee80000300800 */
[----:B------:R1:W-:Y:S04]  /*86ec0*/  STL [R1+0x197c], R10 ;  /* 0x00197c0a01007387 */ /* 0x0003e80000100800 */
[----:B------:R-:W3:Y:S01]  /*86ed0*/  LDL.LU R12, [R1+0x1afc] ;  /* 0x001afc00010c7983 */ /* 0x000ee20000300800 */
[----:B-1----:R-:W-:-:S02]  /*86ee0*/  IMAD.MOV.U32 R6, RZ, RZ, R8 ;  /* 0x000000ffff067224 */ /* 0x002fc400078e0008 */
[----:B------:R-:W-:Y:S01]  /*86ef0*/  IMAD.MOV.U32 R7, RZ, RZ, R10 ;  /* 0x000000ffff077224 */ /* 0x000fe200078e000a */
[----:B------:R-:W3:Y:S04]  /*86f00*/  LDL.LU R8, [R1+0x1b40] ;  /* 0x001b400001087983 */ /* 0x000ee80000300800 */
[----:B------:R-:W3:Y:S04]  /*86f10*/  LDL.LU R10, [R1+0x1b80] ;  /* 0x001b8000010a7983 */ /* 0x000ee80000300800 */
[----:B------:R1:W-:Y:S01]  /*86f20*/  LDGSTS.E [R4+0x13f00], desc[UR8][R6.64], P0 ;  /* 0x13f0000006047fae */ /* 0x0003e200081a1008 */
[----:B--2---:R-:W-:-:S05]  /*86f30*/  IADD3 R9, P1, PT, R9, R31, RZ ;  /* 0x0000001f09097210 */ /* 0x004fca0007f3e0ff */
[----:B------:R2:W-:Y:S01]  /*86f40*/  STL [R1+0x19c0], R9 ;  /* 0x0019c00901007387 */ /* 0x0005e20000100800 */
[----:B------:R-:W-:Y:S01]  /*86f50*/  IADD3 R19, P2, PT, R19, R31, RZ ;  /* 0x0000001f13137210 */ /* 0x000fe20007f5e0ff */
[----:B-1----:R-:W-:Y:S01]  /*86f60*/  IMAD.MOV.U32 R6, RZ, RZ, R9 ;  /* 0x000000ffff067224 */ /* 0x002fe200078e0009 */
[----:B------:R-:W-:-:S05]  /*86f70*/  IADD3.X R11, PT, PT, R11, R0, RZ, P1, !PT ;  /* 0x000000000b0b7210 */ /* 0x000fca0000ffe4ff */
[----:B------:R1:W-:Y:S01]  /*86f80*/  STL [R1+0x19bc], R11 ;  /* 0x0019bc0b01007387 */ /* 0x0003e20000100800 */
[----:B------:R-:W-:-:S03]  /*86f90*/  IMAD.X R20, R20, 0x1, R0, P2 ;  /* 0x0000000114147824 */ /* 0x000fc600010e0600 */
[----:B------:R-:W-:Y:S04]  /*86fa0*/  STL [R1+0x1a00], R19 ;  /* 0x001a001301007387 */ /* 0x000fe80000100800 */
[----:B--2---:R-:W2:Y:S01]  /*86fb0*/  LDL.LU R9, [R1+0x1b3c] ;  /* 0x001b3c0001097983 */ /* 0x004ea20000300800 */
[----:B------:R-:W-:-:S03]  /*86fc0*/  MOV R7, R11 ;  /* 0x0000000b00077202 */ /* 0x000fc60000000f00 */
[----:B------:R-:W-:Y:S04]  /*86fd0*/  STL [R1+0x19fc], R20 ;  /* 0x0019fc1401007387 */ /* 0x000fe80000100800 */
[----:B-1----:R-:W2:Y:S01]  /*86fe0*/  LDL.LU R11, [R1+0x1b7c] ;  /* 0x001b7c00010b7983 */ /* 0x002ea20000300800 */
[-C--:B------:R-:W-:Y:S02]  /*86ff0*/  IADD3 R17, P1, PT, R17, R31.reuse, RZ ;  /* 0x0000001f11117210 */ /* 0x080fe40007f3e0ff */
[----:B------:R-:W-:Y:S01]  /*87000*/  IADD3 R15, P2, PT, R15, R31, RZ ;  /* 0x0000001f0f0f7210 */ /* 0x000fe20007f5e0ff */
[----:B------:R1:W-:Y:S04]  /*87010*/  LDGSTS.E [R4+0x14700], desc[UR8][R6.64], P0 ;  /* 0x1470000006047fae */ /* 0x0003e800081a1008 */
[----:B------:R-:W-:Y:S01]  /*87020*/  STL [R1+0x1a40], R17 ;  /* 0x001a401101007387 */ /* 0x000fe20000100800 */
[----:B----4-:R-:W-:-:S05]  /*87030*/  IADD3.X R18, PT, PT, R18, R0, RZ, P1, !PT ;  /* 0x0000000012127210 */ /* 0x010fca0000ffe4ff */
[----:B------:R-:W-:Y:S01]  /*87040*/  STL [R1+0x1a3c], R18 ;  /* 0x001a3c1201007387 */ /* 0x000fe20000100800 */
[----:B------:R-:W-:-:S03]  /*87050*/  IMAD.X R16, R16, 0x1, R0, P2 ;  /* 0x0000000110107824 */ /* 0x000fc600010e0600 */
[----:B------:R-:W-:Y:S04]  /*87060*/  STL [R1+0x1a80], R15 ;  /* 0x001a800f01007387 */ /* 0x000fe80000100800 */
[----:B------:R-:W-:Y:S04]  /*87070*/  STL [R1+0x1a7c], R16 ;  /* 0x001a7c1001007387 */ /* 0x000fe80000100800 */
[----:B------:R-:W4:Y:S04]  /*87080*/  LDL.LU R23, [R1+0x1bbc] ;  /* 0x001bbc0001177983 */ /* 0x000f280000300800 */
[----:B------:R-:W4:Y:S04]  /*87090*/  LDL.LU R22, [R1+0x1bc0] ;  /* 0x001bc00001167983 */ /* 0x000f280000300800 */
[----:B------:R-:W4:Y:S04]  /*870a0*/  LDL.LU R27, [R1+0x1bfc] ;  /* 0x001bfc00011b7983 */ /* 0x000f280000300800 */
[----:B------:R-:W4:Y:S01]  /*870b0*/  LDL.LU R26, [R1+0x1c00] ;  /* 0x001c0000011a7983 */ /* 0x000f220000300800 */
[----:B-1----:R-:W-:-:S02]  /*870c0*/  IMAD.MOV.U32 R6, RZ, RZ, R19 ;  /* 0x000000ffff067224 */ /* 0x002fc400078e0013 */
[----:B------:R-:W-:Y:S01]  /*870d0*/  IMAD.MOV.U32 R7, RZ, RZ, R20 ;  /* 0x000000ffff077224 */ /* 0x000fe200078e0014 */
[----:B------:R-:W-:-:S04]  /*870e0*/  IADD3 R13, P1, PT, R13, R31, RZ ;  /* 0x0000001f0d0d7210 */ /* 0x000fc80007f3e0ff */
[----:B------:R1:W-:Y:S01]  /*870f0*/  LDGSTS.E [R4+0x14f00], desc[UR8][R6.64], P0 ;  /* 0x14f0000006047fae */ /* 0x0003e200081a1008 */
[----:B------:R-:W-:Y:S01]  /*87100*/  IADD3 R5, P2, PT, R5, R31, RZ ;  /* 0x0000001f05057210 */ /* 0x000fe20007f5e0ff */
[----:B-1----:R-:W-:Y:S01]  /*87110*/  IMAD.MOV.U32 R6, RZ, RZ, R17 ;  /* 0x000000ffff067224 */ /* 0x002fe200078e0011 */
[----:B------:R-:W-:Y:S01]  /*87120*/  MOV R7, R18 ;  /* 0x0000001200077202 */ /* 0x000fe20000000f00 */
[----:B------:R-:W-:Y:S04]  /*87130*/  STL [R1+0x1ac0], R13 ;  /* 0x001ac00d01007387 */ /* 0x000fe80000100800 */
[----:B------:R1:W-:Y:S02]  /*87140*/  LDGSTS.E [R4+0x15700], desc[UR8][R6.64], P0 ;  /* 0x1570000006047fae */ /* 0x0003e400081a1008 */
[----:B-1----:R-:W-:-:S02]  /*87150*/  IMAD.MOV.U32 R6, RZ, RZ, R15 ;  /* 0x000000ffff067224 */ /* 0x002fc400078e000f */
[----:B------:R-:W-:-:S05]  /*87160*/  IMAD.MOV.U32 R7, RZ, RZ, R16 ;  /* 0x000000ffff077224 */ /* 0x000fca00078e0010 */
[----:B------:R1:W-:Y:S02]  /*87170*/  LDGSTS.E [R4+0x15f00], desc[UR8][R6.64], P0 ;  /* 0x15f0000006047fae */ /* 0x0003e400081a1008 */
[----:B-1----:R-:W-:Y:S01]  /*87180*/  IMAD.MOV.U32 R6, RZ, RZ, R13 ;  /* 0x000000ffff067224 */ /* 0x002fe200078e000d */
[----:B---3--:R-:W-:-:S05]  /*87190*/  IADD3.X R14, PT, PT, R14, R0, RZ, P1, !PT ;  /* 0x000000000e0e7210 */ /* 0x008fca0000ffe4ff */
[----:B------:R-:W-:Y:S01]  /*871a0*/  STL [R1+0x1abc], R14 ;  /* 0x001abc0e01007387 */ /* 0x000fe20000100800 */
[----:B------:R-:W-:-:S03]  /*871b0*/  IMAD.X R12, R12, 0x1, R0, P2 ;  /* 0x000000010c0c7824 */ /* 0x000fc600010e0600 */
[----:B------:R1:W-:Y:S01]  /*871c0*/  STL [R1+0x1b00], R5 ;  /* 0x001b000501007387 */ /* 0x0003e20000100800 */
[----:B------:R-:W-:-:S03]  /*871d0*/  MOV R7, R14 ;  /* 0x0000000e00077202 */ /* 0x000fc60000000f00 */
[----:B------:R-:W-:Y:S04]  /*871e0*/  STL [R1+0x1afc], R12 ;  /* 0x001afc0c01007387 */ /* 0x000fe80000100800 */
[----:B------:R-:W3:Y:S04]  /*871f0*/  LDL.LU R37, [R1+0x1c9c] ;  /* 0x001c9c0001257983 */ /* 0x000ee80000300800 */
[----:B------:R-:W3:Y:S04]  /*87200*/  LDL.LU R36, [R1+0x1ca0] ;  /* 0x001ca00001247983 */ /* 0x000ee80000300800 */
[----:B------:R1:W-:Y:S04]  /*87210*/  LDGSTS.E [R4+0x16700], desc[UR8][R6.64], P0 ;  /* 0x1670000006047fae */ /* 0x0003e800081a1008 */
[----:B------:R-:W3:Y:S01]  /*87220*/  LDL.LU R33, [R1+0x1cac] ;  /* 0x001cac0001217983 */ /* 0x000ee20000300800 */
[----:B------:R-:W-:Y:S01]  /*87230*/  IADD3 R8, P1, PT, R8, R31, RZ ;  /* 0x0000001f08087210 */ /* 0x000fe20007f3e0ff */
[----:B-1----:R-:W-:-:S02]  /*87240*/  IMAD.MOV.U32 R6, RZ, RZ, R5 ;  /* 0x000000ffff067224 */ /* 0x002fc400078e0005 */
[----:B------:R-:W3:Y:S01]  /*87250*/  LDL.LU R5, [R1+0x1cb0] ;  /* 0x001cb00001057983 */ /* 0x000ee20000300800 */
[----:B------:R-:W-:Y:S01]  /*87260*/  IMAD.MOV.U32 R7, RZ, RZ, R12 ;  /* 0x000000ffff077224 */ /* 0x000fe200078e000c */
[----:B------:R-:W-:Y:S02]  /*87270*/  IADD3 R10, P2, PT, R10, R31, RZ ;  /* 0x0000001f0a0a7210 */ /* 0x000fe40007f5e0ff */
[----:B------:R-:W-:Y:S04]  /*87280*/  STL [R1+0x1b40], R8 ;  /* 0x001b400801007387 */ /* 0x000fe80000100800 */
[----:B------:R1:W-:Y:S01]  /*87290*/  LDGSTS.E [R4+0x16f00], desc[UR8][R6.64], P0 ;  /* 0x16f0000006047fae */ /* 0x0003e200081a1008 */
[----:B--2---:R-:W-:Y:S01]  /*872a0*/  IADD3.X R9, PT, PT, R9, R0, RZ, P1, !PT ;  /* 0x0000000009097210 */ /* 0x004fe20000ffe4ff */
[----:B-1----:R-:W-:-:S03]  /*872b0*/  IMAD.MOV.U32 R6, RZ, RZ, R8 ;  /* 0x000000ffff067224 */ /* 0x002fc600078e0008 */
[----:B------:R-:W-:Y:S01]  /*872c0*/  MOV R7, R9 ;  /* 0x0000000900077202 */ /* 0x000fe20000000f00 */
[----:B------:R1:W-:Y:S01]  /*872d0*/  STL [R1+0x1b3c], R9 ;  /* 0x001b3c0901007387 */ /* 0x0003e20000100800 */
[----:B------:R-:W-:-:S03]  /*872e0*/  IMAD.X R11, R11, 0x1, R0, P2 ;  /* 0x000000010b0b7824 */ /* 0x000fc600010e0600 */
[----:B------:R-:W-:Y:S04]  /*872f0*/  STL [R1+0x1b80], R10 ;  /* 0x001b800a01007387 */ /* 0x000fe80000100800 */
[----:B------:R2:W-:Y:S04]  /*87300*/  LDGSTS.E [R4+0x17700], desc[UR8][R6.64], P0 ;  /* 0x1770000006047fae */ /* 0x0005e800081a1008 */
[----:B-1----:R-:W3:Y:S04]  /*87310*/  LDL.LU.64 R8, [R1+0xb58] ;  /* 0x000b580001087983 */ /* 0x002ee80000300a00 */
[----:B------:R1:W-:Y:S01]  /*87320*/  STL [R1+0x1b7c], R11 ;  /* 0x001b7c0b01007387 */ /* 0x0003e20000100800 */
[----:B--2---:R-:W-:-:S02]  /*87330*/  IMAD.MOV.U32 R6, RZ, RZ, R10 ;  /* 0x000000ffff067224 */ /* 0x004fc400078e000a */
[----:B------:R-:W-:Y:S02]  /*87340*/  IMAD.MOV.U32 R7, RZ, RZ, R11 ;  /* 0x000000ffff077224 */ /* 0x000fe400078e000b */
[----:B-1----:R-:W2:Y:S04]  /*87350*/  LDL.LU.64 R10, [R1+0xb48] ;  /* 0x000b4800010a7983 */ /* 0x002ea80000300a00 */
[----:B------:R-:W2:Y:S04]  /*87360*/  LDL.LU.64 R12, [R1+0xb38] ;  /* 0x000b3800010c7983 */ /* 0x000ea80000300a00 */
[----:B------:R-:W2:Y:S04]  /*87370*/  LDL.LU.64 R14, [R1+0xb28] ;  /* 0x000b2800010e7983 */ /* 0x000ea80000300a00 */
[----:B------:R-:W2:Y:S04]  /*87380*/  LDL.LU.64 R16, [R1+0xae0] ;  /* 0x000ae00001107983 */ /* 0x000ea80000300a00 */
[----:B------:R-:W2:Y:S04]  /*87390*/  LDL.LU.64 R18, [R1+0xad8] ;  /* 0x000ad80001127983 */ /* 0x000ea80000300a00 */
[----:B------:R-:W2:Y:S04]  /*873a0*/  LDL.LU.64 R20, [R1+0xad0] ;  /* 0x000ad00001147983 */ /* 0x000ea80000300a00 */
[----:B------:R1:W-:Y:S01]  /*873b0*/  LDGSTS.E [R4+0x17f00], desc[UR8][R6.64], P0 ;  /* 0x17f0000006047fae */ /* 0x0003e200081a1008 */
[----:B----4-:R-:W-:-:S04]  /*873c0*/  IADD3 R22, P1, PT, R22, R31, RZ ;  /* 0x0000001f16167210 */ /* 0x010fc80007f3e0ff */
[----:B------:R-:W-:Y:S01]  /*873d0*/  IADD3.X R23, PT, PT, R23, R0, RZ, P1, !PT ;  /* 0x0000000017177210 */ /* 0x000fe20000ffe4ff */
[----:B------:R-:W-:Y:S01]  /*873e0*/  STL [R1+0x1bc0], R22 ;  /* 0x001bc01601007387 */ /* 0x000fe20000100800 */
[----:B------:R-:W-:-:S03]  /*873f0*/  IADD3 R26, P2, PT, R26, R31, RZ ;  /* 0x0000001f1a1a7210 */ /* 0x000fc60007f5e0ff */
[----:B------:R4:W-:Y:S01]  /*87400*/  STL [R1+0x1bbc], R23 ;  /* 0x001bbc1701007387 */ /* 0x0009e20000100800 */
[----:B-1----:R-:W-:Y:S01]  /*87410*/  IMAD.MOV.U32 R6, RZ, RZ, R22 ;  /* 0x000000ffff067224 */ /* 0x002fe200078e0016 */
[----:B------:R-:W-:Y:S02]  /*87420*/  MOV R7, R23 ;  /* 0x0000001700077202 */ /* 0x000fe40000000f00 */
[----:B------:R-:W-:Y:S01]  /*87430*/  STL [R1+0x1c00], R26 ;  /* 0x001c001a01007387 */ /* 0x000fe20000100800 */
[----:B------:R-:W-:-:S03]  /*87440*/  IMAD.X R27, R27, 0x1, R0, P2 ;  /* 0x000000011b1b7824 */ /* 0x000fc600010e0600 */
[----:B------:R1:W-:Y:S04]  /*87450*/  LDGSTS.E [R4+0x18700], desc[UR8][R6.64], P0 ;  /* 0x1870000006047fae */ /* 0x0003e800081a1008 */
[----:B----4-:R-:W4:Y:S04]  /*87460*/  LDL.LU.64 R22, [R1+0xac8] ;  /* 0x000ac80001167983 */ /* 0x010f280000300a00 */
[----:B------:R1:W-:Y:S04]  /*87470*/  STL [R1+0x1bfc], R27 ;  /* 0x001bfc1b01007387 */ /* 0x0003e80000100800 */
[----:B------:R-:W4:Y:S01]  /*87480*/  LDL.LU.64 R24, [R1+0xac0] ;  /* 0x000ac00001187983 */ /* 0x000f220000300a00 */
[----:B-1----:R-:W-:-:S02]  /*87490*/  IMAD.MOV.U32 R6, RZ, RZ, R26 ;  /* 0x000000ffff067224 */ /* 0x002fc400078e001a */
[----:B------:R-:W-:Y:S02]  /*874a0*/  IMAD.MOV.U32 R7, RZ, RZ, R27 ;  /* 0x000000ffff077224 */ /* 0x000fe400078e001b */
[----:B------:R-:W4:Y:S04]  /*874b0*/  LDL.LU.64 R26, [R1+0xab8] ;  /* 0x000ab800011a7983 */ /* 0x000f280000300a00 */
[----:B------:R-:W4:Y:S04]  /*874c0*/  LDL.LU.64 R28, [R1+0xab0] ;  /* 0x000ab000011c7983 */ /* 0x000f280000300a00 */
[----:B------:R-:W4:Y:S04]  /*874d0*/  LDL.LU.64 R34, [R1+0x928] ;  /* 0x0009280001227983 */ /* 0x000f280000300a00 */
[----:B------:R1:W-:Y:S01]  /*874e0*/  LDGSTS.E [R4+0x18f00], desc[UR8][R6.64], P0 ;  /* 0x18f0000006047fae */ /* 0x0003e200081a1008 */
[----:B------:R-:W-:Y:S01]  /*874f0*/  VIADD R32, R32, 0x1 ;  /* 0x0000000120207836 */ /* 0x000fe20000000000 */
[----:B---3--:R-:W-:-:S04]  /*87500*/  IADD3 R36, P1, PT, R36, R31, RZ ;  /* 0x0000001f24247210 */ /* 0x008fc80007f3e0ff */
[----:B------:R-:W-:Y:S01]  /*87510*/  IADD3.X R37, PT, PT, R37, R0, RZ, P1, !PT ;  /* 0x0000000025257210 */ /* 0x000fe20000ffe4ff */
[----:B-1----:R-:W-:-:S03]  /*87520*/  IMAD.MOV.U32 R6, RZ, RZ, R36 ;  /* 0x000000ffff067224 */ /* 0x002fc600078e0024 */
[----:B------:R-:W-:-:S05]  /*87530*/  MOV R7, R37 ;  /* 0x0000002500077202 */ /* 0x000fca0000000f00 */
[----:B------:R1:W-:Y:S01]  /*87540*/  LDGSTS.E [R4+0x19700], desc[UR8][R6.64], P0 ;  /* 0x1970000006047fae */ /* 0x0003e200081a1008 */
[----:B------:R-:W-:-:S05]  /*87550*/  IADD3 R5, P2, PT, R5, R31, RZ ;  /* 0x0000001f05057210 */ /* 0x000fca0007f5e0ff */
[----:B------:R-:W-:Y:S02]  /*87560*/  IMAD.X R33, R33, 0x1, R0, P2 ;  /* 0x0000000121217824 */ /* 0x000fe400010e0600 */
[----:B-1----:R-:W-:Y:S02]  /*87570*/  IMAD.MOV.U32 R6, RZ, RZ, R5 ;  /* 0x000000ffff067224 */ /* 0x002fe400078e0005 */
[----:B------:R-:W-:Y:S01]  /*87580*/  IMAD.MOV.U32 R7, RZ, RZ, R33 ;  /* 0x000000ffff077224 */ /* 0x000fe200078e0021 */
[----:B------:R-:W-:Y:S04]  /*87590*/  STL [R1+0x1ca0], R36 ;  /* 0x001ca02401007387 */ /* 0x000fe80000100800 */
[----:B------:R1:W-:Y:S04]  /*875a0*/  LDGSTS.E [R4+0x19f00], desc[UR8][R6.64], P0 ;  /* 0x19f0000006047fae */ /* 0x0003e800081a1008 */
[----:B------:R-:W-:Y:S04]  /*875b0*/  STL [R1+0x1c9c], R37 ;  /* 0x001c9c2501007387 */ /* 0x000fe80000100800 */
[----:B------:R3:W-:Y:S01]  /*875c0*/  STL [R1+0x1cb0], R5 ;  /* 0x001cb00501007387 */ /* 0x0007e20000100800 */
[----:B-1----:R-:W-:-:S04]  /*875d0*/  IADD3 R6, P1, PT, R8, R31, RZ ;  /* 0x0000001f08067210 */ /* 0x002fc80007f3e0ff */
[----:B---3--:R-:W-:Y:S02]  /*875e0*/  IADD3.X R5, PT, PT, R9, R0, RZ, P1, !PT ;  /* 0x0000000009057210 */ /* 0x008fe40000ffe4ff */
[----:B--2---:R-:W-:-:S05]  /*875f0*/  IADD3 R8, P1, PT, R10, R31, RZ ;  /* 0x0000001f0a087210 */ /* 0x004fca0007f3e0ff */
        /* <DEDUP_REMOVED lines=11> */
[----:B----4-:R-:W-:-:S05]  /*876b0*/  IADD3 R20, P1, PT, R22, R31, RZ ;  /* 0x0000001f16147210 */ /* 0x010fca0007f3e0ff */
        /* <DEDUP_REMOVED lines=10> */
[----:B------:R-:W-:Y:S01]  /*87760*/  IMAD.X R25, R29, 0x1, R0, P1 ;  /* 0x000000011d197824 */ /* 0x000fe200008e0600 */
[----:B------:R-:W-:Y:S01]  /*87770*/  IADD3 R28, P1, PT, R34, R31, RZ ;  /* 0x0000001f221c7210 */ /* 0x000fe20007f3e0ff */
[----:B------:R-:W-:Y:S01]  /*87780*/  IMAD.MOV.U32 R50, RZ, RZ, R10 ;  /* 0x000000ffff327224 */ /* 0x000fe200078e000a */
[----:B------:R-:W-:Y:S01]  /*87790*/  MOV R48, R12 ;  /* 0x0000000c00307202 */ /* 0x000fe20000000f00 */
[----:B------:R-:W-:Y:S01]  /*877a0*/  IMAD.MOV.U32 R51, RZ, RZ, R9 ;  /* 0x000000ffff337224 */ /* 0x000fe200078e0009 */
[----:B------:R1:W-:Y:S01]  /*877b0*/  STL [R1+0x1cac], R33 ;  /* 0x001cac2101007387 */ /* 0x0003e20000100800 */
[----:B------:R-:W-:Y:S01]  /*877c0*/  IMAD.MOV.U32 R49, RZ, RZ, R11 ;  /* 0x000000ffff317224 */ /* 0x000fe200078e000b */
[----:B------:R-:W-:Y:S01]  /*877d0*/  MOV R47, R13 ;  /* 0x0000000d002f7202 */ /* 0x000fe20000000f00 */
[----:B------:R-:W-:Y:S01]  /*877e0*/  IMAD.MOV.U32 R46, RZ, RZ, R14 ;  /* 0x000000ffff2e7224 */ /* 0x000fe200078e000e */
[----:B------:R1:W-:Y:S01]  /*877f0*/  STL.64 [R1+0xb58], R54 ;  /* 0x000b583601007387 */ /* 0x0003e20000100a00 */
[----:B------:R-:W-:Y:S01]  /*87800*/  IMAD.MOV.U32 R44, RZ, RZ, R16 ;  /* 0x000000ffff2c7224 */ /* 0x000fe200078e0010 */
[----:B------:R-:W-:Y:S01]  /*87810*/  MOV R42, R18 ;  /* 0x00000012002a7202 */ /* 0x000fe20000000f00 */
[----:B------:R-:W-:Y:S01]  /*87820*/  IMAD.MOV.U32 R45, RZ, RZ, R15 ;  /* 0x000000ffff2d7224 */ /* 0x000fe200078e000f */
[----:B------:R1:W-:Y:S01]  /*87830*/  STL.64 [R1+0xb48], R52 ;  /* 0x000b483401007387 */ /* 0x0003e20000100a00 */
[----:B------:R-:W-:Y:S01]  /*87840*/  IMAD.MOV.U32 R43, RZ, RZ, R17 ;  /* 0x000000ffff2b7224 */ /* 0x000fe200078e0011 */
[----:B------:R-:W-:Y:S01]  /*87850*/  MOV R41, R19 ;  /* 0x0000001300297202 */ /* 0x000fe20000000f00 */
[----:B------:R-:W-:Y:S01]  /*87860*/  IMAD.X R27, R35, 0x1, R0, P1 ;  /* 0x00000001231b7824 */ /* 0x000fe200008e0600 */
[----:B------:R1:W-:Y:S01]  /*87870*/  STL.64 [R1+0xb38], R50 ;  /* 0x000b383201007387 */ /* 0x0003e20000100a00 */
        /* <DEDUP_REMOVED lines=10> */
[----:B------:R1:W-:Y:S04]  /*87920*/  STL.64 [R1+0xad8], R44 ;  /* 0x000ad82c01007387 */ /* 0x0003e80000100a00 */
[----:B------:R1:W-:Y:S04]  /*87930*/  LDGSTS.E [R4+0x1a700], desc[UR8][R54.64], P0 ;  /* 0x1a70000036047fae */ /* 0x0003e800081a1008 */
        /* <DEDUP_REMOVED lines=12> */
[----:B------:R1:W-:Y:S04]  /*87a00*/  LDGSTS.E [R4+0x1df00], desc[UR8][R40.64], P0 ;  /* 0x1df0000028047fae */ /* 0x0003e800081a1008 */
[----:B------:R1:W-:Y:S04]  /*87a10*/  STL [R1+0xd80], R32 ;  /* 0x000d802001007387 */ /* 0x0003e80000100800 */
[----:B------:R1:W-:Y:S04]  /*87a20*/  LDGSTS.E [R4+0x1e700], desc[UR8][R38.64], P0 ;  /* 0x1e70000026047fae */ /* 0x0003e800081a1008 */
[----:B------:R1:W-:Y:S04]  /*87a30*/  LDGSTS.E [R4+0x1ef00], desc[UR8][R36.64], P0 ;  /* 0x1ef0000024047fae */ /* 0x0003e800081a1008 */
[----:B------:R1:W-:Y:S04]  /*87a40*/  LDGSTS.E [R4+0x1f700], desc[UR8][R34.64], P0 ;  /* 0x1f70000022047fae */ /* 0x0003e800081a1008 */
[----:B------:R1:W-:Y:S01]  /*87a50*/  LDGSTS.E [R4+0x1ff00], desc[UR8][R28.64], P0 ;  /* 0x1ff000001c047fae */ /* 0x0003e200081a1008 */
[----:B------:R-:W-:-:S03]  /*87a60*/  ISETP.NE.U32.AND P0, PT, R32, R30, PT ;  /* 0x0000001e2000720c */ /* 0x000fc60003f05070 */
[----:B------:R-:W0:Y:S10]  /*87a70*/  LDGDEPBAR ;  /* 0x00000000000079af */ /* 0x000e340000000000 */
[----:B-1----:R-:W-:Y:S05]  /*87a80*/  @P0 BRA `(.L_x_1) ;  /* 0xfffffca0006c0947 */ /* 0x002fea000383ffff */
.L_x_0:
[----:B------:R-:W2:Y:S01]  /*87a90*/  LDL.LU R14, [R1+0x21c] ;  /* 0x00021c00010e7983 */ /* 0x000ea20000300800 */
[----:B------:R-:W-:-:S04]  /*87aa0*/  DEPBAR.LE SB0, 0x0 ;  /* 0x000080000000791a */ /* 0x000fc80000000000 */
[----:B------:R-:W4:Y:S01]  /*87ab0*/  LDL.LU R13, [R1+0x200] ;  /* 0x00020000010d7983 */ /* 0x000f220000300800 */
[----:B------:R-:W1:Y:S03]  /*87ac0*/  LDCU UR11, c[0x0][0x398] ;  /* 0x00007300ff0b77ac */ /* 0x000e660008000800 */
[----:B---3--:R-:W3:Y:S01]  /*87ad0*/  LDL.LU R12, [R1+0x208] ;  /* 0x00020800010c7983 */ /* 0x008ee20000300800 */
[----:B------:R-:W1:Y:S03]  /*87ae0*/  LDCU UR10, c[0x0][0x39c] ;  /* 0x00007380ff0a77ac */ /* 0x000e660008000800 */
[----:B------:R-:W2:Y:S01]  /*87af0*/  LDL.LU R18, [R1+0x210] ;  /* 0x0002100001127983 */ /* 0x000ea20000300800 */
        /* <DEDUP_REMOVED lines=23> */
[----:B------:R-:W1:Y:S01]  /*87c70*/  LDL.LU R71, [R1+0x1f48] ;  /* 0x001f480001477983 */ /* 0x000e620000300800 */
        /* <DEDUP_REMOVED lines=10> */
[----:B------:R-:W1:Y:S01]  /*87d20*/  LDCU UR71, c[0x0][0x3b8] ;  /* 0x00007700ff4777ac */ /* 0x000e620008000800 */
[----:B------:R-:W4:Y:S01]  /*87d30*/  S2R R21, SR_TID.X ;  /* 0x0000000000157919 */ /* 0x000f220000002100 */
        /* <DEDUP_REMOVED lines=8> */
[C---:B----4-:R-:W-:Y:S01]  /*87dc0*/  IMAD.SHL.U32 R0, R21.reuse, 0x10, RZ ;  /* 0x0000001015007824 */ /* 0x050fe200078e00ff */
[----:B-----5:R-:W-:Y:S01]  /*87dd0*/  SHF.L.U32 R2, R21, 0x5, RZ ;  /* 0x0000000515027819 */ /* 0x020fe200000006ff */
[----:B------:R-:W4:Y:S03]  /*87de0*/  LDCU UR59, c[0x0][0x3b8] ;  /* 0x00007700ff3b77ac */ /* 0x000f260008000800 */
[----:B------:R-:W-:Y:S01]  /*87df0*/  LOP3.LUT R2, R2, 0x400, RZ, 0xc0, !PT ;  /* 0x0000040002027812 */ /* 0x000fe200078ec0ff */
[----:B------:R-:W1:Y:S01]  /*87e00*/  LDCU UR58, c[0x0][0x39c] ;  /* 0x00007380ff3a77ac */ /* 0x000e620008000800 */
[----:B------:R-:W-:Y:S01]  /*87e10*/  LOP3.LUT R0, R0, 0x1f0, RZ, 0xc0, !PT ;  /* 0x000001f000007812 */ /* 0x000fe200078ec0ff */
[----:B------:R-:W1:Y:S03]  /*87e20*/  LDCU UR55, c[0x0][0x3b8] ;  /* 0x00007700ff3777ac */ /* 0x000e660008000800 */
[----:B------:R-:W-:Y:S01]  /*87e30*/  IADD3 R0, PT, PT, R0, UR4, R2 ;  /* 0x0000000400007c10 */ /* 0x000fe2000fffe002 */
[----:B------:R-:W-:Y:S06]  /*87e40*/  BAR.SYNC.DEFER_BLOCKING 0x0 ;  /* 0x0000000000007b1d */ /* 0x000fec0000010000 */
        /* <DEDUP_REMOVED lines=40> */
[----:B--2---:R2:W-:Y:S04]  /*880d0*/  STSM.16.M88.4 [R0], R4 ;  /* 0x0000000400007844 */ /* 0x0045e80000000200 */
[----:B--2---:R-:W2:Y:S04]  /*880e0*/  LDL.LU R6, [R1+0x740] ;  /* 0x0007400001067983 */ /* 0x004ea80000300800 */
[----:B------:R-:W2:Y:S01]  /*880f0*/  LDL.LU R7, [R1+0x748] ;  /* 0x0007480001077983 */ /* 0x000ea20000300800 */
[C---:B------:R-:W-:Y:S01]  /*88100*/  VIADD R2, R72.reuse, 0x1 ;  /* 0x0000000148027836 */ /* 0x040fe20000000000 */
[C---:B------:R-:W-:Y:S01]  /*88110*/  IADD3 R9, PT, PT, R72.reuse, 0x2, RZ ;  /* 0x0000000248097810 */ /* 0x040fe20007ffe0ff */
[----:B------:R-:W-:Y:S01]  /*88120*/  VIADD R8, R72, 0x3 ;  /* 0x0000000348087836 */ /* 0x000fe20000000000 */
[----:B-1----:R-:W-:Y:S01]  /*88130*/  ISETP.GE.AND P0, PT, R71, UR11, PT ;  /* 0x0000000b47007c0c */ /* 0x002fe2000bf06270 */
[----:B------:R-:W-:Y:S01]  /*88140*/  IMAD.MOV.U32 R5, RZ, RZ, R22 ;  /* 0x000000ffff057224 */ /* 0x000fe200078e0016 */
[----:B------:R-:W-:-:S02]  /*88150*/  MOV R4, R25 ;  /* 0x0000001900047202 */ /* 0x000fc40000000f00 */
[----:B------:R-:W-:Y:S01]  /*88160*/  MOV R60, R16 ;  /* 0x00000010003c7202 */ /* 0x000fe20000000f00 */
[----:B------:R-:W-:Y:S01]  /*88170*/  VIADD R3, R72, 0x4 ;  /* 0x0000000448037836 */ /* 0x000fe20000000000 */
[----:B------:R-:W-:Y:S01]  /*88180*/  ISETP.LT.AND P6, PT, R2, UR10, !P0 ;  /* 0x0000000a02007c0c */ /* 0x000fe2000c7c1270 */
[----:B------:R-:W1:Y:S01]  /*88190*/  LDCU UR11, c[0x0][0x3b8] ;  /* 0x00007700ff0b77ac */ /* 0x000e620008000800 */
[----:B------:R-:W-:Y:S02]  /*881a0*/  ISETP.LT.AND P4, PT, R8, UR6, !P0 ;  /* 0x0000000608007c0c */ /* 0x000fe4000c781270 */
[----:B------:R-:W-:Y:S01]  /*881b0*/  ISETP.LT.AND P5, PT, R9, UR7, !P0 ;  /* 0x0000000709007c0c */ /* 0x000fe2000c7a1270 */
[----:B------:R-:W3:Y:S01]  /*881c0*/  LDL.LU R8, [R1+0x74] ;  /* 0x0000740001087983 */ /* 0x000ee20000300800 */
[----:B------:R-:W-:Y:S01]  /*881d0*/  LOP3.LUT R2, R21, 0x3f, RZ, 0xc0, !PT ;  /* 0x0000003f15027812 */ /* 0x000fe200078ec0ff */
[----:B------:R-:W-:Y:S01]  /*881e0*/  IMAD.MOV.U32 R22, RZ, RZ, R11 ;  /* 0x000000ffff167224 */ /* 0x000fe200078e000b */
[----:B------:R-:W-:Y:S01]  /*881f0*/  MOV R21, R10 ;  /* 0x0000000a00157202 */ /* 0x000fe20000000f00 */
[----:B------:R-:W3:Y:S04]  /*88200*/  LDL.LU R9, [R1+0x7c] ;  /* 0x00007c0001097983 */ /* 0x000ee80000300800 */
[----:B--2---:R2:W-:Y:S01]  /*88210*/  STSM.16.M88.4 [R0+0x200], R4 ;  /* 0x0002000400007844 */ /* 0x0045e20000000200 */
[----:B------:R-:W-:Y:S01]  /*88220*/  ISETP.LT.AND P3, PT, R3, UR5, !P0 ;  /* 0x0000000503007c0c */ /* 0x000fe2000c761270 */
[----:B------:R-:W1:Y:S02]  /*88230*/  LDCU UR7, c[0x0][0x3b8] ;  /* 0x00007700ff0777ac */ /* 0x000e640008000800 */
[----:B------:R-:W3:Y:S01]  /*88240*/  LDL.LU R10, [R1+0x654] ;  /* 0x00065400010a7983 */ /* 0x000ee20000300800 */
[----:B------:R-:W-:Y:S01]  /*88250*/  BAR.SYNC.DEFER_BLOCKING 0x0 ;  /* 0x0000000000007b1d */ /* 0x000fe20000010000 */
[----:B------:R-:W-:-:S02]  /*88260*/  ISETP.LT.AND P2, PT, R72, UR15, !P0 ;  /* 0x0000000f48007c0c */ /* 0x000fc4000c741270 */
[----:B------:R-:W-:-:S03]  /*88270*/  LEA R70, R2, UR4, 0x4 ;  /* 0x0000000402467c11 */ /* 0x000fc6000f8e20ff */
[----:B------:R-:W1:Y:S01]  /*88280*/  LDCU.64 UR4, c[0x0][0x390] ;  /* 0x00007200ff0477ac */ /* 0x000e620008000a00 */
[----:B------:R-:W3:Y:S01]  /*88290*/  LDL.LU R11, [R1+0x65c] ;  /* 0x00065c00010b7983 */ /* 0x000ee20000300800 */
[----:B--2---:R-:W-:Y:S01]  /*882a0*/  IMAD.MOV.U32 R4, RZ, RZ, R24 ;  /* 0x000000ffff047224 */ /* 0x004fe200078e0018 */
[----:B------:R-:W2:Y:S02]  /*882b0*/  LDCU UR10, c[0x0][0x3b8] ;  /* 0x00007700ff0a77ac */ /* 0x000ea40008000800 */
[----:B------:R-:W2:Y:S01]  /*882c0*/  LDL.LU R6, [R1+0x744] ;  /* 0x0007440001067983 */ /* 0x000ea20000300800 */
[----:B------:R-:W-:Y:S01]  /*882d0*/  IMAD.MOV.U32 R5, RZ, RZ, R23 ;  /* 0x000000ffff057224 */ /* 0x000fe200078e0017 */
[----:B------:R-:W1:Y:S02]  /*882e0*/  LDCU UR15, c[0x0][0x39c] ;  /* 0x00007380ff0f77ac */ /* 0x000e640008000800 */
[----:B------:R-:W-:Y:S01]  /*882f0*/  STL [R1+0x220], R70 ;  /* 0x0002204601007387 */ /* 0x000fe20000100800 */
[----:B------:R-:W1:Y:S03]  /*88300*/  LDCU UR6, c[0x0][0x39c] ;  /* 0x00007380ff0677ac */ /* 0x000e660008000800 */
[----:B------:R-:W2:Y:S04]  /*88310*/  LDL.LU R7, [R1+0x74c] ;  /* 0x00074c0001077983 */ /* 0x000ea80000300800 */
[----:B------:R-:W-:Y:S04]  /*88320*/  LDS.128 R56, [R70] ;  /* 0x0000000046387984 */ /* 0x000fe80000000c00 */
[----:B------:R-:W-:Y:S01]  /*88330*/  LDS.128 R52, [R70+0x400] ;  /* 0x0004000046347984 */ /* 0x000fe20000000c00 */
[----:B------:R-:W-:Y:S06]  /*88340*/  BAR.SYNC.DEFER_BLOCKING 0x0 ;  /* 0x0000000000007b1d */ /* 0x000fec0000010000 */
[----:B---3--:R3:W-:Y:S04]  /*88350*/  STSM.16.M88.4 [R0], R8 ;  /* 0x0000000800007844 */ /* 0x0087e80000000200 */
[----:B---3--:R-:W3:Y:S04]  /*88360*/  LDL.LU R8, [R1+0x60] ;  /* 0x0000600001087983 */ /* 0x008ee80000300800 */
[----:B------:R-:W3:Y:S04]  /*88370*/  LDL.LU R9, [R1+0x68] ;  /* 0x0000680001097983 */ /* 0x000ee80000300800 */
[----:B------:R-:W3:Y:S04]  /*88380*/  LDL.LU R10, [R1+0x6d0] ;  /* 0x0006d000010a7983 */ /* 0x000ee80000300800 */
[----:B------:R-:W3:Y:S04]  /*88390*/  LDL.LU R11, [R1+0x6d8] ;  /* 0x0006d800010b7983 */ /* 0x000ee80000300800 */
[----:B--2---:R2:W-:Y:S01]  /*883a0*/  STSM.16.M88.4 [R0+0x200], R4 ;  /* 0x0002000400007844 */ /* 0x0045e20000000200 */
[----:B------:R-:W-:Y:S06]  /*883b0*/  BAR.SYNC.DEFER_BLOCKING 0x0 ;  /* 0x0000000000007b1d */ /* 0x000fec0000010000 */
[----:B--2---:R-:W2:Y:S04]  /*883c0*/  LDL.LU R6, [R1+0x730] ;  /* 0x0007300001067983 */ /* 0x004ea80000300800 */
[----:B------:R-:W2:Y:S04]  /*883d0*/  LDL.LU R7, [R1+0x738] ;  /* 0x0007380001077983 */ /* 0x000ea80000300800 */
[----:B------:R-:W-:Y:S04]  /*883e0*/  LDS.128 R48, [R70] ;  /* 0x0000000046307984 */ /* 0x000fe80000000c00 */
[----:B------:R-:W-:Y:S01]  /*883f0*/  LDS.128 R44, [R70+0x400] ;  /* 0x00040000462c7984 */ /* 0x000fe20000000c00 */
[----:B------:R-:W-:Y:S01]  /*88400*/  BAR.SYNC.DEFER_BLOCKING 0x0 ;  /* 0x0000000000007b1d */ /* 0x000fe20000010000 */
[----:B------:R-:W-:Y:S01]  /*88410*/  MOV R4, R22 ;  /* 0x0000001600047202 */ /* 0x000fe20000000f00 */
[----:B------:R-:W-:-:S04]  /*88420*/  IMAD.MOV.U32 R5, RZ, RZ, R21 ;  /* 0x000000ffff057224 */ /* 0x000fc800078e0015 */
        /* <DEDUP_REMOVED lines=12> */
[----:B------:R-:W-:Y:S01]  /*884f0*/  IMAD.MOV.U32 R4, RZ, RZ, R20 ;  /* 0x000000ffff047224 */ /* 0x000fe200078e0014 */
[----:B------:R-:W-:-:S04]  /*88500*/  MOV R5, R19 ;  /* 0x0000001300057202 */ /* 0x000fc80000000f00 */
        /* <DEDUP_REMOVED lines=12> */
[----:B------:R-:W-:-:S02]  /*885d0*/  IMAD.MOV.U32 R4, RZ, RZ, R18 ;  /* 0x000000ffff047224 */ /* 0x000fc400078e0012 */
[----:B------:R-:W-:-:S03]  /*885e0*/  IMAD.MOV.U32 R5, RZ, RZ, R17 ;  /* 0x000000ffff057224 */ /* 0x000fc600078e0011 */
        /* <DEDUP_REMOVED lines=22> */
[----:B------:R-:W2:Y:S01]  /*88750*/  LDL.LU R7, [R1+0x718] ;  /* 0x0007180001077983 */ /* 0x000ea20000300800 */
[----:B------:R-:W-:Y:S01]  /*88760*/  MOV R4, R13 ;  /* 0x0000000d00047202 */ /* 0x000fe20000000f00 */
[----:B------:R-:W-:-:S02]  /*88770*/  IMAD.MOV.U32 R5, RZ, RZ, R12 ;  /* 0x000000ffff057224 */ /* 0x000fc400078e000c */
        /* <DEDUP_REMOVED lines=8> */
[----:B--2---:R2:W-:Y:S04]  /*88800*/  STSM.16.M88.4 [R0+0x200], R4 ;  /* 0x0002000400007844 */ /* 0x0045e80000000200 */
[----:B--2---:R-:W2:Y:S04]  /*88810*/  LDL.LU R5, [R1+0x20c] ;  /* 0x00020c0001057983 */ /* 0x004ea80000300800 */
[----:B------:R-:W2:Y:S04]  /*88820*/  LDL.LU R6, [R1+0x714] ;  /* 0x0007140001067983 */ /* 0x000ea80000300800 */
[----:B------:R-:W2:Y:S01]  /*88830*/  LDL.LU R7, [R1+0x71c] ;  /* 0x00071c0001077983 */ /* 0x000ea20000300800 */
[----:B------:R-:W-:Y:S01]  /*88840*/  IMAD.MOV.U32 R4, RZ, RZ, R60 ;  /* 0x000000ffff047224 */ /* 0x000fe200078e003c */
[----:B------:R-:W-:Y:S06]  /*88850*/  BAR.SYNC.DEFER_BLOCKING 0x0 ;  /* 0x0000000000007b1d */ /* 0x000fec0000010000 */
[----:B------:R-:W1:Y:S02]  /*88860*/  LDS.128 R60, [R70] ;  /* 0x00000000463c7984 */ /* 0x000e640000000c00 */
[----:B-1----:R-:W-:-:S02]  /*88870*/  MOV R69, R60 ;  /* 0x0000003c00457202 */ /* 0x002fc40000000f00 */
[----:B------:R-:W-:Y:S01]  /*88880*/  STL.64 [R1+0x218], R62 ;  /* 0x0002183e01007387 */ /* 0x000fe20000100a00 */
[----:B------:R-:W-:-:S03]  /*88890*/  IMAD.MOV.U32 R96, RZ, RZ, R61 ;  /* 0x000000ffff607224 */ /* 0x000fc600078e003d */
[----:B------:R-:W1:Y:S01]  /*888a0*/  LDS.128 R60, [R70+0x400] ;  /* 0x00040000463c7984 */ /* 0x000e620000000c00 */
[----:B------:R-:W-:Y:S06]  /*888b0*/  BAR.SYNC.DEFER_BLOCKING 0x0 ;  /* 0x0000000000007b1d */ /* 0x000fec0000010000 */
[----:B-1----:R-:W-:Y:S04]  /*888c0*/  STL.64 [R1+0xee0], R60 ;  /* 0x000ee03c01007387 */ /* 0x002fe80000100a00 */
[----:B------:R-:W-:Y:S04]  /*888d0*/  STL.64 [R1+0xee8], R62 ;  /* 0x000ee83e01007387 */ /* 0x000fe80000100a00 */
[----:B---3--:R1:W-:Y:S04]  /*888e0*/  STSM.16.M88.4 [R0], R8 ;  /* 0x0000000800007844 */ /* 0x0083e80000000200 */
[----:B-1----:R-:W3:Y:S04]  /*888f0*/  LDL.LU R8, [R1+0x20] ;  /* 0x0000200001087983 */ /* 0x002ee80000300800 */
[----:B------:R-:W3:Y:S04]  /*88900*/  LDL.LU R9, [R1+0x28] ;  /* 0x0000280001097983 */ /* 0x000ee80000300800 */
[----:B------:R-:W3:Y:S04]  /*88910*/  LDL.LU R10, [R1+0x6a0] ;  /* 0x0006a000010a7983 */ /* 0x000ee80000300800 */
[----:B------:R-:W3:Y:S04]  /*88920*/  LDL.LU R11, [R1+0x6a8] ;  /* 0x0006a800010b7983 */ /* 0x000ee80000300800 */
[----:B--2---:R1:W-:Y:S01]  /*88930*/  STSM.16.M88.4 [R0+0x200], R4 ;  /* 0x0002000400007844 */ /* 0x0043e20000000200 */
[----:B------:R-:W-:Y:S06]  /*88940*/  BAR.SYNC.DEFER_BLOCKING 0x0 ;  /* 0x0000000000007b1d */ /* 0x000fec0000010000 */
[----:B-1----:R-:W2:Y:S04]  /*88950*/  LDL.LU R4, [R1+0x1f0] ;  /* 0x0001f00001047983 */ /* 0x002ea80000300800 */
[----:B------:R-:W2:Y:S04]  /*88960*/  LDL.LU R5, [R1+0x1f8] ;  /* 0x0001f80001057983 */ /* 0x000ea80000300800 */
[----:B------:R-:W2:Y:S04]  /*88970*/  LDL.LU R6, [R1+0x700] ;  /* 0x0007000001067983 */ /* 0x000ea80000300800 */
[----:B------:R-:W2:Y:S04]  /*88980*/  LDL.LU R7, [R1+0x708] ;  /* 0x0007080001077983 */ /* 0x000ea80000300800 */
[----:B------:R-:W1:Y:S04]  /*88990*/  LDS.128 R60, [R70] ;  /* 0x00000000463c7984 */ /* 0x000e680000000c00 */
[----:B-1----:R-:W-:Y:S01]  /*889a0*/  STL [R1+0x204], R61 ;  /* 0x0002043d01007387 */ /* 0x002fe20000100800 */
[----:B------:R-:W-:-:S03]  /*889b0*/  IMAD.MOV.U32 R68, RZ, RZ, R60 ;  /* 0x000000ffff447224 */ /* 0x000fc600078e003c */
[----:B------:R-:W-:Y:S04]  /*889c0*/  STL.64 [R1+0x208], R62 ;  /* 0x0002083e01007387 */ /* 0x000fe80000100a00 */
        /* <DEDUP_REMOVED lines=16> */
[----:B------:R-:W4:Y:S01]  /*88ad0*/  LDS.128 R60, [R70+0x400] ;  /* 0x00040000463c7984 */ /* 0x000f220000000c00 */
[----:B------:R-:W-:Y:S06]  /*88ae0*/  BAR.SYNC.DEFER_BLOCKING 0x0 ;  /* 0x0000000000007b1d */ /* 0x000fec0000010000 */
[----:B-1----:R-:W-:Y:S04]  /*88af0*/  STL.64 [R1+0xeb0], R64 ;  /* 0x000eb04001007387 */ /* 0x002fe80000100a00 */
[----:B------:R-:W-:Y:S04]  /*88b00*/  STL.64 [R1+0xeb8], R66 ;  /* 0x000eb84201007387 */ /* 0x000fe80000100a00 */
[----:B----4-:R-:W-:Y:S04]  /*88b10*/  STL.64 [R1+0xea0], R60 ;  /* 0x000ea03c01007387 */ /* 0x010fe80000100a00 */
        /* <DEDUP_REMOVED lines=46> */
[----:B------:R-:W1:Y:S04]  /*88e00*/  LDS.128 R64, [R70] ;  /* 0x0000000046407984 */ /* 0x000e680000000c00 */
[----:B------:R-:W4:Y:S01]  /*88e10*/  LDS.128 R60, [R70+0x400] ;  /* 0x00040000463c7984 */ /* 0x000f220000000c00 */
[----:B------:R-:W-:Y:S06]  /*88e20*/  BAR.SYNC.DEFER_BLOCKING 0x0 ;  /* 0x0000000000007b1d */ /* 0x000fec0000010000 */
[----:B-1----:R-:W-:Y:S04]  /*88e30*/  STL.64 [R1+0xe50], R64 ;  /* 0x000e504001007387 */ /* 0x002fe80000100a00 */
[----:B------:R-:W-:Y:S04]  /*88e40*/  STL.64 [R1+0xe58], R66 ;  /* 0x000e584201007387 */ /* 0x000fe80000100a00 */
[----:B----4-:R-:W-:Y:S04]  /*88e50*/  STL.64 [R1+0xe40], R60 ;  /* 0x000e403c01007387 */ /* 0x010fe80000100a00 */
[----:B------:R-:W-:Y:S01]  /*88e60*/  STL.64 [R1+0xe48], R62 ;  /* 0x000e483e01007387 */ /* 0x000fe20000100a00 */
[----:B------:R-:W-:Y:S01]  /*88e70*/  MOV R4, R180 ;  /* 0x000000b400047202 */ /* 0x000fe20000000f00 */
[----:B------:R-:W-:-:S02]  /*88e80*/  IMAD.MOV.U32 R5, RZ, RZ, R182 ;  /* 0x000000ffff057224 */ /* 0x000fc400078e00b6 */
        /* <DEDUP_REMOVED lines=16> */
[----:B------:R-:W-:Y:S01]  /*88f90*/  IMAD.MOV.U32 R4, RZ, RZ, R181 ;  /* 0x000000ffff047224 */ /* 0x000fe200078e00b5 */
[----:B------:R-:W-:-:S02]  /*88fa0*/  MOV R5, R183 ;  /* 0x000000b700057202 */ /* 0x000fc40000000f00 */
        /* <DEDUP_REMOVED lines=16> */
[----:B------:R-:W-:-:S02]  /*890b0*/  IMAD.MOV.U32 R4, RZ, RZ, R176 ;  /* 0x000000ffff047224 */ /* 0x000fc400078e00b0 */
[----:B------:R-:W-:Y:S01]  /*890c0*/  IMAD.MOV.U32 R5, RZ, RZ, R178 ;  /* 0x000000ffff057224 */ /* 0x000fe200078e00b2 */
        /* <DEDUP_REMOVED lines=83> */
[----:B------:R-:W-:Y:S01]  /*89600*/  BAR.SYNC.DEFER_BLOCKING 0x0 ;  /* 0x0000000000007b1d */ /* 0x000fe20000010000 */
[----:B------:R-:W-:Y:S01]  /*89610*/  IMAD.MOV.U32 R4, RZ, RZ, R137 ;  /* 0x000000ffff047224 */ /* 0x000fe200078e0089 */
[----:B------:R-:W-:-:S04]  /*89620*/  MOV R5, R139 ;  /* 0x0000008b00057202 */ /* 0x000fc80000000f00 */
        /* <DEDUP_REMOVED lines=16> */
[----:B------:R-:W-:-:S02]  /*89730*/  IMAD.MOV.U32 R4, RZ, RZ, R140 ;  /* 0x000000ffff047224 */ /* 0x000fc400078e008c */
[----:B------:R-:W-:-:S03]  /*89740*/  IMAD.MOV.U32 R5, RZ, RZ, R142 ;  /* 0x000000ffff057224 */ /* 0x000fc600078e008e */
        /* <DEDUP_REMOVED lines=16> */
[----:B------:R-:W-:Y:S01]  /*89850*/  MOV R4, R141 ;  /* 0x0000008d00047202 */ /* 0x000fe20000000f00 */
[----:B------:R-:W-:-:S04]  /*89860*/  IMAD.MOV.U32 R5, RZ, RZ, R143 ;  /* 0x000000ffff057224 */ /* 0x000fc800078e008f */
        /* <DEDUP_REMOVED lines=224> */
[----:B--2---:R1:W-:Y:S04]  /*8a670*/  STSM.16.M88.4 [R0+0x200], R4 ;  /* 0x0002000400007844 */ /* 0x0043e80000000200 */
[----:B------:R-:W3:Y:S01]  /*8a680*/  LDL.LU R11, [R1+0x338] ;  /* 0x00033800010b7983 */ /* 0x000ee20000300800 */
        /* <DEDUP_REMOVED lines=12> */
[----:B---3--:R-:W-:Y:S04]  /*8a750*/  STSM.16.M88.4 [R0], R8 ;  /* 0x0000000800007844 */ /* 0x008fe80000000200 */
[----:B--2---:R1:W-:Y:S01]  /*8a760*/  STSM.16.M88.4 [R0+0x200], R4 ;  /* 0x0002000400007844 */ /* 0x0043e20000000200 */
[----:B------:R-:W-:Y:S06]  /*8a770*/  BAR.SYNC.DEFER_BLOCKING 0x0 ;  /* 0x0000000000007b1d */ /* 0x000fec0000010000 */
[----:B-1----:R-:W2:Y:S04]  /*8a780*/  LDL.LU R4, [R1+0x124] ;  /* 0x0001240001047983 */ /* 0x002ea80000300800 */
[----:B------:R-:W2:Y:S04]  /*8a790*/  LDL.LU R5, [R1+0x12c] ;  /* 0x00012c0001057983 */ /* 0x000ea80000300800 */
[----:B------:R-:W2:Y:S04]  /*8a7a0*/  LDL.LU R6, [R1+0x334] ;  /* 0x0003340001067983 */ /* 0x000ea80000300800 */
[----:B------:R-:W2:Y:S04]  /*8a7b0*/  LDL.LU R7, [R1+0x33c] ;  /* 0x00033c0001077983 */ /* 0x000ea80000300800 */
[----:B------:R-:W3:Y:S04]  /*8a7c0*/  LDL.LU R10, [R1+0x824] ;  /* 0x00082400010a7983 */ /* 0x000ee80000300800 */
[----:B------:R-:W3:Y:S04]  /*8a7d0*/  LDL.LU R11, [R1+0x82c] ;  /* 0x00082c00010b7983 */ /* 0x000ee80000300800 */
        /* <DEDUP_REMOVED lines=9> */
[----:B--2---:R1:W-:Y:S04]  /*8a870*/  STSM.16.M88.4 [R0], R4 ;  /* 0x0000000400007844 */ /* 0x0043e80000000200 */
[----:B-1----:R-:W2:Y:S04]  /*8a880*/  LDL.LU R4, [R1+0x110] ;  /* 0x0001100001047983 */ /* 0x002ea80000300800 */
[----:B------:R-:W2:Y:S04]  /*8a890*/  LDL.LU R5, [R1+0x118] ;  /* 0x0001180001057983 */ /* 0x000ea80000300800 */
[----:B------:R-:W2:Y:S04]  /*8a8a0*/  LDL.LU R6, [R1+0x320] ;  /* 0x0003200001067983 */ /* 0x000ea80000300800 */
[----:B------:R-:W2:Y:S04]  /*8a8b0*/  LDL.LU R7, [R1+0x328] ;  /* 0x0003280001077983 */ /* 0x000ea80000300800 */
[----:B---3--:R1:W-:Y:S01]  /*8a8c0*/  STSM.16.M88.4 [R0+0x200], R8 ;  /* 0x0002000800007844 */ /* 0x0083e20000000200 */
[----:B------:R-:W-:Y:S06]  /*8a8d0*/  BAR.SYNC.DEFER_BLOCKING 0x0 ;  /* 0x0000000000007b1d */ /* 0x000fec0000010000 */
[----:B-1----:R-:W3:Y:S04]  /*8a8e0*/  LDL.LU R10, [R1+0x810] ;  /* 0x00081000010a7983 */ /* 0x002ee80000300800 */
[----:B------:R-:W3:Y:S04]  /*8a8f0*/  LDL.LU R11, [R1+0x818] ;  /* 0x00081800010b7983 */ /* 0x000ee80000300800 */
[----:B------:R-:W1:Y:S04]  /*8a900*/  LDS.128 R64, [R70] ;  /* 0x0000000046407984 */ /* 0x000e680000000c00 */
[----:B------:R-:W4:Y:S01]  /*8a910*/  LDS.128 R60, [R70+0x400] ;  /* 0x00040000463c7984 */ /* 0x000f220000000c00 */
[----:B------:R-:W-:Y:S06]  /*8a920*/  BAR.SYNC.DEFER_BLOCKING 0x0 ;  /* 0x0000000000007b1d */ /* 0x000fec0000010000 */
[----:B-1----:R-:W-:Y:S04]  /*8a930*/  STL.64 [R1+0xb00], R64 ;  /* 0x000b004001007387 */ /* 0x002fe80000100a00 */
[----:B------:R-:W-:Y:S04]  /*8a940*/  STL.64 [R1+0xb08], R66 ;  /* 0x000b084201007387 */ /* 0x000fe80000100a00 */
[----:B----4-:R-:W-:Y:S04]  /*8a950*/  STL.64 [R1+0xaf0], R60 ;  /* 0x000af03c01007387 */ /* 0x010fe80000100a00 */
[----:B------:R-:W-:Y:S04]  /*8a960*/  STL.64 [R1+0xaf8], R62 ;  /* 0x000af83e01007387 */ /* 0x000fe80000100a00 */
[----:B--2---:R1:W-:Y:S04]  /*8a970*/  STSM.16.M88.4 [R0], R4 ;  /* 0x0000000400007844 */ /* 0x0043e80000000200 */
[----:B-1----:R-:W2:Y:S04]  /*8a980*/  LDL.LU R4, [R1+0x114] ;  /* 0x0001140001047983 */ /* 0x002ea80000300800 */
[----:B------:R-:W2:Y:S04]  /*8a990*/  LDL.LU R5, [R1+0x11c] ;  /* 0x00011c0001057983 */ /* 0x000ea80000300800 */
[----:B------:R-:W2:Y:S04]  /*8a9a0*/  LDL.LU R6, [R1+0x324] ;  /* 0x0003240001067983 */ /* 0x000ea80000300800 */
[----:B------:R-:W2:Y:S01]  /*8a9b0*/  LDL.LU R7, [R1+0x32c] ;  /* 0x00032c0001077983 */ /* 0x000ea20000300800 */
[----:B------:R-:W-:Y:S01]  /*8a9c0*/  MOV R8, R236 ;  /* 0x000000ec00087202 */ /* 0x000fe20000000f00 */
[----:B------:R-:W-:-:S05]  /*8a9d0*/  IMAD.MOV.U32 R9, RZ, RZ, R238 ;  /* 0x000000ffff097224 */ /* 0x000fca00078e00ee */
        /* <DEDUP_REMOVED lines=16> */
[----:B------:R-:W-:Y:S01]  /*8aae0*/  IMAD.MOV.U32 R8, RZ, RZ, R237 ;  /* 0x000000ffff087224 */ /* 0x000fe200078e00ed */
[----:B------:R-:W-:-:S05]  /*8aaf0*/  MOV R9, R239 ;  /* 0x000000ef00097202 */ /* 0x000fca0000000f00 */
        /* <DEDUP_REMOVED lines=16> */
[----:B------:R-:W-:-:S02]  /*8ac00*/  IMAD.MOV.U32 R8, RZ, RZ, R232 ;  /* 0x000000ffff087224 */ /* 0x000fc400078e00e8 */
        /* <DEDUP_REMOVED lines=72> */
[----:B------:R-:W-:-:S02]  /*8b090*/  IMAD.MOV.U32 R9, RZ, RZ, R226 ;  /* 0x000000ffff097224 */ /* 0x000fc400078e00e2 */
[----:B------:R-:W4:Y:S04]  /*8b0a0*/  LDL.LU R62, [R1+0x7e4] ;  /* 0x0007e400013e7983 */ /* 0x000f280000300800 */
[----:B---3--:R-:W-:Y:S01]  /*8b0b0*/  STSM.16.M88.4 [R0+0x200], R8 ;  /* 0x0002000800007844 */ /* 0x008fe20000000200 */
[----:B------:R-:W-:Y:S06]  /*8b0c0*/  BAR.SYNC.DEFER_BLOCKING 0x0 ;  /* 0x0000000000007b1d */ /* 0x000fec0000010000 */
[----:B------:R-:W4:Y:S04]  /*8b0d0*/  LDL.LU R63, [R1+0x7ec] ;  /* 0x0007ec00013f7983 */ /* 0x000f280000300800 */
[----:B------:R-:W1:Y:S04]  /*8b0e0*/  LDS.128 R64, [R70] ;  /* 0x0000000046407984 */ /* 0x000e680000000c00 */
[----:B------:R-:W3:Y:S01]  /*8b0f0*/  LDS.128 R8, [R70+0x400] ;  /* 0x0004000046087984 */ /* 0x000ee20000000c00 */
[----:B------:R-:W-:Y:S06]  /*8b100*/  BAR.SYNC.DEFER_BLOCKING 0x0 ;  /* 0x0000000000007b1d */ /* 0x000fec0000010000 */
[----:B-1----:R-:W-:Y:S04]  /*8b110*/  STL.64 [R1+0x7f0], R64 ;  /* 0x0007f04001007387 */ /* 0x002fe80000100a00 */
[----:B------:R-:W-:Y:S04]  /*8b120*/  STL.64 [R1+0x7f8], R66 ;  /* 0x0007f84201007387 */ /* 0x000fe80000100a00 */
[----:B---3--:R-:W-:Y:S04]  /*8b130*/  STL.64 [R1+0x7e0], R8 ;  /* 0x0007e00801007387 */ /* 0x008fe80000100a00 */
[----:B------:R-:W-:Y:S04]  /*8b140*/  STL.64 [R1+0x7e8], R10 ;  /* 0x0007e80a01007387 */ /* 0x000fe80000100a00 */
[----:B--2---:R1:W-:Y:S04]  /*8b150*/  STSM.16.M88.4 [R0], R4 ;  /* 0x0000000400007844 */ /* 0x0043e80000000200 */
[----:B-1----:R-:W2:Y:S04]  /*8b160*/  LDL.LU R4, [R1+0xd0] ;  /* 0x0000d00001047983 */ /* 0x002ea80000300800 */
[----:B------:R-:W2:Y:S04]  /*8b170*/  LDL.LU R5, [R1+0xd8] ;  /* 0x0000d80001057983 */ /* 0x000ea80000300800 */
[----:B------:R-:W2:Y:S04]  /*8b180*/  LDL.LU R6, [R1+0x2e0] ;  /* 0x0002e00001067983 */ /* 0x000ea80000300800 */
[----:B------:R-:W2:Y:S01]  /*8b190*/  LDL.LU R7, [R1+0x2e8] ;  /* 0x0002e80001077983 */ /* 0x000ea20000300800 */
[----:B------:R-:W-:Y:S01]  /*8b1a0*/  IMAD.MOV.U32 R60, RZ, RZ, R225 ;  /* 0x000000ffff3c7224 */ /* 0x000fe200078e00e1 */
[----:B------:R-:W-:-:S02]  /*8b1b0*/  MOV R61, R227 ;  /* 0x000000e3003d7202 */ /* 0x000fc40000000f00 */
[----:B------:R-:W3:Y:S04]  /*8b1c0*/  LDL.LU R10, [R1+0x7d0] ;  /* 0x0007d000010a7983 */ /* 0x000ee80000300800 */
[----:B----4-:R-:W-:Y:S01]  /*8b1d0*/  STSM.16.M88.4 [R0+0x200], R60 ;  /* 0x0002003c00007844 */ /* 0x010fe20000000200 */
[----:B------:R-:W-:Y:S06]  /*8b1e0*/  BAR.SYNC.DEFER_BLOCKING 0x0 ;  /* 0x0000000000007b1d */ /* 0x000fec0000010000 */
        /* <DEDUP_REMOVED lines=14> */
[----:B------:R-:W-:Y:S01]  /*8b2d0*/  IMAD.MOV.U32 R9, RZ, RZ, R222 ;  /* 0x000000ffff097224 */ /* 0x000fe200078e00de */
        /* <DEDUP_REMOVED lines=228> */
[----:B-1----:R-:W2:Y:S04]  /*8c120*/  LDL.LU R4, [R1] ;  /* 0x0000000001047983 */ /* 0x002ea80000300800 */
[----:B------:R-:W2:Y:S04]  /*8c130*/  LDL.LU R5, [R1+0x8] ;  /* 0x0000080001057983 */ /* 0x000ea80000300800 */
[----:B------:R-:W2:Y:S04]  /*8c140*/  LDL.LU R6, [R1+0x270] ;  /* 0x0002700001067983 */ /* 0x000ea80000300800 */
[----:B------:R-:W2:Y:S04]  /*8c150*/  LDL.LU R7, [R1+0x278] ;  /* 0x0002780001077983 */ /* 0x000ea80000300800 */
[----:B------:R-:W3:Y:S04]  /*8c160*/  LDL.LU R10, [R1+0x760] ;  /* 0x00076000010a7983 */ /* 0x000ee80000300800 */
[----:B------:R-:W3:Y:S01]  /*8c170*/  LDL.LU R11, [R1+0x768] ;  /* 0x00076800010b7983 */ /* 0x000ee20000300800 */
[----:B------:R-:W-:Y:S01]  /*8c180*/  MOV R60, R197 ;  /* 0x000000c5003c7202 */ /* 0x000fe20000000f00 */
[----:B------:R-:W-:-:S05]  /*8c190*/  IMAD.MOV.U32 R61, RZ, RZ, R199 ;  /* 0x000000ffff3d7224 */ /* 0x000fca00078e00c7 */
[----:B----4-:R-:W-:Y:S01]  /*8c1a0*/  STSM.16.M88.4 [R0+0x200], R60 ;  /* 0x0002003c00007844 */ /* 0x010fe20000000200 */
[----:B------:R-:W-:Y:S06]  /*8c1b0*/  BAR.SYNC.DEFER_BLOCKING 0x0 ;  /* 0x0000000000007b1d */ /* 0x000fec0000010000 */
[----:B------:R-:W1:Y:S04]  /*8c1c0*/  LDS.128 R64, [R70] ;  /* 0x0000000046407984 */ /* 0x000e680000000c00 */
[----:B------:R-:W4:Y:S01]  /*8c1d0*/  LDS.128 R60, [R70+0x400] ;  /* 0x00040000463c7984 */ /* 0x000f220000000c00 */
[----:B------:R-:W-:Y:S01]  /*8c1e0*/  BAR.SYNC.DEFER_BLOCKING 0x0 ;  /* 0x0000000000007b1d */ /* 0x000fe20000010000 */
[----:B------:R-:W-:Y:S01]  /*8c1f0*/  IMAD.MOV.U32 R8, RZ, RZ, R192 ;  /* 0x000000ffff087224 */ /* 0x000fe200078e00c0 */
[----:B------:R-:W-:-:S04]  /*8c200*/  MOV R9, R194 ;  /* 0x000000c200097202 */ /* 0x000fc80000000f00 */
[----:B-1----:R-:W-:Y:S04]  /*8c210*/  STL.64 [R1+0x560], R64 ;  /* 0x0005604001007387 */ /* 0x002fe80000100a00 */
[----:B------:R-:W-:Y:S04]  /*8c220*/  STL.64 [R1+0x568], R66 ;  /* 0x0005684201007387 */ /* 0x000fe80000100a00 */
[----:B----4-:R1:W-:Y:S04]  /*8c230*/  STL.64 [R1+0x550], R60 ;  /* 0x0005503c01007387 */ /* 0x0103e80000100a00 */
[----:B------:R4:W-:Y:S04]  /*8c240*/  STL.64 [R1+0x558], R62 ;  /* 0x0005583e01007387 */ /* 0x0009e80000100a00 */
[----:B-1----:R-:W3:Y:S04]  /*8c250*/  LDL.LU R60, [R1+0x4] ;  /* 0x00000400013c7983 */ /* 0x002ee80000300800 */
[----:B------:R-:W3:Y:S04]  /*8c260*/  LDL.LU R61, [R1+0xc] ;  /* 0x00000c00013d7983 */ /* 0x000ee80000300800 */
[----:B----4-:R-:W4:Y:S04]  /*8c270*/  LDL.LU R62, [R1+0x274] ;  /* 0x00027400013e7983 */ /* 0x010f280000300800 */
[----:B------:R-:W4:Y:S04]  /*8c280*/  LDL.LU R63, [R1+0x27c] ;  /* 0x00027c00013f7983 */ /* 0x000f280000300800 */
[----:B------:R-:W4:Y:S04]  /*8c290*/  LDL.LU R66, [R1+0x764] ;  /* 0x0007640001427983 */ /* 0x000f280000300800 */
[----:B------:R-:W4:Y:S04]  /*8c2a0*/  LDL.LU R67, [R1+0x76c] ;  /* 0x00076c0001437983 */ /* 0x000f280000300800 */
[----:B--2---:R-:W-:Y:S04]  /*8c2b0*/  STSM.16.M88.4 [R0], R4 ;  /* 0x0000000400007844 */ /* 0x004fe80000000200 */
[----:B---3--:R-:W-:Y:S01]  /*8c2c0*/  STSM.16.M88.4 [R0+0x200], R8 ;  /* 0x0002000800007844 */ /* 0x008fe20000000200 */
[----:B------:R-:W-:Y:S06]  /*8c2d0*/  BAR.SYNC.DEFER_BLOCKING 0x0 ;  /* 0x0000000000007b1d */ /* 0x000fec0000010000 */
[----:B------:R-:W1:Y:S04]  /*8c2e0*/  LDS.128 R8, [R70] ;  /* 0x0000000046087984 */ /* 0x000e680000000c00 */
[----:B------:R-:W2:Y:S01]  /*8c2f0*/  LDS.128 R4, [R70+0x400] ;  /* 0x0004000046047984 */ /* 0x000ea20000000c00 */
[----:B------:R-:W-:Y:S06]  /*8c300*/  BAR.SYNC.DEFER_BLOCKING 0x0 ;  /* 0x0000000000007b1d */ /* 0x000fec0000010000 */
[----:B-1----:R-:W-:Y:S04]  /*8c310*/  STL.64 [R1+0x540], R8 ;  /* 0x0005400801007387 */ /* 0x002fe80000100a00 */
[----:B------:R-:W-:Y:S04]  /*8c320*/  STL.64 [R1+0x548], R10 ;  /* 0x0005480a01007387 */ /* 0x000fe80000100a00 */
[----:B--2---:R-:W-:Y:S04]  /*8c330*/  STL.64 [R1+0x530], R4 ;  /* 0x0005300401007387 */ /* 0x004fe80000100a00 */
[----:B------:R1:W-:Y:S04]  /*8c340*/  STL.64 [R1+0x538], R6 ;  /* 0x0005380601007387 */ /* 0x0003e80000100a00 */
[----:B-1----:R-:W2:Y:S04]  /*8c350*/  LDL.LU R6, [R1+0x260] ;  /* 0x0002600001067983 */ /* 0x002ea80000300800 */
[----:B------:R-:W2:Y:S01]  /*8c360*/  LDL.LU R7, [R1+0x268] ;  /* 0x0002680001077983 */ /* 0x000ea20000300800 */
[----:B------:R-:W-:-:S02]  /*8c370*/  IMAD.MOV.U32 R64, RZ, RZ, R193 ;  /* 0x000000ffff407224 */ /* 0x000fc400078e00c1 */
[----:B------:R-:W-:Y:S01]  /*8c380*/  IMAD.MOV.U32 R65, RZ, RZ, R195 ;  /* 0x000000ffff417224 */ /* 0x000fe200078e00c3 */
[----:B------:R-:W3:Y:S04]  /*8c390*/  LDL.LU R10, [R1+0x750] ;  /* 0x00075000010a7983 */ /* 0x000ee80000300800 */
[----:B------:R-:W3:Y:S04]  /*8c3a0*/  LDL.LU R11, [R1+0x758] ;  /* 0x00075800010b7983 */ /* 0x000ee80000300800 */
[----:B----4-:R-:W-:Y:S04]  /*8c3b0*/  STSM.16.M88.4 [R0], R60 ;  /* 0x0000003c00007844 */ /* 0x010fe80000000200 */
[----:B------:R-:W-:Y:S01]  /*8c3c0*/  STSM.16.M88.4 [R0+0x200], R64 ;  /* 0x0002004000007844 */ /* 0x000fe20000000200 */
[----:B------:R-:W-:Y:S06]  /*8c3d0*/  BAR.SYNC.DEFER_BLOCKING 0x0 ;  /* 0x0000000000007b1d */ /* 0x000fec0000010000 */
[----:B------:R-:W1:Y:S04]  /*8c3e0*/  LDS.128 R64, [R70] ;  /* 0x0000000046407984 */ /* 0x000e680000000c00 */
[----:B------:R-:W4:Y:S01]  /*8c3f0*/  LDS.128 R60, [R70+0x400] ;  /* 0x00040000463c7984 */ /* 0x000f220000000c00 */
[----:B------:R-:W-:Y:S01]  /*8c400*/  MOV R4, R248 ;  /* 0x000000f800047202 */ /* 0x000fe20000000f00 */
[----:B------:R-:W-:Y:S01]  /*8c410*/  IMAD.MOV.U32 R5, RZ, RZ, R250 ;  /* 0x000000ffff057224 */ /* 0x000fe200078e00fa */
[----:B------:R-:W-:Y:S06]  /*8c420*/  BAR.SYNC.DEFER_BLOCKING 0x0 ;  /* 0x0000000000007b1d */ /* 0x000fec0000010000 */
[----:B-1----:R-:W-:Y:S04]  /*8c430*/  STL.64 [R1+0x520], R64 ;  /* 0x0005204001007387 */ /* 0x002fe80000100a00 */
[----:B------:R-:W-:Y:S04]  /*8c440*/  STL.64 [R1+0x528], R66 ;  /* 0x0005284201007387 */ /* 0x000fe80000100a00 */
[----:B----4-:R-:W-:Y:S04]  /*8c450*/  STL.64 [R1+0x510], R60 ;  /* 0x0005103c01007387 */ /* 0x010fe80000100a00 */
[----:B------:R-:W-:Y:S04]  /*8c460*/  STL.64 [R1+0x518], R62 ;  /* 0x0005183e01007387 */ /* 0x000fe80000100a00 */
[----:B--2---:R1:W-:Y:S04]  /*8c470*/  STSM.16.M88.4 [R0], R4 ;  /* 0x0000000400007844 */ /* 0x0043e80000000200 */
[----:B-1----:R-:W2:Y:S04]  /*8c480*/  LDL.LU R6, [R1+0x264] ;  /* 0x0002640001067983 */ /* 0x002ea80000300800 */
        /* <DEDUP_REMOVED lines=9> */
[----:B------:R-:W-:-:S02]  /*8c520*/  IMAD.MOV.U32 R4, RZ, RZ, R249 ;  /* 0x000000ffff047224 */ /* 0x000fc400078e00f9 */
[----:B------:R-:W-:Y:S01]  /*8c530*/  IMAD.MOV.U32 R5, RZ, RZ, R251 ;  /* 0x000000ffff057224 */ /* 0x000fe200078e00fb */
        /* <DEDUP_REMOVED lines=16> */
[----:B------:R-:W-:Y:S01]  /*8c640*/  IMAD.MOV.U32 R4, RZ, RZ, R244 ;  /* 0x000000ffff047224 */ /* 0x000fe200078e00f4 */
[----:B------:R-:W-:Y:S01]  /*8c650*/  MOV R5, R246 ;  /* 0x000000f600057202 */ /* 0x000fe20000000f00 */
[----:B------:R-:W-:Y:S01]  /*8c660*/  BAR.SYNC.DEFER_BLOCKING 0x0 ;  /* 0x0000000000007b1d */ /* 0x000fe20000010000 */
[----:B------:R-:W-:-:S02]  /*8c670*/  IMAD.MOV.U32 R8, RZ, RZ, R184 ;  /* 0x000000ffff087224 */ /* 0x000fc400078e00b8 */
[----:B------:R-:W-:-:S03]  /*8c680*/  IMAD.MOV.U32 R9, RZ, RZ, R186 ;  /* 0x000000ffff097224 */ /* 0x000fc600078e00ba */
[----:B-1----:R-:W-:Y:S04]  /*8c690*/  STL.64 [R1+0x4e0], R76 ;  /* 0x0004e04c01007387 */ /* 0x002fe80000100a00 */
[----:B------:R-:W-:Y:S04]  /*8c6a0*/  STL.64 [R1+0x4e8], R78 ;  /* 0x0004e84e01007387 */ /* 0x000fe80000100a00 */
[----:B----4-:R-:W-:Y:S04]  /*8c6b0*/  STL.64 [R1+0x4d0], R64 ;  /* 0x0004d04001007387 */ /* 0x010fe80000100a00 */
[----:B------:R-:W-:Y:S04]  /*8c6c0*/  STL.64 [R1+0x4d8], R66 ;  /* 0x0004d84201007387 */ /* 0x000fe80000100a00 */
[----:B--2---:R1:W-:Y:S04]  /*8c6d0*/  STSM.16.M88.4 [R0], R4 ;  /* 0x0000000400007844 */ /* 0x0043e80000000200 */
[----:B---3--:R2:W-:Y:S01]  /*8c6e0*/  STSM.16.M88.4 [R0+0x200], R8 ;  /* 0x0002000800007844 */ /* 0x0085e20000000200 */
[----:B------:R-:W-:Y:S06]  /*8c6f0*/  BAR.SYNC.DEFER_BLOCKING 0x0 ;  /* 0x0000000000007b1d */ /* 0x000fec0000010000 */
[----:B-1----:R-:W3:Y:S04]  /*8c700*/  LDL.LU R6, [R1+0x234] ;  /* 0x0002340001067983 */ /* 0x002ee80000300800 */
[----:B------:R-:W3:Y:S04]  /*8c710*/  LDL.LU R7, [R1+0x23c] ;  /* 0x00023c0001077983 */ /* 0x000ee80000300800 */
[----:B--2---:R-:W2:Y:S04]  /*8c720*/  LDL.LU R10, [R1+0x6e4] ;  /* 0x0006e400010a7983 */ /* 0x004ea80000300800 */
[----:B------:R-:W2:Y:S04]  /*8c730*/  LDL.LU R11, [R1+0x6ec] ;  /* 0x0006ec00010b7983 */ /* 0x000ea80000300800 */
[----:B------:R-:W1:Y:S04]  /*8c740*/  LDS.128 R80, [R70] ;  /* 0x0000000046507984 */ /* 0x000e680000000c00 */
[----:B------:R4:W4:Y:S01]  /*8c750*/  LDS.128 R76, [R70+0x400] ;  /* 0x00040000464c7984 */ /* 0x0009220000000c00 */
[----:B------:R-:W-:Y:S01]  /*8c760*/  MOV R4, R245 ;  /* 0x000000f500047202 */ /* 0x000fe20000000f00 */
[----:B------:R-:W-:Y:S01]  /*8c770*/  IMAD.MOV.U32 R5, RZ, RZ, R247 ;  /* 0x000000ffff057224 */ /* 0x000fe200078e00f7 */
[----:B------:R-:W-:Y:S01]  /*8c780*/  BAR.SYNC.DEFER_BLOCKING 0x0 ;  /* 0x0000000000007b1d */ /* 0x000fe20000010000 */
[----:B------:R-:W-:-:S02]  /*8c790*/  IMAD.MOV.U32 R8, RZ, RZ, R185 ;  /* 0x000000ffff087224 */ /* 0x000fc400078e00b9 */
[----:B------:R-:W-:Y:S02]  /*8c7a0*/  IMAD.MOV.U32 R9, RZ, RZ, R187 ;  /* 0x000000ffff097224 */ /* 0x000fe400078e00bb */
[----:B------:R-:W-:Y:S01]  /*8c7b0*/  IMAD R2, R71, UR76, RZ ;  /* 0x0000004c47027c24 */ /* 0x000fe2000f8e02ff */
[----:B------:R-:W1:Y:S01]  /*8c7c0*/  LDCU UR76, c[0x0][0x39c] ;  /* 0x00007380ff4c77ac */ /* 0x000e620008000800 */
[----:B------:R-:W-:Y:S01]  /*8c7d0*/  IMAD R60, R72, UR16, RZ ;  /* 0x00000010483c7c24 */ /* 0x000fe2000f8e02ff */
[----:B------:R-:W2:Y:S02]  /*8c7e0*/  LDL.LU R71, [R1+0x1f50] ;  /* 0x001f500001477983 */ /* 0x000ea40000300800 */
[----:B------:R-:W-:Y:S01]  /*8c7f0*/  LEA R3, P1, R2, UR4, 0x2 ;  /* 0x0000000402037c11 */ /* 0x000fe2000f8210ff */
[----:B------:R-:W-:Y:S01]  /*8c800*/  VIADD R61, R60, UR14 ;  /* 0x0000000e3c3d7c36 */ /* 0x000fe20008000000 */
[----:B------:R-:W1:Y:S02]  /*8c810*/  LDCU UR4, c[0x0][0x39c] ;  /* 0x00007380ff0477ac */ /* 0x000e640008000800 */
[----:B------:R-:W-:-:S02]  /*8c820*/  LEA.HI.X.SX32 R2, R2, UR5, 0x2, P1 ;  /* 0x0000000502027c11 */ /* 0x000fc400088f16ff */
[CC--:B------:R-:W-:Y:S01]  /*8c830*/  LEA R62, P1, R60.reuse, R3.reuse, 0x2 ;  /* 0x000000033c3e7211 */ /* 0x0c0fe200078210ff */
[----:B------:R-:W2:Y:S03]  /*8c840*/  LDCU UR5, c[0x0][0x3b8] ;  /* 0x00007700ff0577ac */ /* 0x000ea60008000800 */
[----:B------:R-:W-:Y:S01]  /*8c850*/  LEA.HI.X.SX32 R63, R60, R2, 0x2, P1 ;  /* 0x000000023c3f7211 */ /* 0x000fe200008f16ff */
[----:B------:R-:W2:Y:S01]  /*8c860*/  LDCU UR16, c[0x0][0x3b8] ;  /* 0x00007700ff1077ac */ /* 0x000ea20008000800 */
[----:B------:R-:W-:Y:S01]  /*8c870*/  IADD3 R64, PT, PT, R61, UR13, RZ ;  /* 0x0000000d3d407c10 */ /* 0x000fe2000fffe0ff */
[----:B------:R-:W2:Y:S03]  /*8c880*/  LDCU UR14, c[0x0][0x3b8] ;  /* 0x00007700ff0e77ac */ /* 0x000ea60008000800 */
[----:B------:R-:W-:Y:S01]  /*8c890*/  IADD3 R65, PT, PT, R64, UR12, RZ ;  /* 0x0000000c40417c10 */ /* 0x000fe2000fffe0ff */
[----:B------:R-:W2:Y:S04]  /*8c8a0*/  LDCU UR13, c[0x0][0x39c] ;  /* 0x00007380ff0d77ac */ /* 0x000ea80008000800 */
[----:B------:R-:W-:Y:S01]  /*8c8b0*/  VIADD R66, R65, UR11 ;  /* 0x0000000b41427c36 */ /* 0x000fe20008000000 */
[----:B-1----:R-:W-:Y:S01]  /*8c8c0*/  STL.64 [R1+0x4c0], R80 ;  /* 0x0004c05001007387 */ /* 0x002fe20000100a00 */
[----:B------:R-:W1:Y:S03]  /*8c8d0*/  LDCU UR12, c[0x0][0x3b8] ;  /* 0x00007700ff0c77ac */ /* 0x000e660008000800 */
[----:B------:R-:W-:Y:S01]  /*8c8e0*/  STL.64 [R1+0x4c8], R82 ;  /* 0x0004c85201007387 */ /* 0x000fe20000100a00 */
[----:B------:R-:W1:Y:S03]  /*8c8f0*/  LDCU UR11, c[0x0][0x3b8] ;  /* 0x00007700ff0b77ac */ /* 0x000e660008000800 */
[----:B----4-:R-:W4:Y:S04]  /*8c900*/  LDL.LU R70, [R1+0x1f54] ;  /* 0x001f540001467983 */ /* 0x010f280000300800 */
[----:B------:R-:W-:Y:S04]  /*8c910*/  STL.64 [R1+0x4b0], R76 ;  /* 0x0004b04c01007387 */ /* 0x000fe80000100a00 */
[----:B------:R-:W-:Y:S04]  /*8c920*/  STL.64 [R1+0x4b8], R78 ;  /* 0x0004b84e01007387 */ /* 0x000fe80000100a00 */
[----:B------:R-:W4:Y:S04]  /*8c930*/  LDL.LU R67, [R1+0x1f58] ;  /* 0x001f580001437983 */ /* 0x000f280000300800 */
[----:B---3--:R3:W-:Y:S04]  /*8c940*/  STSM.16.M88.4 [R0], R4 ;  /* 0x0000000400007844 */ /* 0x0087e80000000200 */
[----:B--2---:R-:W-:Y:S01]  /*8c950*/  STSM.16.M88.4 [R0+0x200], R8 ;  /* 0x0002000800007844 */ /* 0x004fe20000000200 */
[----:B------:R-:W-:Y:S01]  /*8c960*/  BAR.SYNC.DEFER_BLOCKING 0x0 ;  /* 0x0000000000007b1d */ /* 0x000fe20000010000 */
[C---:B---3--:R-:W-:Y:S01]  /*8c970*/  VIADD R5, R72.reuse, 0x5 ;  /* 0x0000000548057836 */ /* 0x048fe20000000000 */
[----:B------:R-:W-:Y:S01]  /*8c980*/  LEA R4, P1, R61, R3, 0x2 ;  /* 0x000000033d047211 */ /* 0x000fe200078210ff */
[----:B------:R-:W-:-:S03]  /*8c990*/  VIADD R7, R72, 0x6 ;  /* 0x0000000648077836 */ /* 0x000fc60000000000 */
[----:B------:R2:W-:Y:S01]  /*8c9a0*/  @P2 STG.E desc[UR8][R62.64], R56 ;  /* 0x000000383e002986 */ /* 0x0005e2000c101908 */
[----:B------:R-:W-:Y:S01]  /*8c9b0*/  ISETP.LT.AND P2, PT, R5, UR17, !P0 ;  /* 0x0000001105007c0c */ /* 0x000fe2000c741270 */
[----:B------:R-:W3:Y:S01]  /*8c9c0*/  LDCU UR17, c[0x0][0x3b8] ;  /* 0x00007700ff1177ac */ /* 0x000ee20008000800 */
[----:B------:R-:W-:Y:S02]  /*8c9d0*/  LEA.HI.X.SX32 R5, R61, R2, 0x2, P1 ;  /* 0x000000023d057211 */ /* 0x000fe400008f16ff */
[----:B------:R-:W-:-:S03]  /*8c9e0*/  LEA R6, P1, R64, R3, 0x2 ;  /* 0x0000000340067211 */ /* 0x000fc600078210ff */
[----:B------:R1:W-:Y:S01]  /*8c9f0*/  @P6 STG.E desc[UR8][R4.64], R48 ;  /* 0x0000003004006986 */ /* 0x0003e2000c101908 */
[----:B------:R-:W-:Y:S01]  /*8ca00*/  ISETP.LT.AND P6, PT, R7, UR74, !P0 ;  /* 0x0000004a07007c0c */ /* 0x000fe2000c7c1270 */
[----:B------:R-:W3:Y:S01]  /*8ca10*/  LDCU UR74, c[0x0][0x3b8] ;  /* 0x00007700ff4a77ac */ /* 0x000ee20008000800 */
[----:B------:R-:W-:Y:S01]  /*8ca20*/  LEA.HI.X.SX32 R7, R64, R2, 0x2, P1 ;  /* 0x0000000240077211 */ /* 0x000fe200008f16ff */
[----:B--2---:R-:W2:Y:S04]  /*8ca30*/  LDL.LU R56, [R1+0x1f5c] ;  /* 0x001f5c0001387983 */ /* 0x004ea80000300800 */
[----:B------:R3:W-:Y:S01]  /*8ca40*/  @P5 STG.E desc[UR8][R6.64], R57 ;  /* 0x0000003906005986 */ /* 0x0007e2000c101908 */
[----:B-1----:R-:W-:Y:S02]  /*8ca50*/  IADD3 R5, PT, PT, R72, 0x7, RZ ;  /* 0x0000000748057810 */ /* 0x002fe40007ffe0ff */
[----:B------:R-:W-:-:S02]  /*8ca60*/  LEA R4, P1, R65, R3, 0x2 ;  /* 0x0000000341047211 */ /* 0x000fc400078210ff */
[----:B------:R-:W-:Y:S01]  /*8ca70*/  ISETP.LT.AND P5, PT, R5, UR72, !P0 ;  /* 0x0000004805007c0c */ /* 0x000fe2000c7a1270 */
[----:B------:R-:W1:Y:S01]  /*8ca80*/  LDCU UR72, c[0x0][0x3b8] ;  /* 0x00007700ff4877ac */ /* 0x000e620008000800 */
[----:B------:R-:W-:Y:S01]  /*8ca90*/  LEA.HI.X.SX32 R5, R65, R2, 0x2, P1 ;  /* 0x0000000241057211 */ /* 0x000fe200008f16ff */
[----:B---3--:R-:W-:Y:S01]  /*8caa0*/  VIADD R7, R72, 0x8 ;  /* 0x0000000848077836 */ /* 0x008fe20000000000 */
[----:B------:R-:W-:-:S03]  /*8cab0*/  LEA R6, P1, R66, R3, 0x2 ;  /* 0x0000000342067211 */ /* 0x000fc600078210ff */
[----:B------:R3:W-:Y:S01]  /*8cac0*/  @P4 STG.E desc[UR8][R4.64], R49 ;  /* 0x0000003104004986 */ /* 0x0007e2000c101908 */
[C---:B------:R-:W-:Y:S01]  /*8cad0*/  IADD3 R0, PT, PT, R66.reuse, UR7, RZ ;  /* 0x0000000742007c10 */ /* 0x040fe2000fffe0ff */
[----:B------:R-:W1:Y:S01]  /*8cae0*/  LDCU UR7, c[0x0][0x39c] ;  /* 0x00007380ff0777ac */ /* 0x000e620008000800 */
[----:B------:R-:W-:Y:S02]  /*8caf0*/  ISETP.LT.AND P4, PT, R7, UR70, !P0 ;  /* 0x0000004607007c0c */ /* 0x000fe4000c781270 */
[----:B------:R-:W-:Y:S01]  /*8cb00*/  LEA.HI.X.SX32 R7, R66, R2, 0x2, P1 ;  /* 0x0000000242077211 */ /* 0x000fe200008f16ff */
[----:B------:R-:W-:Y:S01]  /*8cb10*/  VIADD R8, R0, UR75 ;  /* 0x0000004b00087c36 */ /* 0x000fe20008000000 */
[----:B------:R-:W1:Y:S01]  /*8cb20*/  LDCU UR75, c[0x0][0x39c] ;  /* 0x00007380ff4b77ac */ /* 0x000e620008000800 */
[----:B---3--:R-:W-:Y:S01]  /*8cb30*/  VIADD R5, R72, 0x9 ;  /* 0x0000000948057836 */ /* 0x008fe20000000000 */
[----:B------:R-:W-:Y:S01]  /*8cb40*/  LEA R4, P1, R0, R3, 0x2 ;  /* 0x0000000300047211 */ /* 0x000fe200078210ff */
[----:B------:R3:W-:Y:S01]  /*8cb50*/  @P3 STG.E desc[UR8][R6.64], R58 ;  /* 0x0000003a06003986 */ /* 0x0007e2000c101908 */
[----:B------:R-:W1:Y:S02]  /*8cb60*/  LDCU UR70, c[0x0][0x3b8] ;  /* 0x00007700ff4677ac */ /* 0x000e640008000800 */
[----:B------:R-:W-:-:S02]  /*8cb70*/  ISETP.LT.AND P3, PT, R5, UR68, !P0 ;  /* 0x0000004405007c0c */ /* 0x000fc4000c761270 */
[-C--:B------:R-:W-:Y:S01]  /*8cb80*/  LEA.HI.X.SX32 R5, R0, R2.reuse, 0x2, P1 ;  /* 0x0000000200057211 */ /* 0x080fe200008f16ff */
[----:B------:R-:W-:Y:S01]  /*8cb90*/  VIADD R9, R8, UR73 ;  /* 0x0000004908097c36 */ /* 0x000fe20008000000 */
[----:B------:R-:W1:Y:S01]  /*8cba0*/  LDCU UR73, c[0x0][0x39c] ;  /* 0x00007380ff4977ac */ /* 0x000e620008000800 */
[----:B---3--:R-:W-:Y:S01]  /*8cbb0*/  IADD3 R7, PT, PT, R72, 0xa, RZ ;  /* 0x0000000a48077810 */ /* 0x008fe20007ffe0ff */
[----:B------:R-:W3:Y:S01]  /*8cbc0*/  LDCU UR68, c[0x0][0x3b8] ;  /* 0x00007700ff4477ac */ /* 0x000ee20008000800 */
[CC--:B------:R-:W-:Y:S01]  /*8cbd0*/  LEA R6, P1, R8.reuse, R3.reuse, 0x2 ;  /* 0x0000000308067211 */ /* 0x0c0fe200078210ff */
[----:B------:R1:W-:Y:S01]  /*8cbe0*/  @P2 STG.E desc[UR8][R4.64], R50 ;  /* 0x0000003204002986 */ /* 0x0003e2000c101908 */
[----:B------:R-:W-:Y:S01]  /*8cbf0*/  ISETP.LT.AND P2, PT, R7, UR66, !P0 ;  /* 0x0000004207007c0c */ /* 0x000fe2000c741270 */
[----:B------:R-:W2:Y:S01]  /*8cc00*/  LDCU UR66, c[0x0][0x3b8] ;  /* 0x00007700ff4277ac */ /* 0x000ea20008000800 */
[----:B------:R-:W-:Y:S02]  /*8cc10*/  LEA.HI.X.SX32 R7, R8, R2, 0x2, P1 ;  /* 0x0000000208077211 */ /* 0x000fe400008f16ff */
[C---:B------:R-:W-:Y:S01]  /*8cc20*/  IADD3 R10, PT, PT, R9.reuse, UR71, RZ ;  /* 0x00000047090a7c10 */ /* 0x040fe2000fffe0ff */
[----:B------:R-:W2:Y:S02]  /*8cc30*/  LDCU UR71, c[0x0][0x39c] ;  /* 0x00007380ff4777ac */ /* 0x000ea40008000800 */
[----:B------:R3:W-:Y:S01]  /*8cc40*/  @P6 STG.E desc[UR8][R6.64], R59 ;  /* 0x0000003b06006986 */ /* 0x0007e2000c101908 */
[----:B-1----:R-:W-:Y:S01]  /*8cc50*/  VIADD R5, R72, 0xb ;  /* 0x0000000b48057836 */ /* 0x002fe20000000000 */
[----:B------:R-:W-:Y:S01]  /*8cc60*/  LEA R4, P1, R9, R3, 0x2 ;  /* 0x0000000309047211 */ /* 0x000fe200078210ff */
[----:B------:R-:W-:Y:S01]  /*8cc70*/  VIADD R11, R10, UR69 ;  /* 0x000000450a0b7c36 */ /* 0x000fe20008000000 */
[----:B------:R-:W2:Y:S01]  /*8cc80*/  LDL.LU R50, [R1+0x1f60] ;  /* 0x001f600001327983 */ /* 0x000ea20000300800 */
[----:B------:R-:W1:Y:S01]  /*8cc90*/  LDCU UR69, c[0x0][0x39c] ;  /* 0x00007380ff4577ac */ /* 0x000e620008000800 */
[----:B------:R-:W-:-:S02]  /*8cca0*/  ISETP.LT.AND P6, PT, R5, UR64, !P0 ;  /* 0x0000004005007c0c */ /* 0x000fc4000c7c1270 */
[-C--:B------:R-:W-:Y:S01]  /*8ccb0*/  LEA.HI.X.SX32 R5, R9, R2.reuse, 0x2, P1 ;  /* 0x0000000209057211 */ /* 0x080fe200008f16ff */
[C---:B------:R-:W-:Y:S01]  /*8ccc0*/  VIADD R0, R11.reuse, UR67 ;  /* 0x000000430b007c36 */ /* 0x040fe20008000000 */
[CC--:B---3--:R-:W-:Y:S01]  /*8ccd0*/  LEA R6, P1, R10.reuse, R3.reuse, 0x2 ;  /* 0x000000030a067211 */ /* 0x0c8fe200078210ff */
[----:B------:R-:W3:Y:S01]  /*8cce0*/  LDL.LU R48, [R1+0x1f64] ;  /* 0x001f640001307983 */ /* 0x000ee20000300800 */
[----:B------:R-:W1:Y:S02]  /*8ccf0*/  LDCU UR67, c[0x0][0x39c] ;  /* 0x00007380ff4377ac */ /* 0x000e640008000800 */
[----:B------:R-:W-:Y:S01]  /*8cd00*/  LEA.HI.X.SX32 R7, R10, R2, 0x2, P1 ;  /* 0x000000020a077211 */ /* 0x000fe200008f16ff */
[----:B------:R4:W-:Y:S01]  /*8cd10*/  @P5 STG.E desc[UR8][R4.64], R51 ;  /* 0x0000003304005986 */ /* 0x0009e2000c101908 */
[----:B------:R-:W-:Y:S01]  /*8cd20*/  IADD3 R8, PT, PT, R0, UR65, RZ ;  /* 0x0000004100087c10 */ /* 0x000fe2000fffe0ff */
[----:B------:R-:W1:Y:S02]  /*8cd30*/  LDCU UR65, c[0x0][0x39c] ;  /* 0x00007380ff4177ac */ /* 0x000e640008000800 */
[----:B------:R1:W-:Y:S01]  /*8cd40*/  @P4 STG.E desc[UR8][R6.64], R52 ;  /* 0x0000003406004986 */ /* 0x0003e2000c101908 */
[----:B------:R-:W2:Y:S03]  /*8cd50*/  LDCU UR64, c[0x0][0x3b8] ;  /* 0x00007700ff4077ac */ /* 0x000ea60008000800 */
[----:B------:R-:W3:Y:S01]  /*8cd60*/  LDL.LU R49, [R1+0x1f68] ;  /* 0x001f680001317983 */ /* 0x000ee20000300800 */
[----:B----4-:R-:W-:-:S04]  /*8cd70*/  LEA R4, P1, R11, R3, 0x2 ;  /* 0x000000030b047211 */ /* 0x010fc800078210ff */
[----:B------:R-:W-:Y:S02]  /*8cd80*/  LEA.HI.X.SX32 R5, R11, R2, 0x2, P1 ;  /* 0x000000020b057211 */ /* 0x000fe400008f16ff */
[----:B-1----:R-:W-:-:S03]  /*8cd90*/  LEA R6, P1, R0, R3, 0x2 ;  /* 0x0000000300067211 */ /* 0x002fc600078210ff */
[----:B------:R1:W-:Y:S01]  /*8cda0*/  @P3 STG.E desc[UR8][R4.64], R44 ;  /* 0x0000002c04003986 */ /* 0x0003e2000c101908 */
[-C--:B------:R-:W-:Y:S02]  /*8cdb0*/  LEA.HI.X.SX32 R7, R0, R2.reuse, 0x2, P1 ;  /* 0x0000000200077211 */ /* 0x080fe400008f16ff */
[CC--:B-1----:R-:W-:Y:S01]  /*8cdc0*/  LEA R4, P1, R8.reuse, R3.reuse, 0x2 ;  /* 0x0000000308047211 */ /* 0x0c2fe200078210ff */
[----:B------:R-:W4:Y:S03]  /*8cdd0*/  LDL.LU R44, [R1+0x1f6c] ;  /* 0x001f6c00012c7983 */ /* 0x000f260000300800 */
[C---:B------:R-:W-:Y:S01]  /*8cde0*/  LEA.HI.X.SX32 R5, R8.reuse, R2, 0x2, P1 ;  /* 0x0000000208057211 */ /* 0x040fe200008f16ff */
[----:B------:R-:W-:Y:S04]  /*8cdf0*/  @P2 STG.E desc[UR8][R6.64], R53 ;  /* 0x0000003506002986 */ /* 0x000fe8000c101908 */
[----:B------:R1:W-:Y:S04]  /*8ce00*/  @P6 STG.E desc[UR8][R4.64], R45 ;  /* 0x0000002d04006986 */ /* 0x0003e8000c101908 */
[----:B-1----:R-:W4:Y:S01]  /*8ce10*/  LDL.LU R45, [R1+0x1f70] ;  /* 0x001f7000012d7983 */ /* 0x002f220000300800 */
[----:B------:R-:W-:Y:S01]  /*8ce20*/  VIADD R9, R8, UR63 ;  /* 0x0000003f08097c36 */ /* 0x000fe20008000000 */
[----:B------:R-:W-:Y:S01]  /*8ce30*/  ISETP.LT.AND P5, PT, R71, UR62, !P0 ;  /* 0x0000003e47007c0c */ /* 0x000fe2000c7a1270 */
[----:B------:R-:W1:Y:S01]  /*8ce40*/  LDCU UR62, c[0x0][0x3b8] ;  /* 0x00007700ff3e77ac */ /* 0x000e620008000800 */
[----:B------:R-:W-:Y:S01]  /*8ce50*/  ISETP.LT.AND P4, PT, R70, UR60, !P0 ;  /* 0x0000003c46007c0c */ /* 0x000fe2000c781270 */
[C---:B------:R-:W-:Y:S01]  /*8ce60*/  VIADD R10, R9.reuse, UR61 ;  /* 0x0000003d090a7c36 */ /* 0x040fe20008000000 */
[----:B------:R-:W-:Y:S01]  /*8ce70*/  LEA R6, P1, R9, R3, 0x2 ;  /* 0x0000000309067211 */ /* 0x000fe200078210ff */
[----:B------:R-:W1:Y:S01]  /*8ce80*/  LDCU UR61, c[0x0][0x39c] ;  /* 0x00007380ff3d77ac */ /* 0x000e620008000800 */
[----:B------:R-:W-:-:S02]  /*8ce90*/  ISETP.LT.AND P3, PT, R67, UR58, !P0 ;  /* 0x0000003a43007c0c */ /* 0x000fc4000c761270 */
[-C--:B------:R-:W-:Y:S01]  /*8cea0*/  LEA.HI.X.SX32 R7, R9, R2.reuse, 0x2, P1 ;  /* 0x0000000209077211 */ /* 0x080fe200008f16ff */
[----:B------:R-:W1:Y:S01]  /*8ceb0*/  LDCU UR60, c[0x0][0x3b8] ;  /* 0x00007700ff3c77ac */ /* 0x000e620008000800 */
[C---:B------:R-:W-:Y:S02]  /*8cec0*/  IADD3 R11, PT, PT, R10.reuse, UR59, RZ ;  /* 0x0000003b0a0b7c10 */ /* 0x040fe4000fffe0ff */
[C---:B------:R-:W-:Y:S01]  /*8ced0*/  LEA R4, P1, R10.reuse, R3, 0x2 ;  /* 0x000000030a047211 */ /* 0x040fe200078210ff */
[----:B------:R1:W-:Y:S01]  /*8cee0*/  @P5 STG.E desc[UR8][R6.64], R54 ;  /* 0x0000003606005986 */ /* 0x0003e2000c101908 */
[----:B------:R-:W2:Y:S01]  /*8cef0*/  LDCU UR59, c[0x0][0x39c] ;  /* 0x00007380ff3b77ac */ /* 0x000ea20008000800 */
[----:B------:R-:W-:Y:S01]  /*8cf00*/  VIADD R0, R11, UR55 ;  /* 0x000000370b007c36 */ /* 0x000fe20008000000 */
[----:B------:R-:W-:Y:S01]  /*8cf10*/  LEA.HI.X.SX32 R5, R10, R2, 0x2, P1 ;  /* 0x000000020a057211 */ /* 0x000fe200008f16ff */
[----:B------:R-:W2:Y:S02]  /*8cf20*/  LDCU UR58, c[0x0][0x3b8] ;  /* 0x00007700ff3a77ac */ /* 0x000ea40008000800 */
[----:B------:R-:W-:-:S02]  /*8cf30*/  VIADD R8, R0, UR53 ;  /* 0x0000003500087c36 */ /* 0x000fc40008000000 */
[----:B------:R1:W-:Y:S01]  /*8cf40*/  @P4 STG.E desc[UR8][R4.64], R46 ;  /* 0x0000002e04004986 */ /* 0x0003e2000c101908 */
[----:B------:R-:W2:Y:S01]  /*8cf50*/  LDCU UR55, c[0x0][0x39c] ;  /* 0x00007380ff3777ac */ /* 0x000ea20008000800 */
[CC--:B-1----:R-:W-:Y:S01]  /*8cf60*/  LEA R6, P1, R11.reuse, R3.reuse, 0x2 ;  /* 0x000000030b067211 */ /* 0x0c2fe200078210ff */
[----:B------:R-:W1:Y:S03]  /*8cf70*/  LDCU UR63, c[0x0][0x39c] ;  /* 0x00007380ff3f77ac */ /* 0x000e660008000800 */
[----:B------:R-:W-:Y:S01]  /*8cf80*/  LEA.HI.X.SX32 R7, R11, R2, 0x2, P1 ;  /* 0x000000020b077211 */ /* 0x000fe200008f16ff */
[----:B------:R-:W1:Y:S01]  /*8cf90*/  LDCU UR53, c[0x0][0x39c] ;  /* 0x00007380ff3577ac */ /* 0x000e620008000800 */
[----:B------:R-:W-:-:S03]  /*8cfa0*/  LEA R4, P1, R0, R3, 0x2 ;  /* 0x0000000300047211 */ /* 0x000fc600078210ff */
[----:B------:R1:W-:Y:S01]  /*8cfb0*/  @P3 STG.E desc[UR8][R6.64], R55 ;  /* 0x0000003706003986 */ /* 0x0003e2000c101908 */
[----:B------:R-:W-:Y:S01]  /*8cfc0*/  IADD3 R9, PT, PT, R8, UR10, RZ ;  /* 0x0000000a08097c10 */ /* 0x000fe2000fffe0ff */
[----:B------:R-:W2:Y:S01]  /*8cfd0*/  LDCU UR10, c[0x0][0x39c] ;  /* 0x00007380ff0a77ac */ /* 0x000ea20008000800 */
[----:B------:R-:W-:Y:S02]  /*8cfe0*/  LEA.HI.X.SX32 R5, R0, R2, 0x2, P1 ;  /* 0x0000000200057211 */ /* 0x000fe400008f16ff */
[----:B-1----:R-:W-:-:S04]  /*8cff0*/  LEA R6, P1, R8, R3, 0x2 ;  /* 0x0000000308067211 */ /* 0x002fc800078210ff */
[----:B------:R-:W-:Y:S02]  /*8d000*/  LEA.HI.X.SX32 R7, R8, R2, 0x2, P1 ;  /* 0x0000000208077211 */ /* 0x000fe400008f16ff */
[----:B--2---:R-:W-:Y:S02]  /*8d010*/  ISETP.LT.AND P2, PT, R56, UR57, !P0 ;  /* 0x0000003938007c0c */ /* 0x004fe4000c741270 */
[----:B------:R-:W-:-:S11]  /*8d020*/  ISETP.LT.AND P6, PT, R50, UR56, !P0 ;  /* 0x0000003832007c0c */ /* 0x000fd6000c7c1270 */
[----:B------:R1:W-:Y:S01]  /*8d030*/  @P2 STG.E desc[UR8][R4.64], R47 ;  /* 0x0000002f04002986 */ /* 0x0003e2000c101908 */
[----:B---3--:R-:W-:Y:S02]  /*8d040*/  ISETP.LT.AND P5, PT, R48, UR54, !P0 ;  /* 0x0000003630007c0c */ /* 0x008fe4000c7a1270 */
[----:B----4-:R-:W-:Y:S01]  /*8d050*/  ISETP.LT.AND P3, PT, R44, UR49, !P0 ;  /* 0x000000312c007c0c */ /* 0x010fe2000c761270 */
[----:B------:R-:W2:Y:S01]  /*8d060*/  LDL.LU R48, [R1+0x1f74] ;  /* 0x001f740001307983 */ /* 0x000ea20000300800 */
[C---:B-1----:R-:W-:Y:S01]  /*8d070*/  LEA R4, P1, R9.reuse, R3, 0x2 ;  /* 0x0000000309047211 */ /* 0x042fe200078210ff */
[----:B------:R-:W-:Y:S01]  /*8d080*/  VIADD R10, R9, UR52 ;  /* 0x00000034090a7c36 */ /* 0x000fe20008000000 */
[----:B------:R-:W-:Y:S01]  /*8d090*/  ISETP.LT.AND P4, PT, R49, UR51, !P0 ;  /* 0x0000003331007c0c */ /* 0x000fe2000c781270 */
[----:B------:R-:W3:Y:S01]  /*8d0a0*/  LDL.LU R46, [R1+0x1f78] ;  /* 0x001f7800012e7983 */ /* 0x000ee20000300800 */
[----:B------:R-:W-:Y:S01]  /*8d0b0*/  LEA.HI.X.SX32 R5, R9, R2, 0x2, P1 ;  /* 0x0000000209057211 */ /* 0x000fe200008f16ff */
[----:B------:R-:W1:Y:S02]  /*8d0c0*/  LDCU UR57, c[0x0][0x3b8] ;  /* 0x00007700ff3977ac */ /* 0x000e640008000800 */
[----:B------:R-:W4:Y:S01]  /*8d0d0*/  LDL.LU R44, [R1+0x1f7c] ;  /* 0x001f7c00012c7983 */ /* 0x000f220000300800 */
[----:B------:R-:W1:Y:S03]  /*8d0e0*/  LDCU UR56, c[0x0][0x3b8] ;  /* 0x00007700ff3877ac */ /* 0x000e660008000800 */
[----:B------:R1:W-:Y:S01]  /*8d0f0*/  @P6 STG.E desc[UR8][R6.64], R40 ;  /* 0x0000002806006986 */ /* 0x0003e2000c101908 */
[----:B------:R-:W-:-:S03]  /*8d100*/  ISETP.LT.AND P2, PT, R45, UR47, !P0 ;  /* 0x0000002f2d007c0c */ /* 0x000fc6000c741270 */
[----:B------:R1:W-:Y:S01]  /*8d110*/  @P5 STG.E desc[UR8][R4.64], R32 ;  /* 0x0000002004005986 */ /* 0x0003e2000c101908 */
[C---:B------:R-:W-:Y:S01]  /*8d120*/  VIADD R11, R10.reuse, UR50 ;  /* 0x000000320a0b7c36 */ /* 0x040fe20008000000 */
[----:B------:R-:W2:Y:S02]  /*8d130*/  LDCU UR54, c[0x0][0x3b8] ;  /* 0x00007700ff3677ac */ /* 0x000ea40008000800 */
[----:B------:R-:W3:Y:S01]  /*8d140*/  LDL.LU R45, [R1+0x1f80] ;  /* 0x001f8000012d7983 */ /* 0x000ee20000300800 */
[C---:B-1----:R-:W-:Y:S01]  /*8d150*/  LEA R6, P1, R10.reuse, R3, 0x2 ;  /* 0x000000030a067211 */ /* 0x042fe200078210ff */
[----:B------:R-:W1:Y:S02]  /*8d160*/  LDCU UR51, c[0x0][0x3b8] ;  /* 0x00007700ff3377ac */ /* 0x000e640008000800 */
[----:B------:R-:W3:Y:S01]  /*8d170*/  LDL.LU R40, [R1+0x1f84] ;  /* 0x001f840001287983 */ /* 0x000ee20000300800 */
[----:B------:R-:W1:Y:S03]  /*8d180*/  LDCU UR49, c[0x0][0x3b8] ;  /* 0x00007700ff3177ac */ /* 0x000e660008000800 */
[----:B------:R-:W3:Y:S01]  /*8d190*/  LDL.LU R32, [R1+0x1f88] ;  /* 0x001f880001207983 */ /* 0x000ee20000300800 */
[----:B------:R-:W-:Y:S01]  /*8d1a0*/  LEA.HI.X.SX32 R7, R10, R2, 0x2, P1 ;  /* 0x000000020a077211 */ /* 0x000fe200008f16ff */
[----:B------:R-:W1:Y:S01]  /*8d1b0*/  LDCU UR47, c[0x0][0x3b8] ;  /* 0x00007700ff2f77ac */ /* 0x000e620008000800 */
[----:B------:R-:W-:-:S02]  /*8d1c0*/  IADD3 R0, PT, PT, R11, UR48, RZ ;  /* 0x000000300b007c10 */ /* 0x000fc4000fffe0ff */
[CC--:B------:R-:W-:Y:S01]  /*8d1d0*/  LEA R4, P1, R11.reuse, R3.reuse, 0x2 ;  /* 0x000000030b047211 */ /* 0x0c0fe200078210ff */
[----:B------:R1:W-:Y:S01]  /*8d1e0*/  @P4 STG.E desc[UR8][R6.64], R41 ;  /* 0x0000002906004986 */ /* 0x0003e2000c101908 */
[----:B------:R-:W2:Y:S01]  /*8d1f0*/  LDCU UR50, c[0x0][0x39c] ;  /* 0x00007380ff3277ac */ /* 0x000ea20008000800 */
[C---:B------:R-:W-:Y:S01]  /*8d200*/  VIADD R8, R0.reuse, UR46 ;  /* 0x0000002e00087c36 */ /* 0x040fe20008000000 */
[-C--:B------:R-:W-:Y:S01]  /*8d210*/  LEA.HI.X.SX32 R5, R11, R2.reuse, 0x2, P1 ;  /* 0x000000020b057211 */ /* 0x080fe200008f16ff */
[----:B------:R-:W2:Y:S04]  /*8d220*/  LDCU UR46, c[0x0][0x3b8] ;  /* 0x00007700ff2e77ac */ /* 0x000ea80008000800 */
[----:B------:R1:W-:Y:S01]  /*8d230*/  @P3 STG.E desc[UR8][R4.64], R33 ;  /* 0x0000002104003986 */ /* 0x0003e2000c101908 */
[----:B------:R-:W2:Y:S01]  /*8d240*/  LDCU UR48, c[0x0][0x39c] ;  /* 0x00007380ff3077ac */ /* 0x000ea20008000800 */
[C---:B-1----:R-:W-:Y:S01]  /*8d250*/  LEA R6, P1, R0.reuse, R3, 0x2 ;  /* 0x0000000300067211 */ /* 0x042fe200078210ff */
[----:B------:R-:W1:Y:S03]  /*8d260*/  LDCU UR52, c[0x0][0x39c] ;  /* 0x00007380ff3477ac */ /* 0x000e660008000800 */
[----:B------:R-:W-:-:S02]  /*8d270*/  LEA.HI.X.SX32 R7, R0, R2, 0x2, P1 ;  /* 0x0000000200077211 */ /* 0x000fc400008f16ff */
[----:B------:R-:W-:-:S04]  /*8d280*/  LEA R4, P1, R8, R3, 0x2 ;  /* 0x0000000308047211 */ /* 0x000fc800078210ff */
[----:B------:R-:W-:Y:S01]  /*8d290*/  LEA.HI.X.SX32 R5, R8, R2, 0x2, P1 ;  /* 0x0000000208057211 */ /* 0x000fe200008f16ff */
[----:B------:R1:W-:Y:S01]  /*8d2a0*/  @P2 STG.E desc[UR8][R6.64], R42 ;  /* 0x0000002a06002986 */ /* 0x0003e2000c101908 */
[----:B--2---:R-:W-:Y:S02]  /*8d2b0*/  ISETP.LT.AND P6, PT, R48, UR45, !P0 ;  /* 0x0000002d30007c0c */ /* 0x004fe4000c7c1270 */
[----:B----4-:R-:W-:Y:S01]  /*8d2c0*/  ISETP.LT.AND P4, PT, R44, UR41, !P0 ;  /* 0x000000292c007c0c */ /* 0x010fe2000c781270 */
[----:B------:R-:W-:Y:S01]  /*8d2d0*/  VIADD R9, R8, UR44 ;  /* 0x0000002c08097c36 */ /* 0x000fe20008000000 */
[----:B------:R-:W2:Y:S01]  /*8d2e0*/  LDL.LU R44, [R1+0x1f8c] ;  /* 0x001f8c00012c7983 */ /* 0x000ea20000300800 */
[----:B---3--:R-:W-:Y:S01]  /*8d2f0*/  ISETP.LT.AND P5, PT, R46, UR43, !P0 ;  /* 0x0000002b2e007c0c */ /* 0x008fe2000c7a1270 */
[----:B------:R-:W3:Y:S02]  /*8d300*/  LDCU UR45, c[0x0][0x3b8] ;  /* 0x00007700ff2d77ac */ /* 0x000ee40008000800 */
[----:B------:R-:W4:Y:S05]  /*8d310*/  LDL.LU R41, [R1+0x1f90] ;  /* 0x001f900001297983 */ /* 0x000f2a0000300800 */
[----:B------:R1:W-:Y:S01]  /*8d320*/  @P6 STG.E desc[UR8][R4.64], R34 ;  /* 0x0000002204006986 */ /* 0x0003e2000c101908 */
[----:B------:R-:W-:Y:S01]  /*8d330*/  ISETP.LT.AND P2, PT, R40, UR37, !P0 ;  /* 0x0000002528007c0c */ /* 0x000fe2000c741270 */
[----:B------:R-:W2:Y:S02]  /*8d340*/  LDCU UR44, c[0x0][0x3b8] ;  /* 0x00007700ff2c77ac */ /* 0x000ea40008000800 */
[----:B------:R-:W3:Y:S01]  /*8d350*/  LDL.LU R40, [R1+0x1f94] ;  /* 0x001f940001287983 */ /* 0x000ee20000300800 */
[----:B------:R-:W-:Y:S01]  /*8d360*/  ISETP.LT.AND P6, PT, R32, UR35, !P0 ;  /* 0x0000002320007c0c */ /* 0x000fe2000c7c1270 */
[----:B------:R-:W2:Y:S02]  /*8d370*/  LDCU UR43, c[0x0][0x3b8] ;  /* 0x00007700ff2b77ac */ /* 0x000ea40008000800 */
[----:B------:R-:W3:Y:S01]  /*8d380*/  LDL.LU R32, [R1+0x1f98] ;  /* 0x001f980001207983 */ /* 0x000ee20000300800 */
[----:B------:R-:W-:-:S02]  /*8d390*/  IADD3 R10, PT, PT, R9, UR42, RZ ;  /* 0x0000002a090a7c10 */ /* 0x000fc4000fffe0ff */
[-C--:B-1----:R-:W-:Y:S01]  /*8d3a0*/  LEA R6, P1, R9, R3.reuse, 0x2 ;  /* 0x0000000309067211 */ /* 0x082fe200078210ff */
[----:B------:R-:W4:Y:S01]  /*8d3b0*/  LDL.LU R33, [R1+0x1f9c] ;  /* 0x001f9c0001217983 */ /* 0x000f220000300800 */
[----:B------:R-:W-:Y:S01]  /*8d3c0*/  ISETP.LT.AND P3, PT, R45, UR39, !P0 ;  /* 0x000000272d007c0c */ /* 0x000fe2000c761270 */
[C---:B------:R-:W-:Y:S01]  /*8d3d0*/  VIADD R11, R10.reuse, UR40 ;  /* 0x000000280a0b7c36 */ /* 0x040fe20008000000 */
[-C--:B------:R-:W-:Y:S01]  /*8d3e0*/  LEA.HI.X.SX32 R7, R9, R2.reuse, 0x2, P1 ;  /* 0x0000000209077211 */ /* 0x080fe200008f16ff */
[----:B------:R-:W1:Y:S01]  /*8d3f0*/  LDCU UR42, c[0x0][0x3b8] ;  /* 0x00007700ff2a77ac */ /* 0x000e620008000800 */
[C---:B------:R-:W-:Y:S01]  /*8d400*/  LEA R4, P1, R10.reuse, R3, 0x2 ;  /* 0x000000030a047211 */ /* 0x040fe200078210ff */
[----:B------:R-:W-:Y:S02]  /*8d410*/  VIADD R0, R11, UR38 ;  /* 0x000000260b007c36 */ /* 0x000fe40008000000 */
[----:B------:R1:W-:Y:S01]  /*8d420*/  @P5 STG.E desc[UR8][R6.64], R43 ;  /* 0x0000002b06005986 */ /* 0x0003e2000c101908 */
[----:B------:R-:W-:Y:S01]  /*8d430*/  LEA.HI.X.SX32 R5, R10, R2, 0x2, P1 ;  /* 0x000000020a057211 */ /* 0x000fe200008f16ff */
[----:B------:R-:W2:Y:S01]  /*8d440*/  LDCU UR41, c[0x0][0x3b8] ;  /* 0x00007700ff2977ac */ /* 0x000ea20008000800 */
[----:B------:R-:W-:-:S03]  /*8d450*/  IADD3 R8, PT, PT, R0, UR36, RZ ;  /* 0x0000002400087c10 */ /* 0x000fc6000fffe0ff */
[----:B------:R1:W-:Y:S01]  /*8d460*/  @P4 STG.E desc[UR8][R4.64], R35 ;  /* 0x0000002304004986 */ /* 0x0003e2000c101908 */
[----:B------:R-:W2:Y:S01]  /*8d470*/  LDCU UR40, c[0x0][0x3b8] ;  /* 0x00007700ff2877ac */ /* 0x000ea20008000800 */
[----:B------:R-:W2:Y:S01]  /*8d480*/  LDCU UR39, c[0x0][0x3b8] ;  /* 0x00007700ff2777ac */ /* 0x000ea20008000800 */
[CC--:B-1----:R-:W-:Y:S01]  /*8d490*/  LEA R6, P1, R11.reuse, R3.reuse, 0x2 ;  /* 0x000000030b067211 */ /* 0x0c2fe200078210ff */
[----:B------:R-:W1:Y:S03]  /*8d4a0*/  LDCU UR38, c[0x0][0x3b8] ;  /* 0x00007700ff2677ac */ /* 0x000e660008000800 */
[-C--:B------:R-:W-:Y:S02]  /*8d4b0*/  LEA.HI.X.SX32 R7, R11, R2.reuse, 0x2, P1 ;  /* 0x000000020b077211 */ /* 0x080fe400008f16ff */
[----:B------:R-:W-:Y:S01]  /*8d4c0*/  LEA R4, P1, R0, R3, 0x2 ;  /* 0x0000000300047211 */ /* 0x000fe200078210ff */
[----:B------:R-:W-:Y:S01]  /*8d4d0*/  VIADD R9, R8, UR34 ;  /* 0x0000002208097c36 */ /* 0x000fe20008000000 */
[----:B------:R-:W4:Y:S01]  /*8d4e0*/  LDL.LU R35, [R1+0x1fa0] ;  /* 0x001fa00001237983 */ /* 0x000f220000300800 */
[----:B------:R-:W1:Y:S01]  /*8d4f0*/  LDCU UR37, c[0x0][0x3b8] ;  /* 0x00007700ff2577ac */ /* 0x000e620008000800 */
[----:B------:R-:W-:-:S02]  /*8d500*/  LEA.HI.X.SX32 R5, R0, R2, 0x2, P1 ;  /* 0x0000000200057211 */ /* 0x000fc400008f16ff */
[----:B------:R1:W-:Y:S01]  /*8d510*/  @P3 STG.E desc[UR8][R6.64], R36 ;  /* 0x0000002406003986 */ /* 0x0003e2000c101908 */
[----:B------:R-:W2:Y:S03]  /*8d520*/  LDCU UR36, c[0x0][0x3b8] ;  /* 0x00007700ff2477ac */ /* 0x000ea60008000800 */
[----:B------:R-:W4:Y:S01]  /*8d530*/  LDL.LU R34, [R1+0x1fa4] ;  /* 0x001fa40001227983 */ /* 0x000f220000300800 */
[----:B------:R-:W2:Y:S03]  /*8d540*/  LDCU UR35, c[0x0][0x3b8] ;  /* 0x00007700ff2377ac */ /* 0x000ea60008000800 */
[----:B------:R1:W-:Y:S01]  /*8d550*/  @P2 STG.E desc[UR8][R4.64], R28 ;  /* 0x0000001c04002986 */ /* 0x0003e2000c101908 */
[----:B------:R-:W2:Y:S01]  /*8d560*/  LDCU UR34, c[0x0][0x3b8] ;  /* 0x00007700ff2277ac */ /* 0x000ea20008000800 */
[----:B-1----:R-:W-:-:S04]  /*8d570*/  LEA R6, P1, R8, R3, 0x2 ;  /* 0x0000000308067211 */ /* 0x002fc800078210ff */
[----:B------:R-:W-:Y:S02]  /*8d580*/  LEA.HI.X.SX32 R7, R8, R2, 0x2, P1 ;  /* 0x0000000208077211 */ /* 0x000fe400008f16ff */
[----:B------:R-:W-:-:S03]  /*8d590*/  LEA R4, P1, R9, R3, 0x2 ;  /* 0x0000000309047211 */ /* 0x000fc600078210ff */
[----:B------:R-:W-:Y:S01]  /*8d5a0*/  @P6 STG.E desc[UR8][R6.64], R37 ;  /* 0x0000002506006986 */ /* 0x000fe2000c101908 */
[C---:B------:R-:W-:Y:S02]  /*8d5b0*/  LEA.HI.X.SX32 R5, R9.reuse, R2, 0x2, P1 ;  /* 0x0000000209057211 */ /* 0x040fe400008f16ff */
[----:B--2---:R-:W-:Y:S01]  /*8d5c0*/  ISETP.LT.AND P5, PT, R44, UR33, !P0 ;  /* 0x000000212c007c0c */ /* 0x004fe2000c7a1270 */
[----:B------:R-:W-:Y:S01]  /*8d5d0*/  VIADD R10, R9, UR32 ;  /* 0x00000020090a7c36 */ /* 0x000fe20008000000 */
[----:B------:R-:W1:Y:S11]  /*8d5e0*/  LDCU UR33, c[0x0][0x3b8] ;  /* 0x00007700ff2177ac */ /* 0x000e760008000800 */
[----:B------:R2:W-:Y:S01]  /*8d5f0*/  @P5 STG.E desc[UR8][R4.64], R29 ;  /* 0x0000001d04005986 */ /* 0x0005e2000c101908 */
[----:B---3--:R-:W-:Y:S01]  /*8d600*/  ISETP.LT.AND P2, PT, R32, UR27, !P0 ;  /* 0x0000001b20007c0c */ /* 0x008fe2000c741270 */
[----:B------:R-:W3:Y:S02]  /*8d610*/  LDCU UR32, c[0x0][0x3b8] ;  /* 0x00007700ff2077ac */ /* 0x000ee40008000800 */
[----:B------:R-:W3:Y:S01]  /*8d620*/  LDL.LU R32, [R1+0x1fa8] ;  /* 0x001fa80001207983 */ /* 0x000ee20000300800 */
[----:B----4-:R-:W-:Y:S01]  /*8d630*/  ISETP.LT.AND P6, PT, R33, UR25, !P0 ;  /* 0x0000001921007c0c */ /* 0x010fe2000c7c1270 */
[----:B------:R-:W4:Y:S02]  /*8d640*/  LDCU UR27, c[0x0][0x3b8] ;  /* 0x00007700ff1b77ac */ /* 0x000f240008000800 */
[----:B------:R-:W4:Y:S01]  /*8d650*/  LDL.LU R33, [R1+0x1fac] ;  /* 0x001fac0001217983 */ /* 0x000f220000300800 */
[----:B------:R-:W-:-:S02]  /*8d660*/  ISETP.LT.AND P4, PT, R41, UR31, !P0 ;  /* 0x0000001f29007c0c */ /* 0x000fc4000c781270 */
[C---:B------:R-:W-:Y:S01]  /*8d670*/  IADD3 R11, PT, PT, R10.reuse, UR30, RZ ;  /* 0x0000001e0a0b7c10 */ /* 0x040fe2000fffe0ff */
[----:B--2---:R-:W2:Y:S01]  /*8d680*/  LDL.LU R29, [R1+0x1fb0] ;  /* 0x001fb000011d7983 */ /* 0x004ea20000300800 */
[-C--:B------:R-:W-:Y:S01]  /*8d690*/  LEA R6, P1, R10, R3.reuse, 0x2 ;  /* 0x000000030a067211 */ /* 0x080fe200078210ff */
[----:B------:R-:W1:Y:S02]  /*8d6a0*/  LDCU UR31, c[0x0][0x3b8] ;  /* 0x00007700ff1f77ac */ /* 0x000e640008000800 */
[----:B------:R-:W4:Y:S01]  /*8d6b0*/  LDL.LU R28, [R1+0x1fb4] ;  /* 0x001fb400011c7983 */ /* 0x000f220000300800 */
[----:B------:R-:W-:Y:S01]  /*8d6c0*/  ISETP.LT.AND P3, PT, R40, UR29, !P0 ;  /* 0x0000001d28007c0c */ /* 0x000fe2000c761270 */
[C---:B------:R-:W-:Y:S01]  /*8d6d0*/  VIADD R0, R11.reuse, UR28 ;  /* 0x0000001c0b007c36 */ /* 0x040fe20008000000 */
[----:B------:R-:W-:Y:S01]  /*8d6e0*/  LEA.HI.X.SX32 R7, R10, R2, 0x2, P1 ;  /* 0x000000020a077211 */ /* 0x000fe200008f16ff */
[----:B------:R-:W1:Y:S01]  /*8d6f0*/  LDCU UR30, c[0x0][0x3b8] ;  /* 0x00007700ff1e77ac */ /* 0x000e620008000800 */
[----:B------:R-:W-:Y:S01]  /*8d700*/  LEA R4, P1, R11, R3, 0x2 ;  /* 0x000000030b047211 */ /* 0x000fe200078210ff */
[----:B------:R-:W-:-:S02]  /*8d710*/  VIADD R8, R0, UR26 ;  /* 0x0000001a00087c36 */ /* 0x000fc40008000000 */
[----:B------:R1:W-:Y:S01]  /*8d720*/  @P4 STG.E desc[UR8][R6.64], R38 ;  /* 0x0000002606004986 */ /* 0x0003e2000c101908 */
[----:B------:R-:W-:Y:S01]  /*8d730*/  LEA.HI.X.SX32 R5, R11, R2, 0x2, P1 ;  /* 0x000000020b057211 */ /* 0x000fe200008f16ff */
[----:B------:R-:W2:Y:S01]  /*8d740*/  LDCU UR29, c[0x0][0x3b8] ;  /* 0x00007700ff1d77ac */ /* 0x000ea20008000800 */
[----:B------:R-:W-:-:S03]  /*8d750*/  IADD3 R9, PT, PT, R8, UR24, RZ ;  /* 0x0000001808097c10 */ /* 0x000fc6000fffe0ff */
[----:B------:R1:W-:Y:S01]  /*8d760*/  @P3 STG.E desc[UR8][R4.64], R30 ;  /* 0x0000001e04003986 */ /* 0x0003e2000c101908 */
[----:B------:R-:W2:Y:S01]  /*8d770*/  LDCU UR28, c[0x0][0x3b8] ;  /* 0x00007700ff1c77ac */ /* 0x000ea20008000800 */
[----:B------:R-:W-:Y:S01]  /*8d780*/  ISETP.LT.AND P5, PT, R35, UR23, !P0 ;  /* 0x0000001723007c0c */ /* 0x000fe2000c7a1270 */
[----:B------:R-:W2:Y:S01]  /*8d790*/  LDCU UR26, c[0x0][0x3b8] ;  /* 0x00007700ff1a77ac */ /* 0x000ea20008000800 */
[CC--:B-1----:R-:W-:Y:S01]  /*8d7a0*/  LEA R6, P1, R0.reuse, R3.reuse, 0x2 ;  /* 0x0000000300067211 */ /* 0x0c2fe200078210ff */
[----:B------:R-:W-:Y:S01]  /*8d7b0*/  VIADD R10, R9, UR22 ;  /* 0x00000016090a7c36 */ /* 0x000fe20008000000 */
[----:B------:R-:W1:Y:S02]  /*8d7c0*/  LDCU UR25, c[0x0][0x3b8] ;  /* 0x00007700ff1977ac */ /* 0x000e640008000800 */
[-C--:B------:R-:W-:Y:S02]  /*8d7d0*/  LEA.HI.X.SX32 R7, R0, R2.reuse, 0x2, P1 ;  /* 0x0000000200077211 */ /* 0x080fe400008f16ff */
[C---:B------:R-:W-:Y:S01]  /*8d7e0*/  LEA R4, P1, R8.reuse, R3, 0x2 ;  /* 0x0000000308047211 */ /* 0x040fe200078210ff */
[----:B------:R-:W1:Y:S02]  /*8d7f0*/  LDCU UR24, c[0x0][0x3b8] ;  /* 0x00007700ff1877ac */ /* 0x000e640008000800 */
[----:B------:R1:W-:Y:S01]  /*8d800*/  @P2 STG.E desc[UR8][R6.64], R39 ;  /* 0x0000002706002986 */ /* 0x0003e2000c101908 */
[----:B------:R-:W-:Y:S01]  /*8d810*/  LEA.HI.X.SX32 R5, R8, R2, 0x2, P1 ;  /* 0x0000000208057211 */ /* 0x000fe200008f16ff */
[----:B------:R-:W2:Y:S01]  /*8d820*/  LDCU UR23, c[0x0][0x3b8] ;  /* 0x00007700ff1777ac */ /* 0x000ea20008000800 */
[----:B------:R-:W-:-:S03]  /*8d830*/  ISETP.LT.AND P4, PT, R34, UR21, !P0 ;  /* 0x0000001522007c0c */ /* 0x000fc6000c781270 */
[----:B------:R1:W-:Y:S01]  /*8d840*/  @P6 STG.E desc[UR8][R4.64], R31 ;  /* 0x0000001f04006986 */ /* 0x0003e2000c101908 */
[C---:B------:R-:W-:Y:S01]  /*8d850*/  VIADD R11, R10.reuse, UR20 ;  /* 0x000000140a0b7c36 */ /* 0x040fe20008000000 */
[----:B------:R-:W2:Y:S01]  /*8d860*/  LDCU UR22, c[0x0][0x3b8] ;  /* 0x00007700ff1677ac */ /* 0x000ea20008000800 */
[CC--:B-1----:R-:W-:Y:S01]  /*8d870*/  LEA R6, P1, R9.reuse, R3.reuse, 0x2 ;  /* 0x0000000309067211 */ /* 0x0c2fe200078210ff */
[----:B------:R-:W1:Y:S03]  /*8d880*/  LDCU UR21, c[0x0][0x3b8] ;  /* 0x00007700ff1577ac */ /* 0x000e660008000800 */
[----:B------:R-:W-:Y:S01]  /*8d890*/  LEA.HI.X.SX32 R7, R9, R2, 0x2, P1 ;  /* 0x0000000209077211 */ /* 0x000fe200008f16ff */
[----:B------:R-:W1:Y:S01]  /*8d8a0*/  LDCU UR20, c[0x0][0x3b8] ;  /* 0x00007700ff1477ac */ /* 0x000e620008000800 */
[----:B------:R-:W-:-:S04]  /*8d8b0*/  LEA R4, P1, R10, R3, 0x2 ;  /* 0x000000030a047211 */ /* 0x000fc800078210ff */
[----:B------:R-:W-:Y:S01]  /*8d8c0*/  LEA.HI.X.SX32 R5, R10, R2, 0x2, P1 ;  /* 0x000000020a057211 */ /* 0x000fe200008f16ff */
[----:B------:R1:W-:Y:S04]  /*8d8d0*/  @P5 STG.E desc[UR8][R6.64], R24 ;  /* 0x0000001806005986 */ /* 0x0003e8000c101908 */
[----:B------:R1:W-:Y:S01]  /*8d8e0*/  @P4 STG.E desc[UR8][R4.64], R16 ;  /* 0x0000001004004986 */ /* 0x0003e2000c101908 */
[C---:B------:R-:W-:Y:S01]  /*8d8f0*/  IADD3 R0, PT, PT, R11.reuse, UR18, RZ ;  /* 0x000000120b007c10 */ /* 0x040fe2000fffe0ff */
[----:B------:R-:W2:Y:S01]  /*8d900*/  LDCU UR18, c[0x0][0x3b8] ;  /* 0x00007700ff1277ac */ /* 0x000ea20008000800 */
[----:B-1----:R-:W-:-:S04]  /*8d910*/  LEA R6, P1, R11, R3, 0x2 ;  /* 0x000000030b067211 */ /* 0x002fc800078210ff */
[----:B------:R-:W-:Y:S02]  /*8d920*/  LEA.HI.X.SX32 R7, R11, R2, 0x2, P1 ;  /* 0x000000020b077211 */ /* 0x000fe400008f16ff */
[----:B------:R-:W-:-:S04]  /*8d930*/  LEA R4, P1, R0, R3, 0x2 ;  /* 0x0000000300047211 */ /* 0x000fc800078210ff */
[----:B------:R-:W-:Y:S02]  /*8d940*/  LEA.HI.X.SX32 R5, R0, R2, 0x2, P1 ;  /* 0x0000000200057211 */ /* 0x000fe400008f16ff */
[----:B---3--:R-:W-:Y:S02]  /*8d950*/  ISETP.LT.AND P3, PT, R32, UR19, !P0 ;  /* 0x0000001320007c0c */ /* 0x008fe4000c761270 */
[----:B--2---:R-:W-:Y:S01]  /*8d960*/  ISETP.LT.AND P6, PT, R29, UR4, !P0 ;  /* 0x000000041d007c0c */ /* 0x004fe2000c7c1270 */
[----:B------:R-:W2:Y:S01]  /*8d970*/  LDL.LU R32, [R1+0x1fb8] ;  /* 0x001fb80001207983 */ /* 0x000ea20000300800 */
[----:B----4-:R-:W-:-:S03]  /*8d980*/  ISETP.LT.AND P5, PT, R28, UR15, !P0 ;  /* 0x0000000f1c007c0c */ /* 0x010fc6000c7a1270 */
[----:B------:R-:W3:Y:S01]  /*8d990*/  LDL.LU R30, [R1+0x1fbc] ;  /* 0x001fbc00011e7983 */ /* 0x000ee20000300800 */
[----:B------:R-:W-:Y:S01]  /*8d9a0*/  ISETP.LT.AND P2, PT, R33, UR76, !P0 ;  /* 0x0000004c21007c0c */ /* 0x000fe2000c741270 */
[----:B------:R-:W-:Y:S01]  /*8d9b0*/  VIADD R8, R0, UR5 ;  /* 0x0000000500087c36 */ /* 0x000fe20008000000 */
[----:B------:R-:W1:Y:S01]  /*8d9c0*/  LDCU UR19, c[0x0][0x3b8] ;  /* 0x00007700ff1377ac */ /* 0x000e620008000800 */
[----:B------:R-:W4:Y:S01]  /*8d9d0*/  LDL.LU R29, [R1+0x1fc0] ;  /* 0x001fc000011d7983 */ /* 0x000f220000300800 */
[----:B------:R-:W1:Y:S03]  /*8d9e0*/  LDCU UR76, c[0x0][0x3b8] ;  /* 0x00007700ff4c77ac */ /* 0x000e660008000800 */
[----:B------:R-:W2:Y:S01]  /*8d9f0*/  LDL.LU R28, [R1+0x1fc4] ;  /* 0x001fc400011c7983 */ /* 0x000ea20000300800 */
[----:B------:R-:W1:Y:S03]  /*8da00*/  LDCU UR5, c[0x0][0x3b8] ;  /* 0x00007700ff0577ac */ /* 0x000e660008000800 */
[----:B------:R-:W2:Y:S01]  /*8da10*/  LDL.LU R16, [R1+0x1fc8] ;  /* 0x001fc80001107983 */ /* 0x000ea20000300800 */
[----:B------:R-:W1:Y:S03]  /*8da20*/  LDCU UR4, c[0x0][0x3b8] ;  /* 0x00007700ff0477ac */ /* 0x000e660008000800 */
[----:B------:R1:W-:Y:S01]  /*8da30*/  @P3 STG.E desc[UR8][R6.64], R25 ;  /* 0x0000001906003986 */ /* 0x0003e2000c101908 */
[----:B------:R-:W2:Y:S03]  /*8da40*/  LDCU UR15, c[0x0][0x3b8] ;  /* 0x00007700ff0f77ac */ /* 0x000ea60008000800 */
[----:B------:R-:W4:Y:S04]  /*8da50*/  LDL.LU R24, [R1+0x1fcc] ;  /* 0x001fcc0001187983 */ /* 0x000f280000300800 */
[----:B------:R1:W-:Y:S04]  /*8da60*/  @P2 STG.E desc[UR8][R4.64], R17 ;  /* 0x0000001104002986 */ /* 0x0003e8000c101908 */
[----:B-1----:R-:W4:Y:S04]  /*8da70*/  LDL.LU R25, [R1+0x1fd0] ;  /* 0x001fd00001197983 */ /* 0x002f280000300800 */
[----:B------:R-:W4:Y:S01]  /*8da80*/  LDL.LU R17, [R1+0x1fd4] ;  /* 0x001fd40001117983 */ /* 0x000f220000300800 */
[C---:B------:R-:W-:Y:S01]  /*8da90*/  VIADD R9, R8.reuse, UR16 ;  /* 0x0000001008097c36 */ /* 0x040fe20008000000 */
[C---:B------:R-:W-:Y:S01]  /*8daa0*/  LEA R6, P1, R8.reuse, R3, 0x2 ;  /* 0x0000000308067211 */ /* 0x040fe200078210ff */
[----:B------:R-:W1:Y:S03]  /*8dab0*/  LDCU UR16, c[0x0][0x3b8] ;  /* 0x00007700ff1077ac */ /* 0x000e660008000800 */
[----:B------:R-:W-:-:S02]  /*8dac0*/  LEA.HI.X.SX32 R7, R8, R2, 0x2, P1 ;  /* 0x0000000208077211 */ /* 0x000fc400008f16ff */
[----:B------:R-:W-:-:S04]  /*8dad0*/  LEA R4, P1, R9, R3, 0x2 ;  /* 0x0000000309047211 */ /* 0x000fc800078210ff */
[C---:B------:R-:W-:Y:S01]  /*8dae0*/  LEA.HI.X.SX32 R5, R9.reuse, R2, 0x2, P1 ;  /* 0x0000000209057211 */ /* 0x040fe200008f16ff */
[----:B------:R1:W-:Y:S04]  /*8daf0*/  @P6 STG.E desc[UR8][R6.64], R26 ;  /* 0x0000001a06006986 */ /* 0x0003e8000c101908 */
[----:B------:R1:W-:Y:S01]  /*8db00*/  @P5 STG.E desc[UR8][R4.64], R18 ;  /* 0x0000001204005986 */ /* 0x0003e2000c101908 */
[----:B------:R-:W-:Y:S01]  /*8db10*/  IADD3 R10, PT, PT, R9, UR14, RZ ;  /* 0x0000000e090a7c10 */ /* 0x000fe2000fffe0ff */
[----:B------:R-:W2:Y:S04]  /*8db20*/  LDCU UR14, c[0x0][0x3b8] ;  /* 0x00007700ff0e77ac */ /* 0x000ea80008000800 */
[C---:B------:R-:W-:Y:S01]  /*8db30*/  VIADD R11, R10.reuse, UR12 ;  /* 0x0000000c0a0b7c36 */ /* 0x040fe20008000000 */
[----:B------:R-:W2:Y:S01]  /*8db40*/  LDCU UR12, c[0x0][0x3b8] ;  /* 0x00007700ff0c77ac */ /* 0x000ea20008000800 */
[----:B-1----:R-:W-:-:S02]  /*8db50*/  LEA R6, P1, R10, R3, 0x2 ;  /* 0x000000030a067211 */ /* 0x002fc400078210ff */
[C---:B------:R-:W-:Y:S01]  /*8db60*/  VIADD R0, R11.reuse, UR11 ;  /* 0x0000000b0b007c36 */ /* 0x040fe20008000000 */
[----:B------:R-:W1:Y:S01]  /*8db70*/  LDCU UR11, c[0x0][0x3b8] ;  /* 0x00007700ff0b77ac */ /* 0x000e620008000800 */
[----:B------:R-:W-:Y:S02]  /*8db80*/  LEA.HI.X.SX32 R7, R10, R2, 0x2, P1 ;  /* 0x000000020a077211 */ /* 0x000fe400008f16ff */
[----:B------:R-:W-:-:S04]  /*8db90*/  LEA R4, P1, R11, R3, 0x2 ;  /* 0x000000030b047211 */ /* 0x000fc800078210ff */
[----:B------:R-:W-:Y:S02]  /*8dba0*/  LEA.HI.X.SX32 R5, R11, R2, 0x2, P1 ;  /* 0x000000020b057211 */ /* 0x000fe400008f16ff */
[----:B--2---:R-:W-:Y:S01]  /*8dbb0*/  ISETP.LT.AND P5, PT, R16, UR73, !P0 ;  /* 0x0000004910007c0c */ /* 0x004fe2000c7a1270 */
[----:B------:R-:W2:Y:S01]  /*8dbc0*/  LDCU UR73, c[0x0][0x3b8] ;  /* 0x00007700ff4977ac */ /* 0x000ea20008000800 */
[----:B------:R-:W2:Y:S01]  /*8dbd0*/  LDL.LU R16, [R1+0x1fd8] ;  /* 0x001fd80001107983 */ /* 0x000ea20000300800 */
[----:B------:R-:W-:Y:S02]  /*8dbe0*/  ISETP.LT.AND P4, PT, R32, UR13, !P0 ;  /* 0x0000000d20007c0c */ /* 0x000fe4000c781270 */
[----:B---3--:R-:W-:Y:S01]  /*8dbf0*/  ISETP.LT.AND P3, PT, R30, UR77, !P0 ;  /* 0x0000004d1e007c0c */ /* 0x008fe2000c761270 */
[----:B------:R-:W3:Y:S01]  /*8dc00*/  LDCU UR13, c[0x0][0x3b8] ;  /* 0x00007700ff0d77ac */ /* 0x000ee20008000800 */
[----:B----4-:R-:W-:Y:S02]  /*8dc10*/  ISETP.LT.AND P2, PT, R29, UR7, !P0 ;  /* 0x000000071d007c0c */ /* 0x010fe4000c741270 */
[----:B------:R-:W-:Y:S01]  /*8dc20*/  IADD3 R8, PT, PT, R0, UR17, RZ ;  /* 0x0000001100087c10 */ /* 0x000fe2000fffe0ff */
[----:B------:R-:W4:Y:S06]  /*8dc30*/  LDCU UR77, c[0x0][0x3b8] ;  /* 0x00007700ff4d77ac */ /* 0x000f2c0008000800 */
[----:B------:R1:W-:Y:S01]  /*8dc40*/  @P4 STG.E desc[UR8][R6.64], R27 ;  /* 0x0000001b06004986 */ /* 0x0003e2000c101908 */
[----:B------:R-:W-:-:S02]  /*8dc50*/  ISETP.LT.AND P4, PT, R24, UR71, !P0 ;  /* 0x0000004718007c0c */ /* 0x000fc4000c781270 */
[----:B------:R-:W-:Y:S01]  /*8dc60*/  ISETP.LT.AND P6, PT, R28, UR75, !P0 ;  /* 0x0000004b1c007c0c */ /* 0x000fe2000c7c1270 */
[----:B------:R3:W-:Y:S01]  /*8dc70*/  @P3 STG.E desc[UR8][R4.64], R19 ;  /* 0x0000001304003986 */ /* 0x0007e2000c101908 */
[----:B------:R-:W2:Y:S03]  /*8dc80*/  LDCU UR7, c[0x0][0x3b8] ;  /* 0x00007700ff0777ac */ /* 0x000ea60008000800 */
[----:B------:R-:W4:Y:S01]  /*8dc90*/  LDL.LU R24, [R1+0x1fdc] ;  /* 0x001fdc0001187983 */ /* 0x000f220000300800 */
[----:B------:R-:W-:Y:S01]  /*8dca0*/  VIADD R9, R8, UR74 ;  /* 0x0000004a08097c36 */ /* 0x000fe20008000000 */
[----:B------:R-:W2:Y:S01]  /*8dcb0*/  LDCU UR17, c[0x0][0x3b8] ;  /* 0x00007700ff1177ac */ /* 0x000ea20008000800 */
[CC--:B-1----:R-:W-:Y:S01]  /*8dcc0*/  LEA R6, P1, R0.reuse, R3.reuse, 0x2 ;  /* 0x0000000300067211 */ /* 0x0c2fe200078210ff */
[----:B------:R-:W4:Y:S01]  /*8dcd0*/  LDL.LU R18, [R1+0x1fe0] ;  /* 0x001fe00001127983 */ /* 0x000f220000300800 */
[----:B------:R-:W-:Y:S01]  /*8dce0*/  ISETP.LT.AND P3, PT, R25, UR69, !P0 ;  /* 0x0000004519007c0c */ /* 0x000fe2000c761270 */
[----:B------:R-:W-:Y:S01]  /*8dcf0*/  VIADD R10, R9, UR72 ;  /* 0x00000048090a7c36 */ /* 0x000fe20008000000 */
[-C--:B------:R-:W-:Y:S01]  /*8dd00*/  LEA.HI.X.SX32 R7, R0, R2.reuse, 0x2, P1 ;  /* 0x0000000200077211 */ /* 0x080fe200008f16ff */
[----:B------:R-:W1:Y:S04]  /*8dd10*/  LDCU UR75, c[0x0][0x3b8] ;  /* 0x00007700ff4b77ac */ /* 0x000e680008000800 */
[----:B------:R1:W-:Y:S01]  /*8dd20*/  @P2 STG.E desc[UR8][R6.64], R20 ;  /* 0x0000001406002986 */ /* 0x0003e2000c101908 */
[----:B------:R-:W-:Y:S01]  /*8dd30*/  ISETP.LT.AND P2, PT, R17, UR67, !P0 ;  /* 0x0000004311007c0c */ /* 0x000fe2000c741270 */
[----:B------:R-:W2:Y:S02]  /*8dd40*/  LDCU UR74, c[0x0][0x3b8] ;  /* 0x00007700ff4a77ac */ /* 0x000ea40008000800 */
[----:B------:R-:W4:Y:S01]  /*8dd50*/  LDL.LU R17, [R1+0x1fe4] ;  /* 0x001fe40001117983 */ /* 0x000f220000300800 */
[CC--:B---3--:R-:W-:Y:S01]  /*8dd60*/  LEA R4, P1, R8.reuse, R3.reuse, 0x2 ;  /* 0x0000000308047211 */ /* 0x0c8fe200078210ff */
[----:B------:R-:W3:Y:S03]  /*8dd70*/  LDCU UR72, c[0x0][0x3b8] ;  /* 0x00007700ff4877ac */ /* 0x000ee60008000800 */
[-C--:B------:R-:W-:Y:S01]  /*8dd80*/  LEA.HI.X.SX32 R5, R8, R2.reuse, 0x2, P1 ;  /* 0x0000000208057211 */ /* 0x080fe200008f16ff */
[----:B------:R-:W2:Y:S04]  /*8dd90*/  LDCU UR71, c[0x0][0x3b8] ;  /* 0x00007700ff4777ac */ /* 0x000ea80008000800 */
[----:B------:R3:W-:Y:S01]  /*8dda0*/  @P6 STG.E desc[UR8][R4.64], R12 ;  /* 0x0000000c04006986 */ /* 0x0007e2000c101908 */
[CC--:B-1----:R-:W-:Y:S01]  /*8ddb0*/  LEA R6, P1, R9.reuse, R3.reuse, 0x2 ;  /* 0x0000000309067211 */ /* 0x0c2fe200078210ff */
[----:B------:R-:W1:Y:S03]  /*8ddc0*/  LDCU UR69, c[0x0][0x3b8] ;  /* 0x00007700ff4577ac */ /* 0x000e660008000800 */
[----:B------:R-:W-:Y:S01]  /*8ddd0*/  LEA.HI.X.SX32 R7, R9, R2, 0x2, P1 ;  /* 0x0000000209077211 */ /* 0x000fe200008f16ff */
[----:B------:R-:W1:Y:S04]  /*8dde0*/  LDCU UR67, c[0x0][0x3b8] ;  /* 0x00007700ff4377ac */ /* 0x000e680008000800 */
[----:B------:R1:W-:Y:S01]  /*8ddf0*/  @P5 STG.E desc[UR8][R6.64], R21 ;  /* 0x0000001506005986 */ /* 0x0003e2000c101908 */
[C---:B------:R-:W-:Y:S01]  /*8de00*/  IADD3 R11, PT, PT, R10.reuse, UR70, RZ ;  /* 0x000000460a0b7c10 */ /* 0x040fe2000fffe0ff */
[----:B------:R-:W1:Y:S01]  /*8de10*/  LDCU UR70, c[0x0][0x3b8] ;  /* 0x00007700ff4677ac */ /* 0x000e620008000800 */
[----:B---3--:R-:W-:-:S04]  /*8de20*/  LEA R4, P1, R10, R3, 0x2 ;  /* 0x000000030a047211 */ /* 0x008fc800078210ff */
[-C--:B------:R-:W-:Y:S02]  /*8de30*/  LEA.HI.X.SX32 R5, R10, R2.reuse, 0x2, P1 ;  /* 0x000000020a057211 */ /* 0x080fe400008f16ff */
[C---:B------:R-:W-:Y:S01]  /*8de40*/  LEA R10, P1, R11.reuse, R3, 0x2 ;  /* 0x000000030b0a7211 */ /* 0x040fe200078210ff */
[C---:B------:R-:W-:Y:S01]  /*8de50*/  VIADD R0, R11.reuse, UR68 ;  /* 0x000000440b007c36 */ /* 0x040fe20008000000 */
[----:B------:R-:W3:Y:S02]  /*8de60*/  LDCU UR68, c[0x0][0x3b8] ;  /* 0x00007700ff4477ac */ /* 0x000ee40008000800 */
[----:B------:R-:W-:Y:S01]  /*8de70*/  LEA.HI.X.SX32 R11, R11, R2, 0x2, P1 ;  /* 0x000000020b0b7211 */ /* 0x000fe200008f16ff */
[----:B------:R1:W-:Y:S04]  /*8de80*/  @P4 STG.E desc[UR8][R4.64], R13 ;  /* 0x0000000d04004986 */ /* 0x0003e8000c101908 */
[----:B------:R1:W-:Y:S01]  /*8de90*/  @P3 STG.E desc[UR8][R10.64], R22 ;  /* 0x000000160a003986 */ /* 0x0003e2000c101908 */
[----:B--2---:R-:W-:Y:S01]  /*8dea0*/  ISETP.LT.AND P6, PT, R16, UR65, !P0 ;  /* 0x0000004110007c0c */ /* 0x004fe2000c7c1270 */
[----:B------:R-:W-:-:S02]  /*8deb0*/  VIADD R8, R0, UR66 ;  /* 0x0000004200087c36 */ /* 0x000fc40008000000 */
[----:B------:R-:W2:Y:S01]  /*8dec0*/  LDL.LU R16, [R1+0x1fe8] ;  /* 0x001fe80001107983 */ /* 0x000ea20000300800 */
[-C--:B------:R-:W-:Y:S01]  /*8ded0*/  LEA R12, P1, R0, R3.reuse, 0x2 ;  /* 0x00000003000c7211 */ /* 0x080fe200078210ff */
[----:B------:R-:W2:Y:S02]  /*8dee0*/  LDCU UR66, c[0x0][0x3b8] ;  /* 0x00007700ff4277ac */ /* 0x000ea40008000800 */
[----:B------:R-:W3:Y:S01]  /*8def0*/  LDL.LU R19, [R1+0x1fec] ;  /* 0x001fec0001137983 */ /* 0x000ee20000300800 */
[----:B------:R-:W2:Y:S03]  /*8df00*/  LDCU UR65, c[0x0][0x3b8] ;  /* 0x00007700ff4177ac */ /* 0x000ea60008000800 */
[----:B-1----:R-:W3:Y:S01]  /*8df10*/  LDL.LU R7, [R1+0x1ff0] ;  /* 0x001ff00001077983 */ /* 0x002ee20000300800 */
[----:B----4-:R-:W-:Y:S01]  /*8df20*/  ISETP.LT.AND P4, PT, R18, UR61, !P0 ;  /* 0x0000003d12007c0c */ /* 0x010fe2000c781270 */
[----:B------:R-:W1:Y:S02]  /*8df30*/  LDCU UR61, c[0x0][0x3b8] ;  /* 0x00007700ff3d77ac */ /* 0x000e640008000800 */
[----:B------:R-:W4:Y:S01]  /*8df40*/  LDL.LU R18, [R1+0x1ff4] ;  /* 0x001ff40001127983 */ /* 0x000f220000300800 */
[----:B------:R-:W-:Y:S01]  /*8df50*/  ISETP.LT.AND P3, PT, R17, UR59, !P0 ;  /* 0x0000003b11007c0c */ /* 0x000fe2000c761270 */
[----:B------:R-:W1:Y:S02]  /*8df60*/  LDCU UR59, c[0x0][0x3b8] ;  /* 0x00007700ff3b77ac */ /* 0x000e640008000800 */
[----:B------:R-:W4:Y:S04]  /*8df70*/  LDL.LU R17, [R1+0x1ff8] ;  /* 0x001ff80001117983 */ /* 0x000f280000300800 */
[----:B------:R-:W4:Y:S01]  /*8df80*/  LDL.LU R5, [R1+0x1ffc] ;  /* 0x001ffc0001057983 */ /* 0x000f220000300800 */
[----:B------:R-:W-:Y:S01]  /*8df90*/  IADD3 R9, PT, PT, R8, UR64, RZ ;  /* 0x0000004008097c10 */ /* 0x000fe2000fffe0ff */
[----:B------:R-:W1:Y:S04]  /*8dfa0*/  LDCU UR64, c[0x0][0x3b8] ;  /* 0x00007700ff4077ac */ /* 0x000e680008000800 */
[----:B------:R-:W-:Y:S01]  /*8dfb0*/  VIADD R6, R9, UR62 ;  /* 0x0000003e09067c36 */ /* 0x000fe20008000000 */
[----:B------:R-:W-:Y:S01]  /*8dfc0*/  LEA.HI.X.SX32 R13, R0, R2, 0x2, P1 ;  /* 0x00000002000d7211 */ /* 0x000fe200008f16ff */
[----:B------:R-:W1:Y:S02]  /*8dfd0*/  LDCU UR62, c[0x0][0x3b8] ;  /* 0x00007700ff3e77ac */ /* 0x000e640008000800 */
[----:B------:R-:W-:Y:S01]  /*8dfe0*/  VIADD R4, R6, UR60 ;  /* 0x0000003c06047c36 */ /* 0x000fe20008000000 */
[----:B------:R-:W-:Y:S01]  /*8dff0*/  LEA R10, P1, R8, R3, 0x2 ;  /* 0x00000003080a7211 */ /* 0x000fe200078210ff */
[----:B------:R-:W-:Y:S01]  /*8e000*/  @P2 STG.E desc[UR8][R12.64], R14 ;  /* 0x0000000e0c002986 */ /* 0x000fe2000c101908 */
[----:B------:R-:W-:Y:S01]  /*8e010*/  ISETP.LT.AND P5, PT, R24, UR63, !P0 ;  /* 0x0000003f18007c0c */ /* 0x000fe2000c7a1270 */
[----:B------:R-:W1:Y:S01]  /*8e020*/  LDCU UR63, c[0x0][0x3b8] ;  /* 0x00007700ff3f77ac */ /* 0x000e620008000800 */
[----:B------:R-:W-:-:S02]  /*8e030*/  IADD3 R0, PT, PT, R4, UR58, RZ ;  /* 0x0000003a04007c10 */ /* 0x000fc4000fffe0ff */
[----:B------:R-:W-:Y:S01]  /*8e040*/  LEA.HI.X.SX32 R11, R8, R2, 0x2, P1 ;  /* 0x00000002080b7211 */ /* 0x000fe200008f16ff */
[----:B------:R-:W1:Y:S01]  /*8e050*/  LDCU UR60, c[0x0][0x3b8] ;  /* 0x00007700ff3c77ac */ /* 0x000e620008000800 */
[----:B------:R-:W-:-:S03]  /*8e060*/  LEA R8, P1, R9, R3, 0x2 ;  /* 0x0000000309087211 */ /* 0x000fc600078210ff */
[----:B------:R1:W-:Y:S01]  /*8e070*/  @P6 STG.E desc[UR8][R10.64], R23 ;  /* 0x000000170a006986 */ /* 0x0003e2000c101908 */
[----:B------:R-:W-:Y:S01]  /*8e080*/  LEA.HI.X.SX32 R9, R9, R2, 0x2, P1 ;  /* 0x0000000209097211 */ /* 0x000fe200008f16ff */
[----:B------:R-:W2:Y:S01]  /*8e090*/  LDCU UR58, c[0x0][0x3b8] ;  /* 0x00007700ff3a77ac */ /* 0x000ea20008000800 */
[----:B-1----:R-:W-:-:S03]  /*8e0a0*/  LEA R10, P1, R6, R3, 0x2 ;  /* 0x00000003060a7211 */ /* 0x002fc600078210ff */
[----:B------:R-:W-:Y:S01]  /*8e0b0*/  @P5 STG.E desc[UR8][R8.64], R15 ;  /* 0x0000000f08005986 */ /* 0x000fe2000c101908 */
[----:B------:R-:W-:Y:S02]  /*8e0c0*/  LEA.HI.X.SX32 R11, R6, R2, 0x2, P1 ;  /* 0x00000002060b7211 */ /* 0x000fe400008f16ff */
[----:B------:R-:W-:-:S03]  /*8e0d0*/  LEA R6, P1, R4, R3, 0x2 ;  /* 0x0000000304067211 */ /* 0x000fc600078210ff */
[----:B------:R-:W-:Y:S01]  /*8e0e0*/  @P4 STG.E desc[UR8][R10.64], R69 ;  /* 0x000000450a004986 */ /* 0x000fe2000c101908 */
[----:B--2---:R-:W-:Y:S01]  /*8e0f0*/  ISETP.LT.AND P2, PT, R16, UR55, !P0 ;  /* 0x0000003710007c0c */ /* 0x004fe2000c741270 */
[----:B------:R-:W-:Y:S01]  /*8e100*/  VIADD R16, R0, UR57 ;  /* 0x0000003900107c36 */ /* 0x000fe20008000000 */
[----:B------:R-:W1:Y:S03]  /*8e110*/  LDCU UR55, c[0x0][0x3b8] ;  /* 0x00007700ff3777ac */ /* 0x000e660008000800 */
[----:B------:R-:W-:Y:S01]  /*8e120*/  VIADD R37, R16, UR56 ;  /* 0x0000003810257c36 */ /* 0x000fe20008000000 */
[----:B---3--:R-:W-:Y:S01]  /*8e130*/  ISETP.LT.AND P6, PT, R19, UR53, !P0 ;  /* 0x0000003513007c0c */ /* 0x008fe2000c7c1270 */
[----:B------:R-:W2:Y:S03]  /*8e140*/  LDCU UR57, c[0x0][0x3b8] ;  /* 0x00007700ff3977ac */ /* 0x000ea60008000800 */
[----:B------:R-:W-:Y:S01]  /*8e150*/  IADD3 R93, PT, PT, R37, UR54, RZ ;  /* 0x00000036255d7c10 */ /* 0x000fe2000fffe0ff */
[----:B------:R-:W3:Y:S01]  /*8e160*/  LDCU UR53, c[0x0][0x3b8] ;  /* 0x00007700ff3577ac */ /* 0x000ee20008000800 */
[----:B------:R-:W-:-:S03]  /*8e170*/  ISETP.LT.AND P5, PT, R7, UR10, !P0 ;  /* 0x0000000a07007c0c */ /* 0x000fc6000c7a1270 */
[----:B------:R-:W-:Y:S01]  /*8e180*/  VIADD R92, R93, UR51 ;  /* 0x000000335d5c7c36 */ /* 0x000fe20008000000 */
[-C--:B------:R-:W-:Y:S01]  /*8e190*/  LEA.HI.X.SX32 R7, R4, R2.reuse, 0x2, P1 ;  /* 0x0000000204077211 */ /* 0x080fe200008f16ff */
[----:B------:R-:W1:Y:S02]  /*8e1a0*/  LDCU UR56, c[0x0][0x3b8] ;  /* 0x00007700ff3877ac */ /* 0x000e640008000800 */
[----:B------:R-:W-:Y:S02]  /*8e1b0*/  VIADD R35, R92, UR49 ;  /* 0x000000315c237c36 */ /* 0x000fe40008000000 */
[----:B------:R-:W-:Y:S01]  /*8e1c0*/  @P3 STG.E desc[UR8][R6.64], R68 ;  /* 0x0000004406003986 */ /* 0x000fe2000c101908 */
[C---:B------:R-:W-:Y:S01]  /*8e1d0*/  LEA R94, P3, R0.reuse, R3, 0x2 ;  /* 0x00000003005e7211 */ /* 0x040fe200078610ff */
[----:B------:R-:W1:Y:S01]  /*8e1e0*/  LDCU UR10, c[0x0][0x3b8] ;  /* 0x00007700ff0a77ac */ /* 0x000e620008000800 */
[----:B------:R-:W-:Y:S02]  /*8e1f0*/  IADD3 R252, PT, PT, R35, UR47, RZ ;  /* 0x0000002f23fc7c10 */ /* 0x000fe4000fffe0ff */
[----:B------:R-:W-:Y:S01]  /*8e200*/  LEA.HI.X.SX32 R95, R0, R2, 0x2, P3 ;  /* 0x00000002005f7211 */ /* 0x000fe200018f16ff */
[----:B------:R-:W1:Y:S02]  /*8e210*/  LDCU UR54, c[0x0][0x3b8] ;  /* 0x00007700ff3677ac */ /* 0x000e640008000800 */
[----:B------:R-:W-:Y:S01]  /*8e220*/  VIADD R0, R252, UR46 ;  /* 0x0000002efc007c36 */ /* 0x000fe20008000000 */
[----:B----4-:R-:W-:Y:S01]  /*8e230*/  ISETP.LT.AND P4, PT, R18, UR52, !P0 ;  /* 0x0000003412007c0c */ /* 0x010fe2000c781270 */
[----:B------:R-:W4:Y:S03]  /*8e240*/  LDCU UR52, c[0x0][0x3b8] ;  /* 0x00007700ff3477ac */ /* 0x000f260008000800 */
[----:B------:R2:W-:Y:S01]  /*8e250*/  STL [R1+0x4], R0 ;  /* 0x0000040001007387 */ /* 0x0005e20000100800 */
[----:B------:R-:W1:Y:S01]  /*8e260*/  LDCU UR51, c[0x0][0x3b8] ;  /* 0x00007700ff3377ac */ /* 0x000e620008000800 */
[----:B------:R-:W-:Y:S01]  /*8e270*/  ISETP.LT.AND P1, PT, R17, UR50, !P0 ;  /* 0x0000003211007c0c */ /* 0x000fe2000c721270 */
[----:B------:R-:W1:Y:S01]  /*8e280*/  LDCU UR50, c[0x0][0x3b8] ;  /* 0x00007700ff3277ac */ /* 0x000e620008000800 */
[----:B--2---:R-:W-:Y:S01]  /*8e290*/  VIADD R0, R0, UR45 ;  /* 0x0000002d00007c36 */ /* 0x004fe20008000000 */
[----:B------:R-:W-:Y:S01]  /*8e2a0*/  ISETP.LT.AND P3, PT, R5, UR48, !P0 ;  /* 0x0000003005007c0c */ /* 0x000fe2000c761270 */
[----:B------:R-:W2:Y:S03]  /*8e2b0*/  LDCU UR49, c[0x0][0x3b8] ;  /* 0x00007700ff3177ac */ /* 0x000ea60008000800 */
[----:B------:R-:W-:Y:S01]  /*8e2c0*/  IADD3 R251, PT, PT, R0, UR44, RZ ;  /* 0x0000002c00fb7c10 */ /* 0x000fe2000fffe0ff */
[----:B------:R1:W-:Y:S01]  /*8e2d0*/  STL [R1], R0 ;  /* 0x0000000001007387 */ /* 0x0003e20000100800 */
[----:B------:R-:W2:Y:S03]  /*8e2e0*/  LDCU UR48, c[0x0][0x3b8] ;  /* 0x00007700ff3077ac */ /* 0x000ea60008000800 */
[----:B------:R-:W-:Y:S01]  /*8e2f0*/  VIADD R24, R251, UR43 ;  /* 0x0000002bfb187c36 */ /* 0x000fe20008000000 */
[----:B------:R-:W2:Y:S01]  /*8e300*/  LDCU UR47, c[0x0][0x3b8] ;  /* 0x00007700ff2f77ac */ /* 0x000ea20008000800 */
[----:B------:R-:W2:Y:S02]  /*8e310*/  LDCU UR46, c[0x0][0x3b8] ;  /* 0x00007700ff2e77ac */ /* 0x000ea40008000800 */
[----:B-1----:R-:W-:Y:S01]  /*8e320*/  VIADD R0, R24, UR42 ;  /* 0x0000002a18007c36 */ /* 0x002fe20008000000 */
[----:B------:R-:W1:Y:S04]  /*8e330*/  LDCU UR45, c[0x0][0x3b8] ;  /* 0x00007700ff2d77ac */ /* 0x000e680008000800 */
[----:B------:R-:W-:Y:S01]  /*8e340*/  IADD3 R17, PT, PT, R0, UR41, RZ ;  /* 0x0000002900117c10 */ /* 0x000fe2000fffe0ff */
[----:B------:R2:W-:Y:S01]  /*8e350*/  STL [R1+0x8], R0 ;  /* 0x0000080001007387 */ /* 0x0005e20000100800 */
[----:B------:R-:W1:Y:S03]  /*8e360*/  LDCU UR44, c[0x0][0x3b8] ;  /* 0x00007700ff2c77ac */ /* 0x000e660008000800 */
[----:B------:R-:W-:Y:S01]  /*8e370*/  VIADD R26, R17, UR40 ;  /* 0x00000028111a7c36 */ /* 0x000fe20008000000 */
[----:B------:R-:W1:Y:S01]  /*8e380*/  LDCU UR43, c[0x0][0x3b8] ;  /* 0x00007700ff2b77ac */ /* 0x000e620008000800 */
[----:B------:R-:W1:Y:S02]  /*8e390*/  LDCU UR42, c[0x0][0x3b8] ;  /* 0x00007700ff2a77ac */ /* 0x000e640008000800 */
[----:B--2---:R-:W-:Y:S01]  /*8e3a0*/  VIADD R0, R26, UR39 ;  /* 0x000000271a007c36 */ /* 0x004fe20008000000 */
[----:B------:R-:W2:Y:S04]  /*8e3b0*/  LDCU UR41, c[0x0][0x3b8] ;  /* 0x00007700ff2977ac */ /* 0x000ea80008000800 */
[----:B------:R-:W-:Y:S01]  /*8e3c0*/  IADD3 R4, PT, PT, R0, UR38, RZ ;  /* 0x0000002600047c10 */ /* 0x000fe2000fffe0ff */
[----:B------:R1:W-:Y:S01]  /*8e3d0*/  STL [R1+0x10], R0 ;  /* 0x0000100001007387 */ /* 0x0003e20000100800 */
        /* <DEDUP_REMOVED lines=10> */
[----:B------:R-:W1:Y:S03]  /*8e480*/  LDCU UR35, c[0x0][0x3b8] ;  /* 0x00007700ff2377ac */ /* 0x000e660008000800 */
[----:B------:R-:W-:Y:S01]  /*8e490*/  VIADD R27, R28, UR33 ;  /* 0x000000211c1b7c36 */ /* 0x000fe20008000000 */
[----:B------:R-:W1:Y:S04]  /*8e4a0*/  LDCU UR34, c[0x0][0x3b8] ;  /* 0x00007700ff2277ac */ /* 0x000e680008000800 */
[----:B------:R-:W-:Y:S01]  /*8e4b0*/  IADD3 R8, PT, PT, R27, UR32, RZ ;  /* 0x000000201b087c10 */ /* 0x000fe2000fffe0ff */
[----:B------:R-:W1:Y:S04]  /*8e4c0*/  LDCU UR33, c[0x0][0x3b8] ;  /* 0x00007700ff2177ac */ /* 0x000e680008000800 */
[----:B------:R-:W-:Y:S01]  /*8e4d0*/  VIADD R25, R8, UR31 ;  /* 0x0000001f08197c36 */ /* 0x000fe20008000000 */
[----:B------:R-:W2:Y:S03]  /*8e4e0*/  LDCU UR32, c[0x0][0x3b8] ;  /* 0x00007700ff2077ac */ /* 0x000ea60008000800 */
[----:B------:R-:W-:Y:S01]  /*8e4f0*/  VIADD R20, R25, UR30 ;  /* 0x0000001e19147c36 */ /* 0x000fe20008000000 */
[----:B------:R-:W2:Y:S04]  /*8e500*/  LDCU UR31, c[0x0][0x3b8] ;  /* 0x00007700ff1f77ac */ /* 0x000ea80008000800 */
[----:B------:R-:W-:Y:S01]  /*8e510*/  IADD3 R46, PT, PT, R20, UR29, RZ ;  /* 0x0000001d142e7c10 */ /* 0x000fe2000fffe0ff */
[----:B------:R-:W2:Y:S04]  /*8e520*/  LDCU UR30, c[0x0][0x3b8] ;  /* 0x00007700ff1e77ac */ /* 0x000ea80008000800 */
[----:B-1----:R-:W-:Y:S01]  /*8e530*/  VIADD R0, R46, UR28 ;  /* 0x0000001c2e007c36 */ /* 0x002fe20008000000 */
[----:B------:R-:W1:Y:S03]  /*8e540*/  LDCU UR29, c[0x0][0x3b8] ;  /* 0x00007700ff1d77ac */ /* 0x000e660008000800 */
[----:B------:R-:W-:Y:S01]  /*8e550*/  VIADD R5, R0, UR27 ;  /* 0x0000001b00057c36 */ /* 0x000fe20008000000 */
[----:B------:R-:W1:Y:S04]  /*8e560*/  LDCU UR28, c[0x0][0x3b8] ;  /* 0x00007700ff1c77ac */ /* 0x000e680008000800 */
[----:B------:R-:W-:Y:S01]  /*8e570*/  IADD3 R10, PT, PT, R5, UR26, RZ ;  /* 0x0000001a050a7c10 */ /* 0x000fe2000fffe0ff */
[----:B------:R-:W1:Y:S04]  /*8e580*/  LDCU UR27, c[0x0][0x3b8] ;  /* 0x00007700ff1b77ac */ /* 0x000e680008000800 */
[----:B------:R-:W-:Y:S01]  /*8e590*/  VIADD R11, R10, UR25 ;  /* 0x000000190a0b7c36 */ /* 0x000fe20008000000 */
        /* <DEDUP_REMOVED lines=50> */
[----:B------:R1:W-:Y:S01]  /*8e8c0*/  STL.64 [R1+0x27c8], R90 ;  /* 0x0027c85a01007387 */ /* 0x0003e20000100a00 */
[----:B------:R-:W1:Y:S03]  /*8e8d0*/  LDCU UR71, c[0x0][0x3b8] ;  /* 0x00007700ff4777ac */ /* 0x000e660008000800 */
[----:B------:R-:W-:Y:S01]  /*8e8e0*/  IADD3 R219, PT, PT, R226, UR69, RZ ;  /* 0x00000045e2db7c10 */ /* 0x000fe2000fffe0ff */
[----:B------:R-:W2:Y:S04]  /*8e8f0*/  LDCU UR70, c[0x0][0x3b8] ;  /* 0x00007700ff4677ac */ /* 0x000ea80008000800 */
[----:B------:R-:W-:Y:S01]  /*8e900*/  VIADD R32, R219, UR68 ;  /* 0x00000044db207c36 */ /* 0x000fe20008000000 */
[----:B------:R-:W2:Y:S03]  /*8e910*/  LDCU UR69, c[0x0][0x3b8] ;  /* 0x00007700ff4577ac */ /* 0x000ea60008000800 */
[----:B------:R-:W-:Y:S01]  /*8e920*/  VIADD R246, R32, UR67 ;  /* 0x0000004320f67c36 */ /* 0x000fe20008000000 */
[----:B------:R-:W2:Y:S04]  /*8e930*/  LDCU UR68, c[0x0][0x3b8] ;  /* 0x00007700ff4477ac */ /* 0x000ea80008000800 */
[----:B------:R-:W-:Y:S01]  /*8e940*/  IADD3 R239, PT, PT, R246, UR66, RZ ;  /* 0x00000042f6ef7c10 */ /* 0x000fe2000fffe0ff */
[----:B-1----:R-:W-:Y:S01]  /*8e950*/  IMAD.MOV.U32 R91, RZ, RZ, R12 ;  /* 0x000000ffff5b7224 */ /* 0x002fe200078e000c */
        /* <DEDUP_REMOVED lines=10> */
[----:B------:R-:W-:Y:S01]  /*8ea00*/  STL.64 [R1+0x27a0], R88 ;  /* 0x0027a05801007387 */ /* 0x000fe20000100a00 */
[----:B------:R-:W1:Y:S03]  /*8ea10*/  LDCU UR62, c[0x0][0x3b8] ;  /* 0x00007700ff3e77ac */ /* 0x000e660008000800 */
        /* <DEDUP_REMOVED lines=10> */
[----:B---3--:R-:W-:Y:S01]  /*8eac0*/  VIADD R247, R85, UR53 ;  /* 0x0000003555f77c36 */ /* 0x008fe20008000000 */
[----:B------:R-:W3:Y:S04]  /*8ead0*/  LDCU UR57, c[0x0][0x3b8] ;  /* 0x00007700ff3977ac */ /* 0x000ee80008000800 */
[----:B------:R-:W-:Y:S01]  /*8eae0*/  IADD3 R248, PT, PT, R247, UR56, RZ ;  /* 0x00000038f7f87c10 */ /* 0x000fe2000fffe0ff */
[----:B------:R-:W-:Y:S01]  /*8eaf0*/  STL.64 [R1+0x27a8], R246 ;  /* 0x0027a8f601007387 */ /* 0x000fe20000100a00 */
[----:B------:R-:W1:Y:S03]  /*8eb00*/  LDCU UR53, c[0x0][0x3b8] ;  /* 0x00007700ff3577ac */ /* 0x000e660008000800 */
[----:B------:R-:W-:Y:S01]  /*8eb10*/  VIADD R86, R248, UR10 ;  /* 0x0000000af8567c36 */ /* 0x000fe20008000000 */
[----:B------:R2:W-:Y:S01]  /*8eb20*/  STL.64 [R1+0x27b0], R248 ;  /* 0x0027b0f801007387 */ /* 0x0005e20000100a00 */
[----:B------:R-:W1:Y:S02]  /*8eb30*/  LDCU UR56, c[0x0][0x3b8] ;  /* 0x00007700ff3877ac */ /* 0x000e640008000800 */
[----:B------:R-:W-:Y:S01]  /*8eb40*/  VIADD R244, R86, UR54 ;  /* 0x0000003656f47c36 */ /* 0x000fe20008000000 */
[----:B------:R-:W1:Y:S03]  /*8eb50*/  LDCU UR10, c[0x0][0x3b8] ;  /* 0x00007700ff0a77ac */ /* 0x000e660008000800 */
[----:B----4-:R-:W-:Y:S01]  /*8eb60*/  VIADD R245, R244, UR52 ;  /* 0x00000034f4f57c36 */ /* 0x010fe20008000000 */
[----:B--2---:R-:W-:Y:S01]  /*8eb70*/  MOV R249, R30 ;  /* 0x0000001e00f97202 */ /* 0x004fe20000000f00 */
[----:B------:R-:W-:-:S03]  /*8eb80*/  IMAD.MOV.U32 R247, RZ, RZ, R7 ;  /* 0x000000fffff77224 */ /* 0x000fc600078e0007 */
[----:B------:R-:W-:Y:S01]  /*8eb90*/  IADD3 R33, PT, PT, R245, UR51, RZ ;  /* 0x00000033f5217c10 */ /* 0x000fe2000fffe0ff */
[----:B------:R-:W-:Y:S01]  /*8eba0*/  IMAD.MOV.U32 R248, RZ, RZ, R31 ;  /* 0x000000fffff87224 */ /* 0x000fe200078e001f */
[----:B------:R2:W-:Y:S01]  /*8ebb0*/  STL.64 [R1+0x27b8], R86 ;  /* 0x0027b85601007387 */ /* 0x0005e20000100a00 */
[----:B------:R-:W4:Y:S02]  /*8ebc0*/  LDCU UR54, c[0x0][0x3b8] ;  /* 0x00007700ff3677ac */ /* 0x000f240008000800 */
[----:B------:R-:W-:Y:S01]  /*8ebd0*/  VIADD R242, R33, UR50 ;  /* 0x0000003221f27c36 */ /* 0x000fe20008000000 */
[----:B------:R-:W-:Y:S01]  /*8ebe0*/  STL.64 [R1+0x2790], R244 ;  /* 0x002790f401007387 */ /* 0x000fe20000100a00 */
[----:B------:R-:W1:Y:S02]  /*8ebf0*/  LDCU UR52, c[0x0][0x3b8] ;  /* 0x00007700ff3477ac */ /* 0x000e640008000800 */
[----:B------:R-:W-:Y:S01]  /*8ec00*/  VIADD R243, R242, UR49 ;  /* 0x00000031f2f37c36 */ /* 0x000fe20008000000 */
[----:B------:R-:W-:Y:S01]  /*8ec10*/  STL.64 [R1+0x27c0], R32 ;  /* 0x0027c02001007387 */ /* 0x000fe20000100a00 */
[----:B------:R-:W1:Y:S03]  /*8ec20*/  LDCU UR51, c[0x0][0x3b8] ;  /* 0x00007700ff3377ac */ /* 0x000e660008000800 */
[----:B------:R-:W-:Y:S01]  /*8ec30*/  IADD3 R83, PT, PT, R243, UR48, RZ ;  /* 0x00000030f3537c10 */ /* 0x000fe2000fffe0ff */
[----:B------:R-:W-:Y:S01]  /*8ec40*/  STL.64 [R1+0x2788], R242 ;  /* 0x002788f201007387 */ /* 0x000fe20000100a00 */
[----:B--2---:R-:W-:Y:S01]  /*8ec50*/  IMAD.MOV.U32 R86, RZ, RZ, R25 ;  /* 0x000000ffff567224 */ /* 0x004fe200078e0019 */
[----:B------:R-:W2:Y:S02]  /*8ec60*/  LDCU UR50, c[0x0][0x3b8] ;  /* 0x00007700ff3277ac */ /* 0x000ea40008000800 */
[----:B------:R-:W-:Y:S01]  /*8ec70*/  VIADD R240, R83, UR47 ;  /* 0x0000002f53f07c36 */ /* 0x000fe20008000000 */
[----:B------:R-:W1:Y:S03]  /*8ec80*/  LDCU UR49, c[0x0][0x3b8] ;  /* 0x00007700ff3177ac */ /* 0x000e660008000800 */
[----:B------:R-:W-:Y:S01]  /*8ec90*/  VIADD R241, R240, UR46 ;  /* 0x0000002ef0f17c36 */ /* 0x000fe20008000000 */
[----:B------:R-:W1:Y:S04]  /*8eca0*/  LDCU UR48, c[0x0][0x3b8] ;  /* 0x00007700ff3077ac */ /* 0x000e680008000800 */
[----:B------:R-:W-:Y:S01]  /*8ecb0*/  IADD3 R84, PT, PT, R241, UR45, RZ ;  /* 0x0000002df1547c10 */ /* 0x000fe2000fffe0ff */
[----:B------:R1:W-:Y:S01]  /*8ecc0*/  STL.64 [R1+0x2798], R240 ;  /* 0x002798f001007387 */ /* 0x0003e20000100a00 */
[----:B------:R-:W2:Y:S02]  /*8ecd0*/  LDCU UR47, c[0x0][0x3b8] ;  /* 0x00007700ff2f77ac */ /* 0x000ea40008000800 */
[----:B------:R-:W-:Y:S01]  /*8ece0*/  IADD3 R237, PT, PT, R84, UR44, RZ ;  /* 0x0000002c54ed7c10 */ /* 0x000fe2000fffe0ff */
[----:B------:R-:W-:Y:S01]  /*8ecf0*/  IMAD.MOV.U32 R90, RZ, RZ, R13 ;  /* 0x000000ffff5a7224 */ /* 0x000fe200078e000d */
[----:B------:R-:W2:Y:S02]  /*8ed00*/  LDCU UR46, c[0x0][0x3b8] ;  /* 0x00007700ff2e77ac */ /* 0x000ea40008000800 */
[----:B------:R-:W-:Y:S01]  /*8ed10*/  IADD3 R238, PT, PT, R237, UR43, RZ ;  /* 0x0000002bedee7c10 */ /* 0x000fe2000fffe0ff */
[----:B------:R-:W2:Y:S04]  /*8ed20*/  LDCU UR45, c[0x0][0x3b8] ;  /* 0x00007700ff2d77ac */ /* 0x000ea80008000800 */
[----:B------:R-:W-:-:S02]  /*8ed30*/  VIADD R30, R238, UR42 ;  /* 0x0000002aee1e7c36 */ /* 0x000fc40008000000 */
[----:B-1----:R-:W-:Y:S02]  /*8ed40*/  IMAD.MOV.U32 R241, RZ, RZ, R27 ;  /* 0x000000fffff17224 */ /* 0x002fe400078e001b */
[----:B------:R-:W-:Y:S01]  /*8ed50*/  IMAD.MOV.U32 R240, RZ, RZ, R28 ;  /* 0x000000fffff07224 */ /* 0x000fe200078e001c */
[----:B------:R-:W-:Y:S01]  /*8ed60*/  STL.64 [R1+0x27d0], R84 ;  /* 0x0027d05401007387 */ /* 0x000fe20000100a00 */
[----:B------:R-:W-:Y:S01]  /*8ed70*/  VIADD R235, R30, UR41 ;  /* 0x000000291eeb7c36 */ /* 0x000fe20008000000 */
[----:B------:R-:W1:Y:S04]  /*8ed80*/  LDCU UR44, c[0x0][0x3b8] ;  /* 0x00007700ff2c77ac */ /* 0x000e680008000800 */
[----:B------:R-:W-:Y:S01]  /*8ed90*/  IADD3 R236, PT, PT, R235, UR40, RZ ;  /* 0x00000028ebec7c10 */ /* 0x000fe2000fffe0ff */
[----:B------:R2:W-:Y:S01]  /*8eda0*/  STL.64 [R1+0x27d8], R238 ;  /* 0x0027d8ee01007387 */ /* 0x0005e20000100a00 */
[----:B------:R-:W1:Y:S03]  /*8edb0*/  LDCU UR43, c[0x0][0x3b8] ;  /* 0x00007700ff2b77ac */ /* 0x000e660008000800 */
[----:B------:R-:W-:Y:S01]  /*8edc0*/  VIADD R81, R236, UR39 ;  /* 0x00000027ec517c36 */ /* 0x000fe20008000000 */
[----:B------:R-:W1:Y:S03]  /*8edd0*/  LDCU UR42, c[0x0][0x3b8] ;  /* 0x00007700ff2a77ac */ /* 0x000e660008000800 */
[----:B------:R-:W-:Y:S01]  /*8ede0*/  VIADD R233, R81, UR38 ;  /* 0x0000002651e97c36 */ /* 0x000fe20008000000 */
[----:B------:R-:W1:Y:S01]  /*8edf0*/  LDCU UR41, c[0x0][0x3b8] ;  /* 0x00007700ff2977ac */ /* 0x000e620008000800 */
[----:B--2---:R-:W2:Y:S03]  /*8ee00*/  LDL.LU R238, [R1+0x218] ;  /* 0x0002180001ee7983 */ /* 0x004ea60000300800 */
[----:B------:R-:W-:Y:S01]  /*8ee10*/  IADD3 R234, PT, PT, R233, UR37, RZ ;  /* 0x00000025e9ea7c10 */ /* 0x000fe2000fffe0ff */
[----:B------:R-:W1:Y:S04]  /*8ee20*/  LDCU UR40, c[0x0][0x3b8] ;  /* 0x00007700ff2877ac */ /* 0x000e680008000800 */
[----:B------:R-:W-:Y:S01]  /*8ee30*/  VIADD R82, R234, UR36 ;  /* 0x00000024ea527c36 */ /* 0x000fe20008000000 */
[----:B------:R3:W-:Y:S01]  /*8ee40*/  STL.64 [R1+0x27e0], R236 ;  /* 0x0027e0ec01007387 */ /* 0x0007e20000100a00 */
[----:B------:R-:W1:Y:S02]  /*8ee50*/  LDCU UR39, c[0x0][0x3b8] ;  /* 0x00007700ff2777ac */ /* 0x000e640008000800 */
[----:B------:R-:W-:Y:S01]  /*8ee60*/  VIADD R231, R82, UR35 ;  /* 0x0000002352e77c36 */ /* 0x000fe20008000000 */
[----:B------:R-:W1:Y:S04]  /*8ee70*/  LDCU UR38, c[0x0][0x3b8] ;  /* 0x00007700ff2677ac */ /* 0x000e680008000800 */
[----:B------:R-:W-:Y:S01]  /*8ee80*/  IADD3 R232, PT, PT, R231, UR34, RZ ;  /* 0x00000022e7e87c10 */ /* 0x000fe2000fffe0ff */
[----:B------:R-:W-:Y:S01]  /*8ee90*/  IMAD.MOV.U32 R84, RZ, RZ, R26 ;  /* 0x000000ffff547224 */ /* 0x000fe200078e001a */
[----:B------:R-:W1:Y:S01]  /*8eea0*/  LDCU UR37, c[0x0][0x3b8] ;  /* 0x00007700ff2577ac */ /* 0x000e620008000800 */
[----:B---3--:R-:W3:Y:S02]  /*8eeb0*/  LDL.LU R237, [R1+0x204] ;  /* 0x0002040001ed7983 */ /* 0x008ee40000300800 */
        /* <DEDUP_REMOVED lines=17> */
[----:B------:R-:W-:Y:S01]  /*8efd0*/  IMAD.MOV.U32 R239, RZ, RZ, R24 ;  /* 0x000000ffffef7224 */ /* 0x000fe200078e0018 */
        /* <DEDUP_REMOVED lines=20> */
[----:B------:R-:W-:Y:S01]  /*8f120*/  MOV R243, R5 ;  /* 0x0000000500f37202 */ /* 0x000fe20000000f00 */
[----:B------:R-:W1:Y:S02]  /*8f130*/  LDCU UR18, c[0x0][0x3b8] ;  /* 0x00007700ff1277ac */ /* 0x000e640008000800 */
        /* <DEDUP_REMOVED lines=67> */
[----:B----4-:R-:W-:Y:S01]  /*8f570*/  VIADD R69, R193, UR54 ;  /* 0x00000036c1457c36 */ /* 0x010fe20008000000 */
[----:B------:R-:W4:Y:S03]  /*8f580*/  LDCU UR53, c[0x0][0x3b8] ;  /* 0x00007700ff3577ac */ /* 0x000f260008000800 */
[----:B------:R-:W-:Y:S01]  /*8f590*/  VIADD R190, R69, UR52 ;  /* 0x0000003445be7c36 */ /* 0x000fe20008000000 */
[----:B------:R-:W1:Y:S04]  /*8f5a0*/  LDCU UR56, c[0x0][0x3b8] ;  /* 0x00007700ff3877ac */ /* 0x000e680008000800 */
[----:B------:R-:W-:Y:S01]  /*8f5b0*/  IADD3 R191, PT, PT, R190, UR51, RZ ;  /* 0x00000033bebf7c10 */ /* 0x000fe2000fffe0ff */
[----:B------:R-:W1:Y:S04]  /*8f5c0*/  LDCU UR10, c[0x0][0x3b8] ;  /* 0x00007700ff0a77ac */ /* 0x000e680008000800 */
[----:B------:R-:W-:Y:S01]  /*8f5d0*/  VIADD R13, R191, UR50 ;  /* 0x00000032bf0d7c36 */ /* 0x000fe20008000000 */
[----:B------:R-:W1:Y:S03]  /*8f5e0*/  LDCU UR54, c[0x0][0x3b8] ;  /* 0x00007700ff3677ac */ /* 0x000e660008000800 */
[----:B------:R-:W-:Y:S01]  /*8f5f0*/  VIADD R188, R13, UR49 ;  /* 0x000000310dbc7c36 */ /* 0x000fe20008000000 */
[----:B------:R1:W-:Y:S01]  /*8f600*/  @P2 STG.E desc[UR8][R94.64], R96 ;  /* 0x000000605e002986 */ /* 0x0003e2000c101908 */
[----:B------:R-:W2:Y:S03]  /*8f610*/  LDCU UR52, c[0x0][0x3b8] ;  /* 0x00007700ff3477ac */ /* 0x000ea60008000800 */
[----:B------:R-:W-:Y:S01]  /*8f620*/  IADD3 R189, PT, PT, R188, UR48, RZ ;  /* 0x00000030bcbd7c10 */ /* 0x000fe2000fffe0ff */
[----:B------:R-:W-:Y:S01]  /*8f630*/  STL.64 [R1+0x27e8], R234 ;  /* 0x0027e8ea01007387 */ /* 0x000fe20000100a00 */
[----:B------:R-:W-:Y:S01]  /*8f640*/  MOV R87, R20 ;  /* 0x0000001400577202 */ /* 0x000fe20000000f00 */
[----:B------:R-:W2:Y:S02]  /*8f650*/  LDCU UR51, c[0x0][0x3b8] ;  /* 0x00007700ff3377ac */ /* 0x000ea40008000800 */
[----:B------:R-:W-:Y:S01]  /*8f660*/  VIADD R66, R189, UR47 ;  /* 0x0000002fbd427c36 */ /* 0x000fe20008000000 */
[----:B------:R-:W2:Y:S03]  /*8f670*/  LDCU UR50, c[0x0][0x3b8] ;  /* 0x00007700ff3277ac */ /* 0x000ea60008000800 */
[----:B------:R-:W-:Y:S01]  /*8f680*/  VIADD R186, R66, UR46 ;  /* 0x0000002e42ba7c36 */ /* 0x000fe20008000000 */
[----:B-1----:R-:W-:Y:S01]  /*8f690*/  LEA R94, P2, R16, R3, 0x2 ;  /* 0x00000003105e7211 */ /* 0x002fe200078410ff */
[----:B------:R1:W-:Y:S01]  /*8f6a0*/  STL.64 [R1+0x27f0], R82 ;  /* 0x0027f05201007387 */ /* 0x0003e20000100a00 */
[----:B------:R-:W2:Y:S02]  /*8f6b0*/  LDCU UR49, c[0x0][0x3b8] ;  /* 0x00007700ff3177ac */ /* 0x000ea40008000800 */
[----:B------:R-:W-:-:S02]  /*8f6c0*/  IADD3 R187, PT, PT, R186, UR45, RZ ;  /* 0x0000002dbabb7c10 */ /* 0x000fc4000fffe0ff */
[----:B------:R-:W-:Y:S01]  /*8f6d0*/  LEA.HI.X.SX32 R95, R16, R2, 0x2, P2 ;  /* 0x00000002105f7211 */ /* 0x000fe200010f16ff */
[----:B------:R-:W-:Y:S01]  /*8f6e0*/  STL.64 [R1+0x27f8], R232 ;  /* 0x0027f8e801007387 */ /* 0x000fe20000100a00 */
[----:B------:R-:W2:Y:S01]  /*8f6f0*/  LDCU UR48, c[0x0][0x3b8] ;  /* 0x00007700ff3077ac */ /* 0x000ea20008000800 */
[----:B------:R-:W-:Y:S02]  /*8f700*/  VIADD R67, R187, UR44 ;  /* 0x0000002cbb437c36 */ /* 0x000fe40008000000 */
[----:B------:R-:W4:Y:S01]  /*8f710*/  LDL.LU R96, [R1+0x1f4c] ;  /* 0x001f4c0001607983 */ /* 0x000f220000300800 */
[----:B------:R-:W2:Y:S01]  /*8f720*/  LDCU UR47, c[0x0][0x3b8] ;  /* 0x00007700ff2f77ac */ /* 0x000ea20008000800 */
[----:B------:R-:W-:Y:S01]  /*8f730*/  VIADD R183, R67, UR43 ;  /* 0x0000002b43b77c36 */ /* 0x000fe20008000000 */
[----:B-1----:R-:W-:Y:S01]  /*8f740*/  LEA R82, P2, R37, R3, 0x2 ;  /* 0x0000000325527211 */ /* 0x002fe200078410ff */
[----:B------:R-:W1:Y:S03]  /*8f750*/  LDCU UR46, c[0x0][0x3b8] ;  /* 0x00007700ff2e77ac */ /* 0x000e660008000800 */
[----:B------:R-:W-:-:S02]  /*8f760*/  IADD3 R184, PT, PT, R183, UR42, RZ ;  /* 0x0000002ab7b87c10 */ /* 0x000fc4000fffe0ff */
[----:B------:R-:W-:Y:S01]  /*8f770*/  LEA.HI.X.SX32 R83, R37, R2, 0x2, P2 ;  /* 0x0000000225537211 */ /* 0x000fe200010f16ff */
[----:B------:R-:W1:Y:S02]  /*8f780*/  LDCU UR45, c[0x0][0x3b8] ;  /* 0x00007700ff2d77ac */ /* 0x000e640008000800 */
[----:B------:R-:W-:Y:S01]  /*8f790*/  VIADD R26, R184, UR41 ;  /* 0x00000029b81a7c36 */ /* 0x000fe20008000000 */
[----:B------:R-:W1:Y:S03]  /*8f7a0*/  LDCU UR44, c[0x0][0x3b8] ;  /* 0x00007700ff2c77ac */ /* 0x000e660008000800 */
[----:B------:R-:W-:Y:S01]  /*8f7b0*/  VIADD R181, R26, UR40 ;  /* 0x000000281ab57c36 */ /* 0x000fe20008000000 */
[----:B---3--:R3:W-:Y:S01]  /*8f7c0*/  @P6 STG.E desc[UR8][R94.64], R237 ;  /* 0x000000ed5e006986 */ /* 0x0087e2000c101908 */
[----:B------:R-:W1:Y:S03]  /*8f7d0*/  LDCU UR43, c[0x0][0x3b8] ;  /* 0x00007700ff2b77ac */ /* 0x000e660008000800 */
[----:B------:R-:W-:Y:S01]  /*8f7e0*/  IADD3 R182, PT, PT, R181, UR39, RZ ;  /* 0x00000027b5b67c10 */ /* 0x000fe2000fffe0ff */
[----:B--2---:R2:W-:Y:S01]  /*8f7f0*/  @P5 STG.E desc[UR8][R82.64], R238 ;  /* 0x000000ee52005986 */ /* 0x0045e2000c101908 */
[----:B------:R-:W-:Y:S01]  /*8f800*/  IMAD.MOV.U32 R33, RZ, RZ, R21 ;  /* 0x000000ffff217224 */ /* 0x000fe200078e0015 */
[----:B------:R-:W1:Y:S02]  /*8f810*/  LDCU UR42, c[0x0][0x3b8] ;  /* 0x00007700ff2a77ac */ /* 0x000e640008000800 */
[----:B------:R-:W-:Y:S01]  /*8f820*/  VIADD R64, R182, UR38 ;  /* 0x00000026b6407c36 */ /* 0x000fe20008000000 */
[----:B------:R-:W1:Y:S01]  /*8f830*/  LDCU UR41, c[0x0][0x3b8] ;  /* 0x00007700ff2977ac */ /* 0x000e620008000800 */
[----:B---3--:R-:W3:Y:S02]  /*8f840*/  LDL.LU R237, [R1+0x208] ;  /* 0x0002080001ed7983 */ /* 0x008ee40000300800 */
[----:B------:R-:W-:Y:S01]  /*8f850*/  VIADD R179, R64, UR37 ;  /* 0x0000002540b37c36 */ /* 0x000fe20008000000 */
[----:B------:R-:W1:Y:S01]  /*8f860*/  LDCU UR40, c[0x0][0x3b8] ;  /* 0x00007700ff2877ac */ /* 0x000e620008000800 */
[----:B--2---:R-:W2:Y:S03]  /*8f870*/  LDL.LU R82, [R1+0x20c4] ;  /* 0x0020c40001527983 */ /* 0x004ea60000300800 */
[----:B------:R-:W-:Y:S01]  /*8f880*/  IADD3 R180, PT, PT, R179, UR36, RZ ;  /* 0x00000024b3b47c10 */ /* 0x000fe2000fffe0ff */
[----:B------:R-:W-:Y:S01]  /*8f890*/  IMAD.MOV.U32 R238, RZ, RZ, R239 ;  /* 0x000000ffffee7224 */ /* 0x000fe200078e00ef */
[----:B------:R-:W1:Y:S01]  /*8f8a0*/  LDCU UR39, c[0x0][0x3b8] ;  /* 0x00007700ff2777ac */ /* 0x000e620008000800 */
[----:B------:R-:W2:Y:S02]  /*8f8b0*/  LDL.LU R94, [R1+0x20c8] ;  /* 0x0020c800015e7983 */ /* 0x000ea40000300800 */
[----:B------:R-:W-:Y:S01]  /*8f8c0*/  VIADD R65, R180, UR35 ;  /* 0x00000023b4417c36 */ /* 0x000fe20008000000 */
[----:B------:R-:W1:Y:S01]  /*8f8d0*/  LDCU UR38, c[0x0][0x3b8] ;  /* 0x00007700ff2677ac */ /* 0x000e620008000800 */
[----:B------:R-:W2:Y:S02]  /*8f8e0*/  LDL.LU R239, [R1+0x21c] ;  /* 0x00021c0001ef7983 */ /* 0x000ea40000300800 */
[----:B------:R-:W-:Y:S01]  /*8f8f0*/  VIADD R176, R65, UR34 ;  /* 0x0000002241b07c36 */ /* 0x000fe20008000000 */
[----:B------:R-:W1:Y:S01]  /*8f900*/  LDCU UR37, c[0x0][0x3b8] ;  /* 0x00007700ff2577ac */ /* 0x000e620008000800 */
[----:B------:R-:W-:-:S02]  /*8f910*/  IMAD.MOV.U32 R245, RZ, RZ, R9 ;  /* 0x000000fffff57224 */ /* 0x000fc400078e0009 */
[----:B------:R-:W-:Y:S01]  /*8f920*/  IMAD.MOV.U32 R246, RZ, RZ, R18 ;  /* 0x000000fffff67224 */ /* 0x000fe200078e0012 */
[----:B------:R-:W-:Y:S01]  /*8f930*/  IADD3 R177, PT, PT, R176, UR33, RZ ;  /* 0x00000021b0b17c10 */ /* 0x000fe2000fffe0ff */
[----:B------:R-:W1:Y:S01]  /*8f940*/  LDCU UR36, c[0x0][0x3b8] ;  /* 0x00007700ff2477ac */ /* 0x000e620008000800 */
[----:B------:R-:W-:Y:S02]  /*8f950*/  IMAD.MOV.U32 R32, RZ, RZ, R19 ;  /* 0x000000ffff207224 */ /* 0x000fe400078e0013 */
[----:B------:R-:W-:Y:S01]  /*8f960*/  IMAD.MOV.U32 R242, RZ, RZ, R0 ;  /* 0x000000fffff27224 */ /* 0x000fe200078e0000 */
[----:B------:R-:W1:Y:S01]  /*8f970*/  LDCU UR35, c[0x0][0x3b8] ;  /* 0x00007700ff2377ac */ /* 0x000e620008000800 */
[----:B------:R-:W-:Y:S01]  /*8f980*/  VIADD R24, R177, UR32 ;  /* 0x00000020b1187c36 */ /* 0x000fe20008000000 */
[----:B------:R-:W-:Y:S01]  /*8f990*/  MOV R85, R15 ;  /* 0x0000000f00557202 */ /* 0x000fe20000000f00 */
[----:B------:R-:W2:Y:S01]  /*8f9a0*/  LDL.LU R236, [R1+0x20c] ;  /* 0x00020c0001ec7983 */ /* 0x000ea20000300800 */
[----:B------:R-:W1:Y:S01]  /*8f9b0*/  LDCU UR34, c[0x0][0x3b8] ;  /* 0x00007700ff2277ac */ /* 0x000e620008000800 */
        /* <DEDUP_REMOVED lines=83> */
[-C--:B------:R-:W-:Y:S01]  /*8fef0*/  LEA R232, P6, R93, R3.reuse, 0x2 ;  /* 0x000000035de87211 */ /* 0x080fe200078c10ff */
[----:B------:R-:W1:Y:S02]  /*8ff00*/  LDCU UR62, c[0x0][0x3b8] ;  /* 0x00007700ff3e77ac */ /* 0x000e640008000800 */
[----:B------:R-:W-:Y:S01]  /*8ff10*/  VIADD R144, R55, UR59 ;  /* 0x0000003b37907c36 */ /* 0x000fe20008000000 */
[-C--:B------:R-:W-:Y:S01]  /*8ff20*/  LEA.HI.X.SX32 R233, R93, R2.reuse, 0x2, P6 ;  /* 0x000000025de97211 */ /* 0x080fe200030f16ff */
[----:B------:R-:W1:Y:S03]  /*8ff30*/  LDCU UR61, c[0x0][0x3b8] ;  /* 0x00007700ff3d77ac */ /* 0x000e660008000800 */
[----:B------:R-:W-:Y:S01]  /*8ff40*/  IADD3 R145, PT, PT, R144, UR58, RZ ;  /* 0x0000003a90917c10 */ /* 0x000fe2000fffe0ff */
[----:B------:R-:W1:Y:S04]  /*8ff50*/  LDCU UR60, c[0x0][0x3b8] ;  /* 0x00007700ff3c77ac */ /* 0x000e680008000800 */
[----:B------:R-:W-:Y:S01]  /*8ff60*/  VIADD R51, R145, UR55 ;  /* 0x0000003791337c36 */ /* 0x000fe20008000000 */
[----:B------:R-:W1:Y:S03]  /*8ff70*/  LDCU UR59, c[0x0][0x3b8] ;  /* 0x00007700ff3b77ac */ /* 0x000e660008000800 */
[----:B------:R-:W-:Y:S01]  /*8ff80*/  VIADD R142, R51, UR57 ;  /* 0x00000039338e7c36 */ /* 0x000fe20008000000 */
[----:B------:R-:W1:Y:S04]  /*8ff90*/  LDCU UR58, c[0x0][0x3b8] ;  /* 0x00007700ff3a77ac */ /* 0x000e680008000800 */
[----:B----4-:R-:W-:Y:S01]  /*8ffa0*/  IADD3 R143, PT, PT, R142, UR53, RZ ;  /* 0x000000358e8f7c10 */ /* 0x010fe2000fffe0ff */
[----:B------:R-:W4:Y:S04]  /*8ffb0*/  LDCU UR55, c[0x0][0x3b8] ;  /* 0x00007700ff3777ac */ /* 0x000f280008000800 */
        /* <DEDUP_REMOVED lines=13> */
[----:B------:R-:W-:Y:S01]  /*90090*/  ISETP.LT.AND P2, PT, R96, UR6, !P0 ;  /* 0x0000000660007c0c */ /* 0x000fe2000c741270 */
[----:B------:R-:W2:Y:S02]  /*900a0*/  LDCU UR51, c[0x0][0x3b8] ;  /* 0x00007700ff3377ac */ /* 0x000ea40008000800 */
        /* <DEDUP_REMOVED lines=9> */
[----:B---3--:R3:W-:Y:S01]  /*90140*/  @P4 STG.E desc[UR8][R232.64], R237 ;  /* 0x000000ede8004986 */ /* 0x0087e2000c101908 */
[----:B------:R-:W1:Y:S03]  /*90150*/  LDCU UR46, c[0x0][0x3b8] ;  /* 0x00007700ff2e77ac */ /* 0x000e660008000800 */
[----:B------:R-:W-:Y:S01]  /*90160*/  VIADD R50, R134, UR43 ;  /* 0x0000002b86327c36 */ /* 0x000fe20008000000 */
[----:B------:R-:W1:Y:S03]  /*90170*/  LDCU UR45, c[0x0][0x3b8] ;  /* 0x00007700ff2d77ac */ /* 0x000e660008000800 */
[----:B------:R-:W-:Y:S01]  /*90180*/  VIADD R131, R50, UR42 ;  /* 0x0000002a32837c36 */ /* 0x000fe20008000000 */
[----:B------:R-:W1:Y:S04]  /*90190*/  LDCU UR44, c[0x0][0x3b8] ;  /* 0x00007700ff2c77ac */ /* 0x000e680008000800 */
[----:B------:R-:W-:Y:S01]  /*901a0*/  IADD3 R132, PT, PT, R131, UR41, RZ ;  /* 0x0000002983847c10 */ /* 0x000fe2000fffe0ff */
[----:B---3--:R-:W-:Y:S01]  /*901b0*/  IMAD.MOV.U32 R237, RZ, RZ, R238 ;  /* 0x000000ffffed7224 */ /* 0x008fe200078e00ee */
[CC--:B------:R-:W-:Y:S01]  /*901c0*/  LEA R232, P4, R35.reuse, R3.reuse, 0x2 ;  /* 0x0000000323e87211 */ /* 0x0c0fe200078810ff */
[----:B------:R-:W3:Y:S01]  /*901d0*/  LDL.LU R238, [R1+0x4] ;  /* 0x0000040001ee7983 */ /* 0x000ee20000300800 */
[----:B------:R-:W1:Y:S01]  /*901e0*/  LDCU UR43, c[0x0][0x3b8] ;  /* 0x00007700ff2b77ac */ /* 0x000e620008000800 */
[----:B------:R-:W-:Y:S01]  /*901f0*/  VIADD R47, R132, UR40 ;  /* 0x00000028842f7c36 */ /* 0x000fe20008000000 */
[-C--:B------:R-:W-:Y:S01]  /*90200*/  LEA.HI.X.SX32 R233, R35, R2.reuse, 0x2, P4 ;  /* 0x0000000223e97211 */ /* 0x080fe200020f16ff */
[----:B------:R-:W-:Y:S01]  /*90210*/  IMAD.MOV.U32 R234, RZ, RZ, R237 ;  /* 0x000000ffffea7224 */ /* 0x000fe200078e00ed */
        /* <DEDUP_REMOVED lines=94> */
[----:B------:R-:W2:Y:S01]  /*90800*/  LDCU UR63, c[0x0][0x39c] ;  /* 0x00007380ff3f77ac */ /* 0x000ea20008000800 */
[----:B------:R-:W1:Y:S01]  /*90810*/  LDCU UR65, c[0x0][0x3b8] ;  /* 0x00007700ff4177ac */ /* 0x000e620008000800 */
[----:B------:R-:W1:Y:S01]  /*90820*/  LDCU UR64, c[0x0][0x3b8] ;  /* 0x00007700ff4077ac */ /* 0x000e620008000800 */
[----:B--2---:R-:W-:Y:S01]  /*90830*/  ISETP.LT.AND P5, PT, R82, UR63, !P0 ;  /* 0x0000003f52007c0c */ /* 0x004fe2000c7a1270 */
[----:B------:R-:W-:Y:S01]  /*90840*/  VIADD R16, R98, UR62 ;  /* 0x0000003e62107c36 */ /* 0x000fe20008000000 */
[CC--:B------:R-:W-:Y:S01]  /*90850*/  LEA R82, P6, R92.reuse, R3.reuse, 0x2 ;  /* 0x000000035c527211 */ /* 0x0c0fe200078c10ff */
[----:B------:R-:W2:Y:S03]  /*90860*/  LDCU UR62, c[0x0][0x3b8] ;  /* 0x00007700ff3e77ac */ /* 0x000ea60008000800 */
[----:B------:R-:W-:Y:S01]  /*90870*/  LEA.HI.X.SX32 R83, R92, R2, 0x2, P6 ;  /* 0x000000025c537211 */ /* 0x000fe200030f16ff */
[----:B------:R-:W1:Y:S04]  /*90880*/  LDCU UR63, c[0x0][0x3b8] ;  /* 0x00007700ff3f77ac */ /* 0x000e680008000800 */
[----:B------:R2:W-:Y:S04]  /*90890*/  @P1 STG.E desc[UR8][R82.64], R239 ;  /* 0x000000ef52001986 */ /* 0x0005e8000c101908 */
[----:B--2---:R-:W2:Y:S01]  /*908a0*/  LDL.LU R239, [R1] ;  /* 0x0000000001ef7983 */ /* 0x004ea20000300800 */
[----:B------:R-:W-:-:S04]  /*908b0*/  LEA R82, P1, R252, R3, 0x2 ;  /* 0x00000003fc527211 */ /* 0x000fc800078210ff */
[----:B------:R-:W-:Y:S01]  /*908c0*/  LEA.HI.X.SX32 R83, R252, R2, 0x2, P1 ;  /* 0x00000002fc537211 */ /* 0x000fe200008f16ff */
[----:B------:R-:W-:Y:S04]  /*908d0*/  @P3 STG.E desc[UR8][R232.64], R236 ;  /* 0x000000ece8003986 */ /* 0x000fe8000c101908 */
[----:B------:R1:W-:Y:S04]  /*908e0*/  STL.64 [R1+0x1160], R82 ;  /* 0x0011605201007387 */ /* 0x0003e80000100a00 */
[----:B------:R-:W4:Y:S01]  /*908f0*/  LDL.LU R235, [R1+0x8] ;  /* 0x0000080001eb7983 */ /* 0x000f220000300800 */
[----:B-1----:R-:W-:-:S02]  /*90900*/  LEA R82, P4, R251, R3, 0x2 ;  /* 0x00000003fb527211 */ /* 0x002fc400078810ff */
[----:B---3--:R-:W-:-:S04]  /*90910*/  LEA R236, P1, R238, R3, 0x2 ;  /* 0x00000003eeec7211 */ /* 0x008fc800078210ff */
[----:B------:R-:W-:-:S05]  /*90920*/  LEA.HI.X.SX32 R237, R238, R2, 0x2, P1 ;  /* 0x00000002eeed7211 */ /* 0x000fca00008f16ff */
[----:B------:R1:W-:Y:S01]  /*90930*/  STL.64 [R1+0x1158], R236 ;  /* 0x001158ec01007387 */ /* 0x0003e20000100a00 */
[----:B------:R-:W-:Y:S02]  /*90940*/  LEA.HI.X.SX32 R83, R251, R2, 0x2, P4 ;  /* 0x00000002fb537211 */ /* 0x000fe400020f16ff */
[----:B--2---:R-:W-:-:S04]  /*90950*/  LEA R232, P3, R239, R3, 0x2 ;  /* 0x00000003efe87211 */ /* 0x004fc800078610ff */
[----:B------:R-:W-:-:S05]  /*90960*/  LEA.HI.X.SX32 R233, R239, R2, 0x2, P3 ;  /* 0x00000002efe97211 */ /* 0x000fca00018f16ff */
[----:B------:R2:W-:Y:S04]  /*90970*/  STL.64 [R1+0x1150], R232 ;  /* 0x001150e801007387 */ /* 0x0005e80000100a00 */
[----:B-1----:R-:W3:Y:S04]  /*90980*/  LDL.LU R237, [R1+0x10] ;  /* 0x0000100001ed7983 */ /* 0x002ee80000300800 */
[----:B------:R1:W-:Y:S04]  /*90990*/  STL.64 [R1+0x1148], R82 ;  /* 0x0011485201007387 */ /* 0x0003e80000100a00 */
[----:B------:R-:W3:Y:S01]  /*909a0*/  LDL.LU R239, [R1+0x18] ;  /* 0x0000180001ef7983 */ /* 0x000ee20000300800 */
[CC--:B--2---:R-:W-:Y:S01]  /*909b0*/  LEA R232, P1, R234.reuse, R3.reuse, 0x2 ;  /* 0x00000003eae87211 */ /* 0x0c4fe200078210ff */
[----:B------:R-:W-:Y:S01]  /*909c0*/  IMAD.MOV.U32 R236, RZ, RZ, R84 ;  /* 0x000000ffffec7224 */ /* 0x000fe200078e0054 */
[----:B----4-:R-:W-:Y:S01]  /*909d0*/  LEA R84, P3, R235, R3, 0x2 ;  /* 0x00000003eb547211 */ /* 0x010fe200078610ff */
[----:B------:R-:W-:Y:S01]  /*909e0*/  IMAD.MOV.U32 R238, RZ, RZ, R85 ;  /* 0x000000ffffee7224 */ /* 0x000fe200078e0055 */
[----:B------:R-:W-:-:S02]  /*909f0*/  LEA.HI.X.SX32 R233, R234, R2, 0x2, P1 ;  /* 0x00000002eae97211 */ /* 0x000fc400008f16ff */
[-C--:B-1----:R-:W-:Y:S02]  /*90a00*/  LEA R82, P4, R17, R3.reuse, 0x2 ;  /* 0x0000000311527211 */ /* 0x082fe400078810ff */
[-C--:B------:R-:W-:Y:S02]  /*90a10*/  LEA.HI.X.SX32 R85, R235, R2.reuse, 0x2, P3 ;  /* 0x00000002eb557211 */ /* 0x080fe400018f16ff */
[----:B------:R-:W-:Y:S01]  /*90a20*/  LEA.HI.X.SX32 R83, R17, R2, 0x2, P4 ;  /* 0x0000000211537211 */ /* 0x000fe200020f16ff */
[----:B------:R1:W-:Y:S04]  /*90a30*/  STL.64 [R1+0x1140], R232 ;  /* 0x001140e801007387 */ /* 0x0003e80000100a00 */
[----:B-1----:R-:W2:Y:S04]  /*90a40*/  LDL.LU.64 R232, [R1+0x27f8] ;  /* 0x0027f80001e87983 */ /* 0x002ea80000300a00 */
[----:B------:R-:W-:Y:S04]  /*90a50*/  STL.64 [R1+0x1138], R84 ;  /* 0x0011385401007387 */ /* 0x000fe80000100a00 */
[----:B------:R1:W-:Y:S02]  /*90a60*/  STL.64 [R1+0x1130], R82 ;  /* 0x0011305201007387 */ /* 0x0003e40000100a00 */
[----:B-1----:R-:W-:-:S04]  /*90a70*/  LEA R82, P1, R236, R3, 0x2 ;  /* 0x00000003ec527211 */ /* 0x002fc800078210ff */
[----:B------:R-:W-:Y:S02]  /*90a80*/  LEA.HI.X.SX32 R83, R236, R2, 0x2, P1 ;  /* 0x00000002ec537211 */ /* 0x000fe400008f16ff */
[----:B------:R-:W-:-:S03]  /*90a90*/  LEA R84, P4, R4, R3, 0x2 ;  /* 0x0000000304547211 */ /* 0x000fc600078810ff */
[----:B------:R1:W-:Y:S01]  /*90aa0*/  STL.64 [R1+0x1128], R82 ;  /* 0x0011285201007387 */ /* 0x0003e20000100a00 */
[----:B------:R-:W-:-:S03]  /*90ab0*/  LEA.HI.X.SX32 R85, R4, R2, 0x2, P4 ;  /* 0x0000000204557211 */ /* 0x000fc600020f16ff */
[----:B-1----:R-:W4:Y:S01]  /*90ac0*/  LDL.LU.64 R82, [R1+0x27f0] ;  /* 0x0027f00001527983 */ /* 0x002f220000300a00 */
[----:B---3--:R-:W-:-:S04]  /*90ad0*/  LEA R234, P3, R237, R3, 0x2 ;  /* 0x00000003edea7211 */ /* 0x008fc800078610ff */
[----:B------:R-:W-:-:S05]  /*90ae0*/  LEA.HI.X.SX32 R235, R237, R2, 0x2, P3 ;  /* 0x00000002edeb7211 */ /* 0x000fca00018f16ff */
[----:B------:R1:W-:Y:S01]  /*90af0*/  STL.64 [R1+0x1120], R234 ;  /* 0x001120ea01007387 */ /* 0x0003e20000100a00 */
[----:B------:R-:W-:-:S03]  /*90b00*/  LEA R236, P3, R239, R3, 0x2 ;  /* 0x00000003efec7211 */ /* 0x000fc600078610ff */
[----:B------:R3:W-:Y:S01]  /*90b10*/  STL.64 [R1+0x1118], R84 ;  /* 0x0011185401007387 */ /* 0x0007e20000100a00 */
[----:B------:R-:W-:Y:S02]  /*90b20*/  LEA.HI.X.SX32 R237, R239, R2, 0x2, P3 ;  /* 0x00000002efed7211 */ /* 0x000fe400018f16ff */
[----:B-1----:R-:W-:-:S04]  /*90b30*/  LEA R234, P1, R238, R3, 0x2 ;  /* 0x00000003eeea7211 */ /* 0x002fc800078210ff */
[----:B------:R-:W-:Y:S02]  /*90b40*/  LEA.HI.X.SX32 R235, R238, R2, 0x2, P1 ;  /* 0x00000002eeeb7211 */ /* 0x000fe400008f16ff */
[----:B---3--:R-:W-:-:S03]  /*90b50*/  LEA R84, P4, R29, R3, 0x2 ;  /* 0x000000031d547211 */ /* 0x008fc600078810ff */
[----:B------:R1:W-:Y:S01]  /*90b60*/  STL.64 [R1+0x1110], R234 ;  /* 0x001110ea01007387 */ /* 0x0003e20000100a00 */
[-C--:B------:R-:W-:Y:S02]  /*90b70*/  LEA.HI.X.SX32 R85, R29, R2.reuse, 0x2, P4 ;  /* 0x000000021d557211 */ /* 0x080fe400020f16ff */
[C---:B------:R-:W-:Y:S01]  /*90b80*/  LEA R238, P3, R241.reuse, R3, 0x2 ;  /* 0x00000003f1ee7211 */ /* 0x040fe200078610ff */
[----:B-1----:R-:W3:Y:S04]  /*90b90*/  LDL.LU.64 R234, [R1+0x27e8] ;  /* 0x0027e80001ea7983 */ /* 0x002ee80000300a00 */
[----:B------:R1:W-:Y:S01]  /*90ba0*/  STL.64 [R1+0x1108], R236 ;  /* 0x001108ec01007387 */ /* 0x0003e20000100a00 */
[----:B------:R-:W-:-:S03]  /*90bb0*/  LEA.HI.X.SX32 R239, R241, R2, 0x2, P3 ;  /* 0x00000002f1ef7211 */ /* 0x000fc600018f16ff */
[----:B------:R2:W-:Y:S01]  /*90bc0*/  STL.64 [R1+0x1100], R84 ;  /* 0x0011005401007387 */ /* 0x0005e20000100a00 */
[-C--:B-1----:R-:W-:Y:S02]  /*90bd0*/  LEA R236, P1, R240, R3.reuse, 0x2 ;  /* 0x00000003f0ec7211 */ /* 0x082fe400078210ff */
[----:B--2---:R-:W-:Y:S02]  /*90be0*/  LEA R84, P4, R8, R3, 0x2 ;  /* 0x0000000308547211 */ /* 0x004fe400078810ff */
[-C--:B------:R-:W-:Y:S02]  /*90bf0*/  LEA.HI.X.SX32 R237, R240, R2.reuse, 0x2, P1 ;  /* 0x00000002f0ed7211 */ /* 0x080fe400008f16ff */
[----:B------:R-:W-:-:S03]  /*90c00*/  LEA.HI.X.SX32 R85, R8, R2, 0x2, P4 ;  /* 0x0000000208557211 */ /* 0x000fc600020f16ff */
[----:B------:R1:W-:Y:S01]  /*90c10*/  STL.64 [R1+0x10f8], R236 ;  /* 0x0010f8ec01007387 */ /* 0x0003e20000100a00 */
[----:B------:R-:W-:Y:S01]  /*90c20*/  IMAD.MOV.U32 R241, RZ, RZ, R32 ;  /* 0x000000fffff17224 */ /* 0x000fe200078e0020 */
[-C--:B------:R-:W-:Y:S02]  /*90c30*/  LEA R32, P4, R46, R3.reuse, 0x2 ;  /* 0x000000032e207211 */ /* 0x080fe400078810ff */
[----:B-1----:R-:W2:Y:S04]  /*90c40*/  LDL.LU.64 R236, [R1+0x27e0] ;  /* 0x0027e00001ec7983 */ /* 0x002ea80000300a00 */
[----:B------:R1:W-:Y:S04]  /*90c50*/  STL.64 [R1+0x10f0], R238 ;  /* 0x0010f0ee01007387 */ /* 0x0003e80000100a00 */
[----:B------:R4:W-:Y:S01]  /*90c60*/  STL.64 [R1+0x10e8], R84 ;  /* 0x0010e85401007387 */ /* 0x0009e20000100a00 */
[----:B-1----:R-:W-:-:S02]  /*90c70*/  LEA R238, P1, R86, R3, 0x2 ;  /* 0x0000000356ee7211 */ /* 0x002fc400078210ff */
[CC--:B----4-:R-:W-:Y:S02]  /*90c80*/  LEA R84, P3, R87.reuse, R3.reuse, 0x2 ;  /* 0x0000000357547211 */ /* 0x0d0fe400078610ff */
[-C--:B------:R-:W-:Y:S02]  /*90c90*/  LEA.HI.X.SX32 R239, R86, R2.reuse, 0x2, P1 ;  /* 0x0000000256ef7211 */ /* 0x080fe400008f16ff */
[-C--:B------:R-:W-:Y:S01]  /*90ca0*/  LEA.HI.X.SX32 R85, R87, R2.reuse, 0x2, P3 ;  /* 0x0000000257557211 */ /* 0x080fe200018f16ff */
[----:B------:R-:W-:Y:S01]  /*90cb0*/  IMAD.MOV.U32 R240, RZ, RZ, R33 ;  /* 0x000000fffff07224 */ /* 0x000fe200078e0021 */
[----:B------:R-:W-:Y:S01]  /*90cc0*/  LEA.HI.X.SX32 R33, R46, R2, 0x2, P4 ;  /* 0x000000022e217211 */ /* 0x000fe200020f16ff */
[----:B------:R1:W-:Y:S01]  /*90cd0*/  STL.64 [R1+0x10e0], R238 ;  /* 0x0010e0ee01007387 */ /* 0x0003e20000100a00 */
[----:B------:R-:W-:-:S04]  /*90ce0*/  LEA R86, P3, R243, R3, 0x2 ;  /* 0x00000003f3567211 */ /* 0x000fc800078610ff */
[----:B------:R-:W-:Y:S01]  /*90cf0*/  LEA.HI.X.SX32 R87, R243, R2, 0x2, P3 ;  /* 0x00000002f3577211 */ /* 0x000fe200018f16ff */
[----:B------:R-:W-:Y:S01]  /*90d00*/  IMAD.MOV.U32 R243, RZ, RZ, R90 ;  /* 0x000000fffff37224 */ /* 0x000fe200078e005a */
[----:B-1----:R-:W4:Y:S04]  /*90d10*/  LDL.LU.64 R238, [R1+0x27d8] ;  /* 0x0027d80001ee7983 */ /* 0x002f280000300a00 */
[----:B------:R1:W-:Y:S04]  /*90d20*/  STL.64 [R1+0x10d8], R84 ;  /* 0x0010d85401007387 */ /* 0x0003e80000100a00 */
[----:B------:R1:W-:Y:S02]  /*90d30*/  STL.64 [R1+0x10d0], R32 ;  /* 0x0010d02001007387 */ /* 0x0003e40000100a00 */
[----:B-1----:R-:W-:-:S02]  /*90d40*/  LEA R84, P1, R242, R3, 0x2 ;  /* 0x00000003f2547211 */ /* 0x002fc400078210ff */
[-C--:B------:R-:W-:Y:S02]  /*90d50*/  LEA R32, P4, R10, R3.reuse, 0x2 ;  /* 0x000000030a207211 */ /* 0x080fe400078810ff */
[-C--:B------:R-:W-:Y:S02]  /*90d60*/  LEA.HI.X.SX32 R85, R242, R2.reuse, 0x2, P1 ;  /* 0x00000002f2557211 */ /* 0x080fe400008f16ff */
[----:B------:R-:W-:Y:S02]  /*90d70*/  LEA R90, P1, R244, R3, 0x2 ;  /* 0x00000003f45a7211 */ /* 0x000fe400078210ff */
[-C--:B------:R-:W-:Y:S02]  /*90d80*/  LEA.HI.X.SX32 R33, R10, R2.reuse, 0x2, P4 ;  /* 0x000000020a217211 */ /* 0x080fe400020f16ff */
[----:B------:R-:W-:Y:S01]  /*90d90*/  MOV R242, R91 ;  /* 0x0000005b00f27202 */ /* 0x000fe20000000f00 */
[----:B------:R1:W-:Y:S01]  /*90da0*/  STL.64 [R1+0x10c8], R84 ;  /* 0x0010c85401007387 */ /* 0x0003e20000100a00 */
[----:B------:R-:W-:-:S03]  /*90db0*/  LEA.HI.X.SX32 R91, R244, R2, 0x2, P1 ;  /* 0x00000002f45b7211 */ /* 0x000fc600008f16ff */
[----:B-1----:R-:W2:Y:S04]  /*90dc0*/  LDL.LU.64 R84, [R1+0x27d0] ;  /* 0x0027d00001547983 */ /* 0x002ea80000300a00 */
[----:B------:R-:W-:Y:S04]  /*90dd0*/  STL.64 [R1+0x10c0], R86 ;  /* 0x0010c05601007387 */ /* 0x000fe80000100a00 */
[----:B------:R-:W-:Y:S04]  /*90de0*/  STL.64 [R1+0x10b8], R32 ;  /* 0x0010b82001007387 */ /* 0x000fe80000100a00 */
[----:B------:R1:W-:Y:S04]  /*90df0*/  STL.64 [R1+0x10b0], R90 ;  /* 0x0010b05a01007387 */ /* 0x0003e80000100a00 */
[----:B-1----:R-:W2:Y:S01]  /*90e00*/  LDL.LU.64 R90, [R1+0x27c8] ;  /* 0x0027c800015a7983 */ /* 0x002ea20000300a00 */
[----:B------:R-:W-:-:S02]  /*90e10*/  LEA R86, P3, R245, R3, 0x2 ;  /* 0x00000003f5567211 */ /* 0x000fc400078610ff */
[C---:B------:R-:W-:Y:S02]  /*90e20*/  LEA R32, P4, R72.reuse, R3, 0x2 ;  /* 0x0000000348207211 */ /* 0x040fe400078810ff */
[-C--:B------:R-:W-:Y:S02]  /*90e30*/  LEA.HI.X.SX32 R87, R245, R2.reuse, 0x2, P3 ;  /* 0x00000002f5577211 */ /* 0x080fe400018f16ff */
[----:B------:R-:W-:-:S03]  /*90e40*/  LEA.HI.X.SX32 R33, R72, R2, 0x2, P4 ;  /* 0x0000000248217211 */ /* 0x000fc600020f16ff */
[----:B------:R-:W-:Y:S04]  /*90e50*/  STL.64 [R1+0x10a8], R86 ;  /* 0x0010a85601007387 */ /* 0x000fe80000100a00 */
[----:B------:R1:W-:Y:S01]  /*90e60*/  STL.64 [R1+0x10a0], R32 ;  /* 0x0010a02001007387 */ /* 0x0003e20000100a00 */
[----:B------:R-:W-:Y:S01]  /*90e70*/  IMAD.MOV.U32 R245, RZ, RZ, R88 ;  /* 0x000000fffff57224 */ /* 0x000fe200078e0058 */
[----:B------:R-:W-:Y:S02]  /*90e80*/  LEA R88, P3, R241, R3, 0x2 ;  /* 0x00000003f1587211 */ /* 0x000fe400078610ff */
[----:B------:R-:W-:Y:S02]  /*90e90*/  MOV R244, R89 ;  /* 0x0000005900f47202 */ /* 0x000fe40000000f00 */
[----:B-1----:R-:W-:-:S04]  /*90ea0*/  LEA R32, P1, R240, R3, 0x2 ;  /* 0x00000003f0207211 */ /* 0x002fc800078210ff */
[-C--:B------:R-:W-:Y:S02]  /*90eb0*/  LEA.HI.X.SX32 R33, R240, R2.reuse, 0x2, P1 ;  /* 0x00000002f0217211 */ /* 0x080fe400008f16ff */
[----:B------:R-:W-:-:S03]  /*90ec0*/  LEA.HI.X.SX32 R89, R241, R2, 0x2, P3 ;  /* 0x00000002f1597211 */ /* 0x000fc600018f16ff */
[----:B------:R1:W-:Y:S01]  /*90ed0*/  STL.64 [R1+0x1098], R32 ;  /* 0x0010982001007387 */ /* 0x0003e20000100a00 */
[----:B------:R-:W-:-:S03]  /*90ee0*/  LEA R240, P3, R249, R3, 0x2 ;  /* 0x00000003f9f07211 */ /* 0x000fc600078610ff */
[----:B-1----:R-:W3:Y:S01]  /*90ef0*/  LDL.LU.64 R32, [R1+0x27c0] ;  /* 0x0027c00001207983 */ /* 0x002ee20000300a00 */
[----:B------:R-:W-:Y:S02]  /*90f00*/  LEA.HI.X.SX32 R241, R249, R2, 0x2, P3 ;  /* 0x00000002f9f17211 */ /* 0x000fe400018f16ff */
[----:B--2---:R-:W-:-:S04]  /*90f10*/  LEA R86, P4, R91, R3, 0x2 ;  /* 0x000000035b567211 */ /* 0x004fc800078810ff */
[----:B------:R-:W-:-:S05]  /*90f20*/  LEA.HI.X.SX32 R87, R91, R2, 0x2, P4 ;  /* 0x000000025b577211 */ /* 0x000fca00020f16ff */
[----:B------:R1:W-:Y:S04]  /*90f30*/  STL.64 [R1+0x1088], R86 ;  /* 0x0010885601007387 */ /* 0x0003e80000100a00 */
[----:B------:R2:W-:Y:S01]  /*90f40*/  STL.64 [R1+0x1090], R88 ;  /* 0x0010905801007387 */ /* 0x0005e20000100a00 */
[CC--:B-1----:R-:W-:Y:S02]  /*90f50*/  LEA R86, P1, R248.reuse, R3.reuse, 0x2 ;  /* 0x00000003f8567211 */ /* 0x0c2fe400078210ff */
[C---:B--2---:R-:W-:Y:S02]  /*90f60*/  LEA R88, P4, R101.reuse, R3, 0x2 ;  /* 0x0000000365587211 */ /* 0x044fe400078810ff */
[-C--:B------:R-:W-:Y:S02]  /*90f70*/  LEA.HI.X.SX32 R87, R248, R2.reuse, 0x2, P1 ;  /* 0x00000002f8577211 */ /* 0x080fe400008f16ff */
[----:B------:R-:W-:-:S02]  /*90f80*/  LEA.HI.X.SX32 R89, R101, R2, 0x2, P4 ;  /* 0x0000000265597211 */ /* 0x000fc400020f16ff */
[CC--:B------:R-:W-:Y:S01]  /*90f90*/  LEA R248, P1, R246.reuse, R3.reuse, 0x2 ;  /* 0x00000003f6f87211 */ /* 0x0c0fe200078210ff */
[----:B------:R1:W-:Y:S03]  /*90fa0*/  STL.64 [R1+0x1080], R86 ;  /* 0x0010805601007387 */ /* 0x0003e60000100a00 */
[----:B------:R-:W-:Y:S01]  /*90fb0*/  LEA.HI.X.SX32 R249, R246, R2, 0x2, P1 ;  /* 0x00000002f6f97211 */ /* 0x000fe200008f16ff */
[----:B-1----:R-:W2:Y:S04]  /*90fc0*/  LDL.LU.64 R86, [R1+0x27b8] ;  /* 0x0027b80001567983 */ /* 0x002ea80000300a00 */
[----:B------:R1:W-:Y:S04]  /*90fd0*/  STL.64 [R1+0x1078], R240 ;  /* 0x001078f001007387 */ /* 0x0003e80000100a00 */
[----:B------:R3:W-:Y:S01]  /*90fe0*/  STL.64 [R1+0x1070], R88 ;  /* 0x0010705801007387 */ /* 0x0007e20000100a00 */
[----:B-1----:R-:W-:-:S02]  /*90ff0*/  LEA R240, P3, R247, R3, 0x2 ;  /* 0x00000003f7f07211 */ /* 0x002fc400078610ff */
[CC--:B---3--:R-:W-:Y:S02]  /*91000*/  LEA R88, P4, R120.reuse, R3.reuse, 0x2 ;  /* 0x0000000378587211 */ /* 0x0c8fe400078810ff */
[-C--:B------:R-:W-:Y:S02]  /*91010*/  LEA.HI.X.SX32 R241, R247, R2.reuse, 0x2, P3 ;  /* 0x00000002f7f17211 */ /* 0x080fe400018f16ff */
[----:B------:R-:W-:Y:S01]  /*91020*/  LEA.HI.X.SX32 R89, R120, R2, 0x2, P4 ;  /* 0x0000000278597211 */ /* 0x000fe200020f16ff */
[----:B------:R1:W-:Y:S01]  /*91030*/  STL.64 [R1+0x1068], R248 ;  /* 0x001068f801007387 */ /* 0x0003e20000100a00 */
[----:B------:R-:W-:-:S04]  /*91040*/  LEA R246, P1, R242, R3, 0x2 ;  /* 0x00000003f2f67211 */ /* 0x000fc800078210ff */
[----:B------:R-:W-:Y:S01]  /*91050*/  LEA.HI.X.SX32 R247, R242, R2, 0x2, P1 ;  /* 0x00000002f2f77211 */ /* 0x000fe200008f16ff */
[----:B-1----:R-:W3:Y:S04]  /*91060*/  LDL.LU.64 R248, [R1+0x27b0] ;  /* 0x0027b00001f87983 */ /* 0x002ee80000300a00 */
[----:B------:R-:W-:Y:S04]  /*91070*/  STL.64 [R1+0x1060], R240 ;  /* 0x001060f001007387 */ /* 0x000fe80000100a00 */
[----:B------:R1:W-:Y:S04]  /*91080*/  STL.64 [R1+0x1058], R88 ;  /* 0x0010585801007387 */ /* 0x0003e80000100a00 */
[----:B------:R4:W-:Y:S01]  /*91090*/  STL.64 [R1+0x1050], R246 ;  /* 0x001050f601007387 */ /* 0x0009e20000100a00 */
[----:B-1----:R-:W-:-:S04]  /*910a0*/  LEA R88, P4, R139, R3, 0x2 ;  /* 0x000000038b587211 */ /* 0x002fc800078810ff */
[----:B------:R-:W-:Y:S01]  /*910b0*/  LEA.HI.X.SX32 R89, R139, R2, 0x2, P4 ;  /* 0x000000028b597211 */ /* 0x000fe200020f16ff */
[----:B----4-:R-:W4:Y:S01]  /*910c0*/  LDL.LU.64 R246, [R1+0x27a8] ;  /* 0x0027a80001f67983 */ /* 0x010f220000300a00 */
[----:B------:R-:W-:-:S03]  /*910d0*/  LEA R240, P3, R243, R3, 0x2 ;  /* 0x00000003f3f07211 */ /* 0x000fc600078610ff */
[----:B------:R1:W-:Y:S01]  /*910e0*/  STL.64 [R1+0x1040], R88 ;  /* 0x0010405801007387 */ /* 0x0003e20000100a00 */
[----:B------:R-:W-:Y:S02]  /*910f0*/  LEA.HI.X.SX32 R241, R243, R2, 0x2, P3 ;  /* 0x00000002f3f17211 */ /* 0x000fe400018f16ff */
[----:B-1----:R-:W-:-:S04]  /*91100*/  LEA R88, P1, R244, R3, 0x2 ;  /* 0x00000003f4587211 */ /* 0x002fc800078210ff */
[----:B------:R-:W-:Y:S01]  /*91110*/  LEA.HI.X.SX32 R89, R244, R2, 0x2, P1 ;  /* 0x00000002f4597211 */ /* 0x000fe200008f16ff */
[----:B------:R-:W-:Y:S04]  /*91120*/  STL.64 [R1+0x1048], R240 ;  /* 0x001048f001007387 */ /* 0x000fe80000100a00 */
[----:B------:R1:W-:Y:S04]  /*91130*/  STL.64 [R1+0x1038], R88 ;  /* 0x0010385801007387 */ /* 0x0003e80000100a00 */
[----:B-1----:R-:W2:Y:S01]  /*91140*/  LDL.LU.64 R88, [R1+0x27a0] ;  /* 0x0027a00001587983 */ /* 0x002ea20000300a00 */
[----:B------:R-:W-:-:S02]  /*91150*/  LEA R242, P3, R245, R3, 0x2 ;  /* 0x00000003f5f27211 */ /* 0x000fc400078610ff */
[-C--:B------:R-:W-:Y:S02]  /*91160*/  LEA R240, P4, R159, R3.reuse, 0x2 ;  /* 0x000000039ff07211 */ /* 0x080fe400078810ff */
[-C--:B------:R-:W-:Y:S02]  /*91170*/  LEA.HI.X.SX32 R243, R245, R2.reuse, 0x2, P3 ;  /* 0x00000002f5f37211 */ /* 0x080fe400018f16ff */
[-C--:B------:R-:W-:Y:S02]  /*91180*/  LEA.HI.X.SX32 R241, R159, R2.reuse, 0x2, P4 ;  /* 0x000000029ff17211 */ /* 0x080fe400020f16ff */
[C---:B------:R-:W-:Y:S01]  /*91190*/  LEA R244, P1, R34.reuse, R3, 0x2 ;  /* 0x0000000322f47211 */ /* 0x040fe200078210ff */
[----:B------:R1:W-:Y:S04]  /*911a0*/  STL.64 [R1+0x1030], R242 ;  /* 0x001030f201007387 */ /* 0x0003e80000100a00 */
[----:B------:R1:W-:Y:S01]  /*911b0*/  STL.64 [R1+0x1028], R240 ;  /* 0x001028f001007387 */ /* 0x0003e20000100a00 */
[----:B------:R-:W-:-:S02]  /*911c0*/  LEA.HI.X.SX32 R245, R34, R2, 0x2, P1 ;  /* 0x0000000222f57211 */ /* 0x000fc400008f16ff */
[CC--:B-1----:R-:W-:Y:S02]  /*911d0*/  LEA R242, P3, R185.reuse, R3.reuse, 0x2 ;  /* 0x00000003b9f27211 */ /* 0x0c2fe400078610ff */
[CC--:B------:R-:W-:Y:S02]  /*911e0*/  LEA R240, P4, R178.reuse, R3.reuse, 0x2 ;  /* 0x00000003b2f07211 */ /* 0x0c0fe400078810ff */
[-C--:B------:R-:W-:Y:S02]  /*911f0*/  LEA.HI.X.SX32 R243, R185, R2.reuse, 0x2, P3 ;  /* 0x00000002b9f37211 */ /* 0x080fe400018f16ff */
[----:B------:R-:W-:Y:S01]  /*91200*/  LEA.HI.X.SX32 R241, R178, R2, 0x2, P4 ;  /* 0x00000002b2f17211 */ /* 0x000fe200020f16ff */
[----:B------:R-:W-:Y:S04]  /*91210*/  STL.64 [R1+0x1020], R244 ;  /* 0x001020f401007387 */ /* 0x000fe80000100a00 */
[----:B------:R1:W-:Y:S04]  /*91220*/  STL.64 [R1+0x1018], R242 ;  /* 0x001018f201007387 */ /* 0x0003e80000100a00 */
[----:B------:R1:W-:Y:S02]  /*91230*/  STL.64 [R1+0x1010], R240 ;  /* 0x001010f001007387 */ /* 0x0003e40000100a00 */
[----:B-1----:R-:W-:-:S02]  /*91240*/  LEA R242, P3, R205, R3, 0x2 ;  /* 0x00000003cdf27211 */ /* 0x002fc400078610ff */
[CC--:B------:R-:W-:Y:S02]  /*91250*/  LEA R240, P4, R198.reuse, R3.reuse, 0x2 ;  /* 0x00000003c6f07211 */ /* 0x0c0fe400078810ff */
[-C--:B------:R-:W-:Y:S02]  /*91260*/  LEA.HI.X.SX32 R243, R205, R2.reuse, 0x2, P3 ;  /* 0x00000002cdf37211 */ /* 0x080fe400018f16ff */
[----:B------:R-:W-:Y:S02]  /*91270*/  LEA.HI.X.SX32 R241, R198, R2, 0x2, P4 ;  /* 0x00000002c6f17211 */ /* 0x000fe400020f16ff */
[----:B--2---:R-:W-:-:S04]  /*91280*/  LEA R244, P1, R89, R3, 0x2 ;  /* 0x0000000359f47211 */ /* 0x004fc800078210ff */
[----:B------:R-:W-:-:S05]  /*91290*/  LEA.HI.X.SX32 R245, R89, R2, 0x2, P1 ;  /* 0x0000000259f57211 */ /* 0x000fca00008f16ff */
[----:B------:R1:W-:Y:S04]  /*912a0*/  STL.64 [R1+0x1008], R244 ;  /* 0x001008f401007387 */ /* 0x0003e80000100a00 */
[----:B------:R2:W-:Y:S04]  /*912b0*/  STL.64 [R1+0x1000], R242 ;  /* 0x001000f201007387 */ /* 0x0005e80000100a00 */
[----:B------:R3:W-:Y:S01]  /*912c0*/  STL.64 [R1+0xff8], R240 ;  /* 0x000ff8f001007387 */ /* 0x0007e20000100a00 */
[-C--:B-1----:R-:W-:Y:S02]  /*912d0*/  LEA R244, P1, R90, R3.reuse, 0x2 ;  /* 0x000000035af47211 */ /* 0x082fe400078210ff */
[----:B--2---:R-:W-:-:S02]  /*912e0*/  LEA R242, P3, R226, R3, 0x2 ;  /* 0x00000003e2f27211 */ /* 0x004fc400078610ff */
[-C--:B------:R-:W-:Y:S02]  /*912f0*/  LEA.HI.X.SX32 R245, R90, R2.reuse, 0x2, P1 ;  /* 0x000000025af57211 */ /* 0x080fe400008f16ff */
[CC--:B---3--:R-:W-:Y:S02]  /*91300*/  LEA R240, P4, R219.reuse, R3.reuse, 0x2 ;  /* 0x00000003dbf07211 */ /* 0x0c8fe400078810ff */
[-C--:B------:R-:W-:Y:S02]  /*91310*/  LEA.HI.X.SX32 R243, R226, R2.reuse, 0x2, P3 ;  /* 0x00000002e2f37211 */ /* 0x080fe400018f16ff */
[----:B------:R-:W-:Y:S01]  /*91320*/  LEA.HI.X.SX32 R241, R219, R2, 0x2, P4 ;  /* 0x00000002dbf17211 */ /* 0x000fe200020f16ff */
[----:B------:R1:W-:Y:S04]  /*91330*/  STL.64 [R1+0xff0], R244 ;  /* 0x000ff0f401007387 */ /* 0x0003e80000100a00 */
[----:B------:R4:W-:Y:S04]  /*91340*/  STL.64 [R1+0xfe8], R242 ;  /* 0x000fe8f201007387 */ /* 0x0009e80000100a00 */
[----:B------:R2:W-:Y:S01]  /*91350*/  STL.64 [R1+0xfe0], R240 ;  /* 0x000fe0f001007387 */ /* 0x0005e20000100a00 */
[----:B-1----:R-:W-:-:S02]  /*91360*/  LEA R244, P1, R32, R3, 0x2 ;  /* 0x0000000320f47211 */ /* 0x002fc400078210ff */
[-C--:B----4-:R-:W-:Y:S02]  /*91370*/  LEA R242, P3, R246, R3.reuse, 0x2 ;  /* 0x00000003f6f27211 */ /* 0x090fe400078610ff */
[-C--:B------:R-:W-:Y:S02]  /*91380*/  LEA.HI.X.SX32 R245, R32, R2.reuse, 0x2, P1 ;  /* 0x0000000220f57211 */ /* 0x080fe400008f16ff */
[CC--:B--2---:R-:W-:Y:S02]  /*91390*/  LEA R240, P4, R239.reuse, R3.reuse, 0x2 ;  /* 0x00000003eff07211 */ /* 0x0c4fe400078810ff */
[-C--:B------:R-:W-:Y:S02]  /*913a0*/  LEA.HI.X.SX32 R243, R246, R2.reuse, 0x2, P3 ;  /* 0x00000002f6f37211 */ /* 0x080fe400018f16ff */
[----:B------:R-:W-:Y:S01]  /*913b0*/  LEA.HI.X.SX32 R241, R239, R2, 0x2, P4 ;  /* 0x00000002eff17211 */ /* 0x000fe200020f16ff */
[----:B------:R1:W-:Y:S04]  /*913c0*/  STL.64 [R1+0xfd8], R244 ;  /* 0x000fd8f401007387 */ /* 0x0003e80000100a00 */
[----:B------:R2:W-:Y:S04]  /*913d0*/  STL.64 [R1+0xfd0], R242 ;  /* 0x000fd0f201007387 */ /* 0x0005e80000100a00 */
[----:B------:R3:W-:Y:S01]  /*913e0*/  STL.64 [R1+0xfc8], R240 ;  /* 0x000fc8f001007387 */ /* 0x0007e20000100a00 */
[----:B-1----:R-:W-:-:S02]  /*913f0*/  LEA R244, P1, R87, R3, 0x2 ;  /* 0x0000000357f47211 */ /* 0x002fc400078210ff */
[-C--:B--2---:R-:W-:Y:S02]  /*91400*/  LEA R242, P3, R152, R3.reuse, 0x2 ;  /* 0x0000000398f27211 */ /* 0x084fe400078610ff */
[-C--:B------:R-:W-:Y:S02]  /*91410*/  LEA.HI.X.SX32 R245, R87, R2.reuse, 0x2, P1 ;  /* 0x0000000257f57211 */ /* 0x080fe400008f16ff */
[-C--:B---3--:R-:W-:Y:S02]  /*91420*/  LEA R240, P4, R212, R3.reuse, 0x2 ;  /* 0x00000003d4f07211 */ /* 0x088fe400078810ff */
        /* <DEDUP_REMOVED lines=15> */
[CC--:B--2---:R-:W-:Y:S02]  /*91520*/  LEA R242, P3, R249.reuse, R3.reuse, 0x2 ;  /* 0x00000003f9f27211 */ /* 0x0c4fe400078610ff */
[----:B---3--:R-:W-:Y:S02]  /*91530*/  LEA R240, P4, R250, R3, 0x2 ;  /* 0x00000003faf07211 */ /* 0x008fe400078810ff */
[-C--:B------:R-:W-:Y:S02]  /*91540*/  LEA.HI.X.SX32 R245, R14, R2.reuse, 0x2, P1 ;  /* 0x000000020ef57211 */ /* 0x080fe400008f16ff */
[-C--:B------:R-:W-:Y:S02]  /*91550*/  LEA.HI.X.SX32 R241, R250, R2.reuse, 0x2, P4 ;  /* 0x00000002faf17211 */ /* 0x080fe400020f16ff */
[----:B------:R-:W-:-:S03]  /*91560*/  LEA.HI.X.SX32 R243, R249, R2, 0x2, P3 ;  /* 0x00000002f9f37211 */ /* 0x000fc600018f16ff */
[----:B------:R1:W-:Y:S04]  /*91570*/  STL.64 [R1+0xf80], R240 ;  /* 0x000f80f001007387 */ /* 0x0003e80000100a00 */
[----:B------:R2:W-:Y:S04]  /*91580*/  STL.64 [R1+0xf90], R244 ;  /* 0x000f90f401007387 */ /* 0x0005e80000100a00 */
[----:B------:R3:W-:Y:S01]  /*91590*/  STL.64 [R1+0xf88], R242 ;  /* 0x000f88f201007387 */ /* 0x0007e20000100a00 */
[-C--:B-1----:R-:W-:Y:S02]  /*915a0*/  LEA R240, P1, R85, R3.reuse, 0x2 ;  /* 0x0000000355f07211 */ /* 0x082fe400078210ff */
[----:B--2---:R-:W-:-:S02]  /*915b0*/  LEA R244, P3, R247, R3, 0x2 ;  /* 0x00000003f7f47211 */ /* 0x004fc400078610ff */
[-C--:B------:R-:W-:Y:S02]  /*915c0*/  LEA.HI.X.SX32 R241, R85, R2.reuse, 0x2, P1 ;  /* 0x0000000255f17211 */ /* 0x080fe400008f16ff */
[C---:B---3--:R-:W-:Y:S02]  /*915d0*/  LEA R242, P4, R248.reuse, R3, 0x2 ;  /* 0x00000003f8f27211 */ /* 0x048fe400078810ff */
[-C--:B------:R-:W-:Y:S01]  /*915e0*/  LEA.HI.X.SX32 R245, R247, R2.reuse, 0x2, P3 ;  /* 0x00000002f7f57211 */ /* 0x080fe200018f16ff */
[----:B------:R1:W-:Y:S01]  /*915f0*/  STL.64 [R1+0xf78], R240 ;  /* 0x000f78f001007387 */ /* 0x0003e20000100a00 */
[----:B------:R-:W-:-:S03]  /*91600*/  LEA.HI.X.SX32 R243, R248, R2, 0x2, P4 ;  /* 0x00000002f8f37211 */ /* 0x000fc600020f16ff */
[----:B-1----:R-:W2:Y:S04]  /*91610*/  LDL.LU.64 R240, [R1+0x2798] ;  /* 0x0027980001f07983 */ /* 0x002ea80000300a00 */
[----:B------:R1:W-:Y:S04]  /*91620*/  STL.64 [R1+0xf70], R244 ;  /* 0x000f70f401007387 */ /* 0x0003e80000100a00 */
[----:B-1----:R-:W3:Y:S04]  /*91630*/  LDL.LU.64 R244, [R1+0x2790] ;  /* 0x0027900001f47983 */ /* 0x002ee80000300a00 */
[----:B------:R1:W-:Y:S02]  /*91640*/  STL.64 [R1+0xf68], R242 ;  /* 0x000f68f201007387 */ /* 0x0003e40000100a00 */
[----:B-1----:R-:W-:-:S04]  /*91650*/  LEA R242, P1, R86, R3, 0x2 ;  /* 0x0000000356f27211 */ /* 0x002fc800078210ff */
[----:B------:R-:W-:-:S05]  /*91660*/  LEA.HI.X.SX32 R243, R86, R2, 0x2, P1 ;  /* 0x0000000256f37211 */ /* 0x000fca00008f16ff */
[----:B------:R1:W-:Y:S04]  /*91670*/  STL.64 [R1+0xf60], R242 ;  /* 0x000f60f201007387 */ /* 0x0003e80000100a00 */
[----:B-1----:R-:W4:Y:S01]  /*91680*/  LDL.LU.64 R242, [R1+0x2788] ;  /* 0x0027880001f27983 */ /* 0x002f220000300a00 */
[CC--:B---3--:R-:W-:Y:S02]  /*91690*/  LEA R248, P3, R244.reuse, R3.reuse, 0x2 ;  /* 0x00000003f4f87211 */ /* 0x0c8fe400078610ff */
[C---:B------:R-:W-:Y:S02]  /*916a0*/  LEA R246, P4, R245.reuse, R3, 0x2 ;  /* 0x00000003f5f67211 */ /* 0x040fe400078810ff */
[-C--:B------:R-:W-:Y:S02]  /*916b0*/  LEA.HI.X.SX32 R249, R244, R2.reuse, 0x2, P3 ;  /* 0x00000002f4f97211 */ /* 0x080fe400018f16ff */
[----:B------:R-:W-:-:S03]  /*916c0*/  LEA.HI.X.SX32 R247, R245, R2, 0x2, P4 ;  /* 0x00000002f5f77211 */ /* 0x000fc600020f16ff */
[----:B------:R4:W-:Y:S01]  /*916d0*/  STL.64 [R1+0xf58], R248 ;  /* 0x000f58f801007387 */ /* 0x0009e20000100a00 */
[----:B------:R-:W-:-:S03]  /*916e0*/  LEA R244, P1, R33, R3, 0x2 ;  /* 0x0000000321f47211 */ /* 0x000fc600078210ff */
[----:B------:R1:W-:Y:S01]  /*916f0*/  STL.64 [R1+0xf50], R246 ;  /* 0x000f50f601007387 */ /* 0x0003e20000100a00 */
[-C--:B------:R-:W-:Y:S02]  /*91700*/  LEA.HI.X.SX32 R245, R33, R2.reuse, 0x2, P1 ;  /* 0x0000000221f57211 */ /* 0x080fe400008f16ff */
[CC--:B----4-:R-:W-:Y:S02]  /*91710*/  LEA R248, P3, R242.reuse, R3.reuse, 0x2 ;  /* 0x00000003f2f87211 */ /* 0x0d0fe400078610ff */
[C---:B-1----:R-:W-:Y:S02]  /*91720*/  LEA R246, P4, R243.reuse, R3, 0x2 ;  /* 0x00000003f3f67211 */ /* 0x042fe400078810ff */
[-C--:B------:R-:W-:Y:S02]  /*91730*/  LEA.HI.X.SX32 R249, R242, R2.reuse, 0x2, P3 ;  /* 0x00000002f2f97211 */ /* 0x080fe400018f16ff */
[----:B------:R-:W-:-:S03]  /*91740*/  LEA.HI.X.SX32 R247, R243, R2, 0x2, P4 ;  /* 0x00000002f3f77211 */ /* 0x000fc600020f16ff */
[----:B------:R1:W-:Y:S04]  /*91750*/  STL.64 [R1+0xf40], R248 ;  /* 0x000f40f801007387 */ /* 0x0003e80000100a00 */
[----:B------:R2:W-:Y:S04]  /*91760*/  STL.64 [R1+0xf48], R244 ;  /* 0x000f48f401007387 */ /* 0x0005e80000100a00 */
[----:B------:R3:W-:Y:S01]  /*91770*/  STL.64 [R1+0xf38], R246 ;  /* 0x000f38f601007387 */ /* 0x0007e20000100a00 */
[-C--:B-1----:R-:W-:Y:S02]  /*91780*/  LEA R248, P1, R83, R3.reuse, 0x2 ;  /* 0x0000000353f87211 */ /* 0x082fe400078210ff */
[----:B--2---:R-:W-:-:S02]  /*91790*/  LEA R244, P4, R241, R3, 0x2 ;  /* 0x00000003f1f47211 */ /* 0x004fc400078810ff */
[C---:B---3--:R-:W-:Y:S02]  /*917a0*/  LEA R246, P3, R240.reuse, R3, 0x2 ;  /* 0x00000003f0f67211 */ /* 0x048fe400078610ff */
[-C--:B------:R-:W-:Y:S02]  /*917b0*/  LEA.HI.X.SX32 R249, R83, R2.reuse, 0x2, P1 ;  /* 0x0000000253f97211 */ /* 0x080fe400008f16ff */
[-C--:B------:R-:W-:Y:S02]  /*917c0*/  LEA.HI.X.SX32 R247, R240, R2.reuse, 0x2, P3 ;  /* 0x00000002f0f77211 */ /* 0x080fe400018f16ff */
[----:B------:R-:W-:-:S03]  /*917d0*/  LEA.HI.X.SX32 R245, R241, R2, 0x2, P4 ;  /* 0x00000002f1f57211 */ /* 0x000fc600020f16ff */
[----:B------:R1:W-:Y:S04]  /*917e0*/  STL.64 [R1+0xf28], R246 ;  /* 0x000f28f601007387 */ /* 0x0003e80000100a00 */
[----:B------:R-:W-:Y:S01]  /*917f0*/  STL.64 [R1+0xf30], R248 ;  /* 0x000f30f801007387 */ /* 0x000fe20000100a00 */
[----:B------:R-:W-:-:S03]  /*91800*/  LEA R242, P4, R238, R3, 0x2 ;  /* 0x00000003eef27211 */ /* 0x000fc600078810ff */
[----:B------:R2:W-:Y:S01]  /*91810*/  STL.64 [R1+0xf20], R244 ;  /* 0x000f20f401007387 */ /* 0x0005e20000100a00 */
[-C--:B-1----:R-:W-:Y:S02]  /*91820*/  LEA R246, P1, R84, R3.reuse, 0x2 ;  /* 0x0000000354f67211 */ /* 0x082fe400078210ff */
[-C--:B------:R-:W-:Y:S02]  /*91830*/  LEA.HI.X.SX32 R243, R238, R2.reuse, 0x2, P4 ;  /* 0x00000002eef37211 */ /* 0x080fe400020f16ff */
[C---:B--2---:R-:W-:Y:S02]  /*91840*/  LEA R244, P3, R237.reuse, R3, 0x2 ;  /* 0x00000003edf47211 */ /* 0x044fe400078610ff */
[-C--:B------:R-:W-:Y:S02]  /*91850*/  LEA.HI.X.SX32 R247, R84, R2.reuse, 0x2, P1 ;  /* 0x0000000254f77211 */ /* 0x080fe400008f16ff */
[----:B------:R-:W-:-:S05]  /*91860*/  LEA.HI.X.SX32 R245, R237, R2, 0x2, P3 ;  /* 0x00000002edf57211 */ /* 0x000fca00018f16ff */
        /* <DEDUP_REMOVED lines=15> */
[----:B--2---:R-:W-:Y:S02]  /*91960*/  LEA R240, P3, R233, R3, 0x2 ;  /* 0x00000003e9f07211 */ /* 0x004fe400078610ff */
        /* <DEDUP_REMOVED lines=17> */
[-C--:B--2---:R-:W-:Y:S02]  /*91a80*/  LEA R236, P3, R229, R3.reuse, 0x2 ;  /* 0x00000003e5ec7211 */ /* 0x084fe400078610ff */
[-C--:B------:R-:W-:Y:S02]  /*91a90*/  LEA.HI.X.SX32 R239, R7, R2.reuse, 0x2, P1 ;  /* 0x0000000207ef7211 */ /* 0x080fe400008f16ff */
[----:B------:R-:W-:Y:S02]  /*91aa0*/  LEA.HI.X.SX32 R237, R229, R2, 0x2, P3 ;  /* 0x00000002e5ed7211 */ /* 0x000fe400018f16ff */
[----:B------:R-:W-:-:S03]  /*91ab0*/  LEA R232, P4, R228, R3, 0x2 ;  /* 0x00000003e4e87211 */ /* 0x000fc600078810ff */
[----:B------:R1:W-:Y:S01]  /*91ac0*/  STL.64 [R1+0xcd0], R236 ;  /* 0x000cd0ec01007387 */ /* 0x0003e20000100a00 */
[----:B------:R-:W-:-:S03]  /*91ad0*/  LEA.HI.X.SX32 R233, R228, R2, 0x2, P4 ;  /* 0x00000002e4e97211 */ /* 0x000fc600020f16ff */
[----:B------:R-:W-:Y:S04]  /*91ae0*/  STL.64 [R1+0xcd8], R238 ;  /* 0x000cd8ee01007387 */ /* 0x000fe80000100a00 */
[----:B------:R2:W-:Y:S01]  /*91af0*/  STL.64 [R1+0xc08], R234 ;  /* 0x000c08ea01007387 */ /* 0x0005e20000100a00 */
[----:B-1----:R-:W-:-:S03]  /*91b00*/  LEA R236, P1, R79, R3, 0x2 ;  /* 0x000000034fec7211 */ /* 0x002fc600078210ff */
[----:B------:R1:W-:Y:S01]  /*91b10*/  STL.64 [R1+0xbb0], R232 ;  /* 0x000bb0e801007387 */ /* 0x0003e20000100a00 */
[-C--:B--2---:R-:W-:Y:S02]  /*91b20*/  LEA R234, P3, R227, R3.reuse, 0x2 ;  /* 0x00000003e3ea7211 */ /* 0x084fe400078610ff */
[-C--:B------:R-:W-:Y:S02]  /*91b30*/  LEA.HI.X.SX32 R237, R79, R2.reuse, 0x2, P1 ;  /* 0x000000024fed7211 */ /* 0x080fe400008f16ff */
[----:B------:R-:W-:Y:S02]  /*91b40*/  LEA.HI.X.SX32 R235, R227, R2, 0x2, P3 ;  /* 0x00000002e3eb7211 */ /* 0x000fe400018f16ff */
[-C--:B------:R-:W-:Y:S02]  /*91b50*/  LEA R230, P3, R224, R3.reuse, 0x2 ;  /* 0x00000003e0e67211 */ /* 0x080fe400078610ff */
[-C--:B-1----:R-:W-:Y:S02]  /*91b60*/  LEA R232, P1, R80, R3.reuse, 0x2 ;  /* 0x0000000350e87211 */ /* 0x082fe400078210ff */
[----:B------:R-:W-:-:S02]  /*91b70*/  LEA R226, P4, R225, R3, 0x2 ;  /* 0x00000003e1e27211 */ /* 0x000fc400078810ff */
[-C--:B------:R-:W-:Y:S02]  /*91b80*/  LEA.HI.X.SX32 R231, R224, R2.reuse, 0x2, P3 ;  /* 0x00000002e0e77211 */ /* 0x080fe400018f16ff */
[-C--:B------:R-:W-:Y:S01]  /*91b90*/  LEA.HI.X.SX32 R233, R80, R2.reuse, 0x2, P1 ;  /* 0x0000000250e97211 */ /* 0x080fe200008f16ff */
[----:B------:R-:W-:Y:S01]  /*91ba0*/  STL.64 [R1+0xc00], R236 ;  /* 0x000c00ec01007387 */ /* 0x000fe20000100a00 */
[----:B------:R-:W-:-:S03]  /*91bb0*/  LEA.HI.X.SX32 R227, R225, R2, 0x2, P4 ;  /* 0x00000002e1e37211 */ /* 0x000fc600020f16ff */
[----:B------:R-:W-:Y:S01]  /*91bc0*/  STL.64 [R1+0xbb8], R234 ;  /* 0x000bb8ea01007387 */ /* 0x000fe20000100a00 */
[----:B------:R-:W-:-:S03]  /*91bd0*/  LEA R228, P3, R222, R3, 0x2 ;  /* 0x00000003dee47211 */ /* 0x000fc600078610ff */
[----:B------:R1:W-:Y:S04]  /*91be0*/  STL.64 [R1+0xae0], R230 ;  /* 0x000ae0e601007387 */ /* 0x0003e80000100a00 */
[----:B------:R-:W-:Y:S01]  /*91bf0*/  STL.64 [R1+0xae8], R232 ;  /* 0x000ae8e801007387 */ /* 0x000fe20000100a00 */
[----:B------:R-:W-:-:S03]  /*91c00*/  LEA.HI.X.SX32 R229, R222, R2, 0x2, P3 ;  /* 0x00000002dee57211 */ /* 0x000fc600018f16ff */
[----:B------:R2:W-:Y:S01]  /*91c10*/  STL.64 [R1+0xad8], R226 ;  /* 0x000ad8e201007387 */ /* 0x0005e20000100a00 */
[----:B-1----:R-:W-:-:S04]  /*91c20*/  LEA R230, P1, R31, R3, 0x2 ;  /* 0x000000031fe67211 */ /* 0x002fc800078210ff */
[-C--:B------:R-:W-:Y:S02]  /*91c30*/  LEA.HI.X.SX32 R231, R31, R2.reuse, 0x2, P1 ;  /* 0x000000021fe77211 */ /* 0x080fe400008f16ff */
[CC--:B--2---:R-:W-:Y:S01]  /*91c40*/  LEA R226, P4, R223.reuse, R3.reuse, 0x2 ;  /* 0x00000003dfe27211 */ /* 0x0c4fe200078810ff */
[----:B------:R1:W-:Y:S03]  /*91c50*/  STL.64 [R1+0xac8], R228 ;  /* 0x000ac8e401007387 */ /* 0x0003e60000100a00 */
[----:B------:R-:W-:Y:S01]  /*91c60*/  LEA.HI.X.SX32 R227, R223, R2, 0x2, P4 ;  /* 0x00000002dfe37211 */ /* 0x000fe200020f16ff */
        /* <DEDUP_REMOVED lines=68> */
[CC--:B--2---:R-:W-:Y:S02]  /*920b0*/  LEA R210, P3, R203.reuse, R3.reuse, 0x2 ;  /* 0x00000003cbd27211 */ /* 0x0c4fe400078610ff */
[-C--:B------:R-:W-:Y:S02]  /*920c0*/  LEA.HI.X.SX32 R213, R74, R2.reuse, 0x2, P1 ;  /* 0x000000024ad57211 */ /* 0x080fe400008f16ff */
[----:B------:R-:W-:Y:S02]  /*920d0*/  LEA.HI.X.SX32 R211, R203, R2, 0x2, P3 ;  /* 0x00000002cbd37211 */ /* 0x000fe400018f16ff */
[----:B------:R-:W-:-:S03]  /*920e0*/  LEA R206, P4, R202, R3, 0x2 ;  /* 0x00000003cace7211 */ /* 0x000fc600078810ff */
[----:B------:R1:W-:Y:S04]  /*920f0*/  STL.64 [R1+0x9c8], R210 ;  /* 0x0009c8d201007387 */ /* 0x0003e80000100a00 */
[----:B------:R-:W-:Y:S04]  /*92100*/  STL.64 [R1+0x9d0], R212 ;  /* 0x0009d0d401007387 */ /* 0x000fe80000100a00 */
[----:B------:R2:W-:Y:S01]  /*92110*/  STL.64 [R1+0x9c0], R208 ;  /* 0x0009c0d001007387 */ /* 0x0005e20000100a00 */
[----:B------:R-:W-:Y:S02]  /*92120*/  LEA.HI.X.SX32 R207, R202, R2, 0x2, P4 ;  /* 0x00000002cacf7211 */ /* 0x000fe400020f16ff */
[----:B-1----:R-:W-:-:S02]  /*92130*/  LEA R210, P1, R28, R3, 0x2 ;  /* 0x000000031cd27211 */ /* 0x002fc400078210ff */
[-C--:B------:R-:W-:Y:S02]  /*92140*/  LEA R204, P4, R200, R3.reuse, 0x2 ;  /* 0x00000003c8cc7211 */ /* 0x080fe400078810ff */
[----:B--2---:R-:W-:-:S04]  /*92150*/  LEA R208, P3, R201, R3, 0x2 ;  /* 0x00000003c9d07211 */ /* 0x004fc800078610ff */
[-C--:B------:R-:W-:Y:S02]  /*92160*/  LEA.HI.X.SX32 R209, R201, R2.reuse, 0x2, P3 ;  /* 0x00000002c9d17211 */ /* 0x080fe400018f16ff */
[-C--:B------:R-:W-:Y:S02]  /*92170*/  LEA.HI.X.SX32 R211, R28, R2.reuse, 0x2, P1 ;  /* 0x000000021cd37211 */ /* 0x080fe400008f16ff */
[----:B------:R-:W-:Y:S01]  /*92180*/  LEA.HI.X.SX32 R205, R200, R2, 0x2, P4 ;  /* 0x00000002c8cd7211 */ /* 0x000fe200020f16ff */
[----:B------:R1:W-:Y:S04]  /*92190*/  STL.64 [R1+0x9b0], R208 ;  /* 0x0009b0d001007387 */ /* 0x0003e80000100a00 */
[----:B------:R-:W-:Y:S01]  /*921a0*/  STL.64 [R1+0x9b8], R210 ;  /* 0x0009b8d201007387 */ /* 0x000fe20000100a00 */
[----:B------:R-:W-:-:S03]  /*921b0*/  LEA R198, P4, R197, R3, 0x2 ;  /* 0x00000003c5c67211 */ /* 0x000fc600078810ff */
[----:B------:R2:W-:Y:S01]  /*921c0*/  STL.64 [R1+0x9a8], R206 ;  /* 0x0009a8ce01007387 */ /* 0x0005e20000100a00 */
[----:B-1----:R-:W-:-:S03]  /*921d0*/  LEA R208, P1, R70, R3, 0x2 ;  /* 0x0000000346d07211 */ /* 0x002fc600078210ff */
[----:B------:R1:W-:Y:S01]  /*921e0*/  STL.64 [R1+0x980], R204 ;  /* 0x000980cc01007387 */ /* 0x0003e20000100a00 */
[-C--:B------:R-:W-:Y:S02]  /*921f0*/  LEA.HI.X.SX32 R209, R70, R2.reuse, 0x2, P1 ;  /* 0x0000000246d17211 */ /* 0x080fe400008f16ff */
[-C--:B--2---:R-:W-:Y:S02]  /*92200*/  LEA R206, P3, R199, R3.reuse, 0x2 ;  /* 0x00000003c7ce7211 */ /* 0x084fe400078610ff */
[-C--:B-1----:R-:W-:Y:S02]  /*92210*/  LEA R204, P1, R71, R3.reuse, 0x2 ;  /* 0x0000000347cc7211 */ /* 0x082fe400078210ff */
[-C--:B------:R-:W-:Y:S02]  /*92220*/  LEA.HI.X.SX32 R207, R199, R2.reuse, 0x2, P3 ;  /* 0x00000002c7cf7211 */ /* 0x080fe400018f16ff */
[-C--:B------:R-:W-:Y:S02]  /*92230*/  LEA.HI.X.SX32 R205, R71, R2.reuse, 0x2, P1 ;  /* 0x0000000247cd7211 */ /* 0x080fe400008f16ff */
[----:B------:R-:W-:Y:S01]  /*92240*/  LEA.HI.X.SX32 R199, R197, R2, 0x2, P4 ;  /* 0x00000002c5c77211 */ /* 0x000fe200020f16ff */
[----:B------:R-:W-:Y:S01]  /*92250*/  STL.64 [R1+0x9a0], R208 ;  /* 0x0009a0d001007387 */ /* 0x000fe20000100a00 */
[----:B------:R-:W-:-:S03]  /*92260*/  LEA R202, P3, R196, R3, 0x2 ;  /* 0x00000003c4ca7211 */ /* 0x000fc600078610ff */
[----:B------:R-:W-:Y:S01]  /*92270*/  STL.64 [R1+0x988], R206 ;  /* 0x000988ce01007387 */ /* 0x000fe20000100a00 */
[-C--:B------:R-:W-:Y:S02]  /*92280*/  LEA.HI.X.SX32 R203, R196, R2.reuse, 0x2, P3 ;  /* 0x00000002c4cb7211 */ /* 0x080fe400018f16ff */
[CC--:B------:R-:W-:Y:S01]  /*92290*/  LEA R200, P1, R25.reuse, R3.reuse, 0x2 ;  /* 0x0000000319c87211 */ /* 0x0c0fe200078210ff */
[----:B------:R-:W-:Y:S04]  /*922a0*/  STL.64 [R1+0x978], R204 ;  /* 0x000978cc01007387 */ /* 0x000fe80000100a00 */
[----:B------:R1:W-:Y:S01]  /*922b0*/  STL.64 [R1+0x958], R198 ;  /* 0x000958c601007387 */ /* 0x0003e20000100a00 */
[----:B------:R-:W-:Y:S02]  /*922c0*/  LEA.HI.X.SX32 R201, R25, R2, 0x2, P1 ;  /* 0x0000000219c97211 */ /* 0x000fe400008f16ff */
[-C--:B------:R-:W-:Y:S01]  /*922d0*/  LEA R70, P4, R195, R3.reuse, 0x2 ;  /* 0x00000003c3467211 */ /* 0x080fe200078810ff */
[----:B------:R-:W-:Y:S01]  /*922e0*/  STL.64 [R1+0x970], R202 ;  /* 0x000970ca01007387 */ /* 0x000fe20000100a00 */
[----:B-1----:R-:W-:-:S04]  /*922f0*/  LEA R198, P3, R194, R3, 0x2 ;  /* 0x00000003c2c67211 */ /* 0x002fc800078610ff */
[-C--:B------:R-:W-:Y:S01]  /*92300*/  LEA.HI.X.SX32 R199, R194, R2.reuse, 0x2, P3 ;  /* 0x00000002c2c77211 */ /* 0x080fe200018f16ff */
[----:B------:R1:W-:Y:S01]  /*92310*/  STL.64 [R1+0x950], R200 ;  /* 0x000950c801007387 */ /* 0x0003e20000100a00 */
[----:B------:R-:W-:-:S03]  /*92320*/  LEA.HI.X.SX32 R71, R195, R2, 0x2, P4 ;  /* 0x00000002c3477211 */ /* 0x000fc600020f16ff */
[----:B------:R2:W-:Y:S01]  /*92330*/  STL.64 [R1+0x948], R198 ;  /* 0x000948c601007387 */ /* 0x0005e20000100a00 */
[CC--:B------:R-:W-:Y:S02]  /*92340*/  LEA R196, P4, R193.reuse, R3.reuse, 0x2 ;  /* 0x00000003c1c47211 */ /* 0x0c0fe400078810ff */
[-C--:B-1----:R-:W-:Y:S02]  /*92350*/  LEA R200, P1, R68, R3.reuse, 0x2 ;  /* 0x0000000344c87211 */ /* 0x082fe400078210ff */
[----:B--2---:R-:W-:Y:S02]  /*92360*/  LEA R198, P3, R192, R3, 0x2 ;  /* 0x00000003c0c67211 */ /* 0x004fe400078610ff */
[-C--:B------:R-:W-:Y:S02]  /*92370*/  LEA.HI.X.SX32 R201, R68, R2.reuse, 0x2, P1 ;  /* 0x0000000244c97211 */ /* 0x080fe400008f16ff */
[-C--:B------:R-:W-:Y:S02]  /*92380*/  LEA.HI.X.SX32 R199, R192, R2.reuse, 0x2, P3 ;  /* 0x00000002c0c77211 */ /* 0x080fe400018f16ff */
[----:B------:R-:W-:-:S02]  /*92390*/  LEA.HI.X.SX32 R197, R193, R2, 0x2, P4 ;  /* 0x00000002c1c57211 */ /* 0x000fc400020f16ff */
[CC--:B------:R-:W-:Y:S01]  /*923a0*/  LEA R194, P4, R191.reuse, R3.reuse, 0x2 ;  /* 0x00000003bfc27211 */ /* 0x0c0fe200078810ff */
[----:B------:R-:W-:Y:S03]  /*923b0*/  STL.64 [R1+0x940], R70 ;  /* 0x0009404601007387 */ /* 0x000fe60000100a00 */
[----:B------:R-:W-:Y:S01]  /*923c0*/  LEA.HI.X.SX32 R195, R191, R2, 0x2, P4 ;  /* 0x00000002bfc37211 */ /* 0x000fe200020f16ff */
[----:B------:R1:W-:Y:S04]  /*923d0*/  STL.64 [R1+0x920], R198 ;  /* 0x000920c601007387 */ /* 0x0003e80000100a00 */
[----:B------:R-:W-:Y:S04]  /*923e0*/  STL.64 [R1+0x928], R200 ;  /* 0x000928c801007387 */ /* 0x000fe80000100a00 */
[----:B------:R2:W-:Y:S01]  /*923f0*/  STL.64 [R1+0x918], R196 ;  /* 0x000918c401007387 */ /* 0x0005e20000100a00 */
[----:B-1----:R-:W-:-:S03]  /*92400*/  LEA R198, P1, R69, R3, 0x2 ;  /* 0x0000000345c67211 */ /* 0x002fc600078210ff */
[----:B------:R1:W-:Y:S01]  /*92410*/  STL.64 [R1+0x900], R194 ;  /* 0x000900c201007387 */ /* 0x0003e20000100a00 */
[----:B------:R-:W-:Y:S02]  /*92420*/  LEA.HI.X.SX32 R199, R69, R2, 0x2, P1 ;  /* 0x0000000245c77211 */ /* 0x000fe400008f16ff */
[----:B--2---:R-:W-:-:S04]  /*92430*/  LEA R196, P3, R190, R3, 0x2 ;  /* 0x00000003bec47211 */ /* 0x004fc800078610ff */
[-C--:B------:R-:W-:Y:S02]  /*92440*/  LEA.HI.X.SX32 R197, R190, R2.reuse, 0x2, P3 ;  /* 0x00000002bec57211 */ /* 0x080fe400018f16ff */
[CC--:B-1----:R-:W-:Y:S02]  /*92450*/  LEA R194, P1, R13.reuse, R3.reuse, 0x2 ;  /* 0x000000030dc27211 */ /* 0x0c2fe400078210ff */
[CC--:B------:R-:W-:Y:S02]  /*92460*/  LEA R192, P3, R188.reuse, R3.reuse, 0x2 ;  /* 0x00000003bcc07211 */ /* 0x0c0fe400078610ff */
[-C--:B------:R-:W-:Y:S02]  /*92470*/  LEA.HI.X.SX32 R195, R13, R2.reuse, 0x2, P1 ;  /* 0x000000020dc37211 */ /* 0x080fe400008f16ff */
[----:B------:R-:W-:Y:S01]  /*92480*/  LEA.HI.X.SX32 R193, R188, R2, 0x2, P3 ;  /* 0x00000002bcc17211 */ /* 0x000fe200018f16ff */
[----:B------:R-:W-:Y:S01]  /*92490*/  STL.64 [R1+0x910], R198 ;  /* 0x000910c601007387 */ /* 0x000fe20000100a00 */
[----:B------:R-:W-:-:S03]  /*924a0*/  LEA R68, P4, R189, R3, 0x2 ;  /* 0x00000003bd447211 */ /* 0x000fc600078810ff */
[----:B------:R-:W-:Y:S01]  /*924b0*/  STL.64 [R1+0x908], R196 ;  /* 0x000908c401007387 */ /* 0x000fe20000100a00 */
[----:B------:R-:W-:-:S03]  /*924c0*/  LEA.HI.X.SX32 R69, R189, R2, 0x2, P4 ;  /* 0x00000002bd457211 */ /* 0x000fc600020f16ff */
[----:B------:R1:W-:Y:S01]  /*924d0*/  STL.64 [R1+0x8e8], R194 ;  /* 0x0008e8c201007387 */ /* 0x0003e20000100a00 */
[----:B------:R-:W-:-:S03]  /*924e0*/  LEA R190, P4, R187, R3, 0x2 ;  /* 0x00000003bbbe7211 */ /* 0x000fc600078810ff */
[----:B------:R2:W-:Y:S01]  /*924f0*/  STL.64 [R1+0x8e0], R192 ;  /* 0x0008e0c001007387 */ /* 0x0005e20000100a00 */
[-C--:B------:R-:W-:Y:S02]  /*92500*/  LEA.HI.X.SX32 R191, R187, R2.reuse, 0x2, P4 ;  /* 0x00000002bbbf7211 */ /* 0x080fe400020f16ff */
[-C--:B------:R-:W-:Y:S02]  /*92510*/  LEA R188, P4, R184, R3.reuse, 0x2 ;  /* 0x00000003b8bc7211 */ /* 0x080fe400078810ff */
[-C--:B-1----:R-:W-:Y:S02]  /*92520*/  LEA R194, P1, R66, R3.reuse, 0x2 ;  /* 0x0000000342c27211 */ /* 0x082fe400078210ff */
[----:B--2---:R-:W-:Y:S02]  /*92530*/  LEA R192, P3, R186, R3, 0x2 ;  /* 0x00000003bac07211 */ /* 0x004fe400078610ff */
[-C--:B------:R-:W-:Y:S02]  /*92540*/  LEA.HI.X.SX32 R195, R66, R2.reuse, 0x2, P1 ;  /* 0x0000000242c37211 */ /* 0x080fe400008f16ff */
[-C--:B------:R-:W-:Y:S01]  /*92550*/  LEA.HI.X.SX32 R193, R186, R2.reuse, 0x2, P3 ;  /* 0x00000002bac17211 */ /* 0x080fe200018f16ff */
[----:B------:R-:W-:Y:S01]  /*92560*/  STL.64 [R1+0x8d8], R68 ;  /* 0x0008d84401007387 */ /* 0x000fe20000100a00 */
[----:B------:R-:W-:-:S03]  /*92570*/  LEA.HI.X.SX32 R189, R184, R2, 0x2, P4 ;  /* 0x00000002b8bd7211 */ /* 0x000fc600020f16ff */
[----:B------:R1:W-:Y:S04]  /*92580*/  STL.64 [R1+0x8c8], R192 ;  /* 0x0008c8c001007387 */ /* 0x0003e80000100a00 */
[----:B------:R-:W-:Y:S01]  /*92590*/  STL.64 [R1+0x8d0], R194 ;  /* 0x0008d0c201007387 */ /* 0x000fe20000100a00 */
[----:B------:R-:W-:-:S03]  /*925a0*/  LEA R66, P4, R182, R3, 0x2 ;  /* 0x00000003b6427211 */ /* 0x000fc600078810ff */
[----:B------:R2:W-:Y:S01]  /*925b0*/  STL.64 [R1+0x8c0], R190 ;  /* 0x0008c0be01007387 */ /* 0x0005e20000100a00 */
[----:B-1----:R-:W-:-:S03]  /*925c0*/  LEA R192, P1, R67, R3, 0x2 ;  /* 0x0000000343c07211 */ /* 0x002fc600078210ff */
[----:B------:R1:W-:Y:S01]  /*925d0*/  STL.64 [R1+0x898], R188 ;  /* 0x000898bc01007387 */ /* 0x0003e20000100a00 */
[-C--:B------:R-:W-:Y:S02]  /*925e0*/  LEA.HI.X.SX32 R193, R67, R2.reuse, 0x2, P1 ;  /* 0x0000000243c17211 */ /* 0x080fe400008f16ff */
[CC--:B--2---:R-:W-:Y:S02]  /*925f0*/  LEA R190, P3, R183.reuse, R3.reuse, 0x2 ;  /* 0x00000003b7be7211 */ /* 0x0c4fe400078610ff */
[CC--:B-1----:R-:W-:Y:S02]  /*92600*/  LEA R188, P1, R26.reuse, R3.reuse, 0x2 ;  /* 0x000000031abc7211 */ /* 0x0c2fe400078210ff */
[-C--:B------:R-:W-:Y:S02]  /*92610*/  LEA.HI.X.SX32 R191, R183, R2.reuse, 0x2, P3 ;  /* 0x00000002b7bf7211 */ /* 0x080fe400018f16ff */
[----:B------:R-:W-:Y:S02]  /*92620*/  LEA R186, P3, R181, R3, 0x2 ;  /* 0x00000003b5ba7211 */ /* 0x000fe400078610ff */
[----:B------:R-:W-:-:S02]  /*92630*/  LEA.HI.X.SX32 R189, R26, R2, 0x2, P1 ;  /* 0x000000021abd7211 */ /* 0x000fc400008f16ff */
[-C--:B------:R-:W-:Y:S02]  /*92640*/  LEA.HI.X.SX32 R67, R182, R2.reuse, 0x2, P4 ;  /* 0x00000002b6437211 */ /* 0x080fe400020f16ff */
[CC--:B------:R-:W-:Y:S01]  /*92650*/  LEA R184, P4, R180.reuse, R3.reuse, 0x2 ;  /* 0x00000003b4b87211 */ /* 0x0c0fe200078810ff */
[----:B------:R-:W-:Y:S01]  /*92660*/  STL.64 [R1+0x8b8], R192 ;  /* 0x0008b8c001007387 */ /* 0x000fe20000100a00 */
[-C--:B------:R-:W-:Y:S02]  /*92670*/  LEA.HI.X.SX32 R187, R181, R2.reuse, 0x2, P3 ;  /* 0x00000002b5bb7211 */ /* 0x080fe400018f16ff */
[----:B------:R-:W-:Y:S01]  /*92680*/  LEA.HI.X.SX32 R185, R180, R2, 0x2, P4 ;  /* 0x00000002b4b97211 */ /* 0x000fe200020f16ff */
[----:B------:R-:W-:Y:S04]  /*92690*/  STL.64 [R1+0x8b0], R190 ;  /* 0x0008b0be01007387 */ /* 0x000fe80000100a00 */
[----:B------:R1:W-:Y:S04]  /*926a0*/  STL.64 [R1+0x890], R188 ;  /* 0x000890bc01007387 */ /* 0x0003e80000100a00 */
[----:B------:R2:W-:Y:S01]  /*926b0*/  STL.64 [R1+0x888], R186 ;  /* 0x000888ba01007387 */ /* 0x0005e20000100a00 */
[----:B------:R-:W-:-:S03]  /*926c0*/  LEA R178, P4, R177, R3, 0x2 ;  /* 0x00000003b1b27211 */ /* 0x000fc600078810ff */
[----:B------:R-:W-:Y:S01]  /*926d0*/  STL.64 [R1+0x880], R66 ;  /* 0x0008804201007387 */ /* 0x000fe20000100a00 */
[----:B-1----:R-:W-:-:S03]  /*926e0*/  LEA R188, P1, R64, R3, 0x2 ;  /* 0x0000000340bc7211 */ /* 0x002fc600078210ff */
[----:B------:R1:W-:Y:S01]  /*926f0*/  STL.64 [R1+0x848], R184 ;  /* 0x000848b801007387 */ /* 0x0003e20000100a00 */
[CC--:B--2---:R-:W-:Y:S02]  /*92700*/  LEA R186, P3, R179.reuse, R3.reuse, 0x2 ;  /* 0x00000003b3ba7211 */ /* 0x0c4fe400078610ff */
[-C--:B------:R-:W-:Y:S02]  /*92710*/  LEA.HI.X.SX32 R189, R64, R2.reuse, 0x2, P1 ;  /* 0x0000000240bd7211 */ /* 0x080fe400008f16ff */
[-C--:B------:R-:W-:Y:S02]  /*92720*/  LEA.HI.X.SX32 R187, R179, R2.reuse, 0x2, P3 ;  /* 0x00000002b3bb7211 */ /* 0x080fe400018f16ff */
[-C--:B-1----:R-:W-:Y:S02]  /*92730*/  LEA R184, P1, R65, R3.reuse, 0x2 ;  /* 0x0000000341b87211 */ /* 0x082fe400078210ff */
        /* <DEDUP_REMOVED lines=24> */
[----:B------:R-:W-:Y:S01]  /*928c0*/  STL.64 [R1+0x808], R64 ;  /* 0x0008084001007387 */ /* 0x000fe20000100a00 */
[----:B------:R-:W-:Y:S01]  /*928d0*/  VIADD R95, R16, UR61 ;  /* 0x0000003d105f7c36 */ /* 0x000fe20008000000 */
[----:B------:R-:W1:Y:S01]  /*928e0*/  LDCU UR61, c[0x0][0x39c] ;  /* 0x00007380ff3d77ac */ /* 0x000e620008000800 */
[----:B------:R-:W-:Y:S01]  /*928f0*/  LEA.HI.X.SX32 R175, R171, R2, 0x2, P4 ;  /* 0x00000002abaf7211 */ /* 0x000fe200020f16ff */
[----:B------:R2:W-:Y:S04]  /*92900*/  STL.64 [R1+0x7d8], R178 ;  /* 0x0007d8b201007387 */ /* 0x0005e80000100a00 */
[----:B------:R-:W-:Y:S04]  /*92910*/  STL.64 [R1+0x800], R180 ;  /* 0x000800b401007387 */ /* 0x000fe80000100a00 */
[----:B------:R3:W-:Y:S01]  /*92920*/  STL.64 [R1+0x7d0], R176 ;  /* 0x0007d0b001007387 */ /* 0x0007e20000100a00 */
[----:B--2---:R-:W-:-:S03]  /*92930*/  LEA R178, P1, R63, R3, 0x2 ;  /* 0x000000033fb27211 */ /* 0x004fc600078210ff */
[----:B------:R2:W-:Y:S01]  /*92940*/  STL.64 [R1+0x7b8], R174 ;  /* 0x0007b8ae01007387 */ /* 0x0005e20000100a00 */
[----:B------:R-:W-:Y:S01]  /*92950*/  IADD3 R96, PT, PT, R95, UR60, RZ ;  /* 0x0000003c5f607c10 */ /* 0x000fe2000fffe0ff */
[----:B------:R-:W4:Y:S01]  /*92960*/  LDCU UR60, c[0x0][0x3b8] ;  /* 0x00007700ff3c77ac */ /* 0x000f220008000800 */
[----:B------:R-:W-:Y:S02]  /*92970*/  LEA.HI.X.SX32 R179, R63, R2, 0x2, P1 ;  /* 0x000000023fb37211 */ /* 0x000fe400008f16ff */
[----:B---3--:R-:W-:-:S04]  /*92980*/  LEA R176, P3, R170, R3, 0x2 ;  /* 0x00000003aab07211 */ /* 0x008fc800078610ff */
[-C--:B------:R-:W-:Y:S02]  /*92990*/  LEA.HI.X.SX32 R177, R170, R2.reuse, 0x2, P3 ;  /* 0x00000002aab17211 */ /* 0x080fe400018f16ff */
[CC--:B--2---:R-:W-:Y:S02]  /*929a0*/  LEA R174, P1, R5.reuse, R3.reuse, 0x2 ;  /* 0x0000000305ae7211 */ /* 0x0c4fe400078210ff */
[-C--:B------:R-:W-:Y:S02]  /*929b0*/  LEA R172, P3, R168, R3.reuse, 0x2 ;  /* 0x00000003a8ac7211 */ /* 0x080fe400078610ff */
[-C--:B------:R-:W-:Y:S01]  /*929c0*/  LEA.HI.X.SX32 R175, R5, R2.reuse, 0x2, P1 ;  /* 0x0000000205af7211 */ /* 0x080fe200008f16ff */
[----:B------:R-:W-:Y:S01]  /*929d0*/  VIADD R37, R96, UR59 ;  /* 0x0000003b60257c36 */ /* 0x000fe20008000000 */
[-C--:B------:R-:W-:Y:S01]  /*929e0*/  LEA.HI.X.SX32 R173, R168, R2.reuse, 0x2, P3 ;  /* 0x00000002a8ad7211 */ /* 0x080fe200018f16ff */
[----:B------:R-:W-:Y:S01]  /*929f0*/  STL.64 [R1+0x7c8], R178 ;  /* 0x0007c8b201007387 */ /* 0x000fe20000100a00 */
[----:B------:R-:W-:Y:S01]  /*92a00*/  LEA R62, P4, R169, R3, 0x2 ;  /* 0x00000003a93e7211 */ /* 0x000fe200078810ff */
[----:B------:R-:W2:Y:S02]  /*92a10*/  LDCU UR59, c[0x0][0x3b8] ;  /* 0x00007700ff3b77ac */ /* 0x000ea40008000800 */
[----:B------:R-:W-:Y:S01]  /*92a20*/  STL.64 [R1+0x7c0], R176 ;  /* 0x0007c0b001007387 */ /* 0x000fe20000100a00 */
[----:B------:R-:W-:Y:S01]  /*92a30*/  IADD3 R93, PT, PT, R37, UR58, RZ ;  /* 0x0000003a255d7c10 */ /* 0x000fe2000fffe0ff */
[----:B------:R-:W3:Y:S02]  /*92a40*/  LDCU UR58, c[0x0][0x3b8] ;  /* 0x00007700ff3a77ac */ /* 0x000ee40008000800 */
[----:B------:R2:W-:Y:S01]  /*92a50*/  STL.64 [R1+0x7b0], R174 ;  /* 0x0007b0ae01007387 */ /* 0x0005e20000100a00 */
[----:B------:R-:W-:-:S03]  /*92a60*/  LEA.HI.X.SX32 R63, R169, R2, 0x2, P4 ;  /* 0x00000002a93f7211 */ /* 0x000fc600020f16ff */
[----:B------:R3:W-:Y:S01]  /*92a70*/  STL.64 [R1+0x7a8], R172 ;  /* 0x0007a8ac01007387 */ /* 0x0007e20000100a00 */
[-C--:B------:R-:W-:Y:S02]  /*92a80*/  LEA R170, P4, R167, R3.reuse, 0x2 ;  /* 0x00000003a7aa7211 */ /* 0x080fe400078810ff */
[----:B-1----:R-:W-:Y:S01]  /*92a90*/  ISETP.LT.AND P6, PT, R94, UR61, !P0 ;  /* 0x0000003d5e007c0c */ /* 0x002fe2000c7c1270 */
[----:B------:R-:W-:Y:S01]  /*92aa0*/  VIADD R94, R93, UR55 ;  /* 0x000000375d5e7c36 */ /* 0x000fe20008000000 */
[-C--:B--2---:R-:W-:Y:S02]  /*92ab0*/  LEA R174, P1, R60, R3.reuse, 0x2 ;  /* 0x000000033cae7211 */ /* 0x084fe400078210ff */
[----:B---3--:R-:W-:Y:S01]  /*92ac0*/  LEA R172, P3, R166, R3, 0x2 ;  /* 0x00000003a6ac7211 */ /* 0x008fe200078610ff */
[----:B------:R-:W-:Y:S01]  /*92ad0*/  STL.64 [R1+0x7a0], R62 ;  /* 0x0007a03e01007387 */ /* 0x000fe20000100a00 */
[-C--:B------:R-:W-:Y:S01]  /*92ae0*/  LEA.HI.X.SX32 R175, R60, R2.reuse, 0x2, P1 ;  /* 0x000000023caf7211 */ /* 0x080fe200008f16ff */
[----:B------:R-:W1:Y:S01]  /*92af0*/  LDCU UR55, c[0x0][0x3b8] ;  /* 0x00007700ff3777ac */ /* 0x000e620008000800 */
[----:B------:R-:W-:-:S02]  /*92b00*/  LEA.HI.X.SX32 R173, R166, R2, 0x2, P3 ;  /* 0x00000002a6ad7211 */ /* 0x000fc400018f16ff */
[-C--:B------:R-:W-:Y:S01]  /*92b10*/  LEA.HI.X.SX32 R171, R167, R2.reuse, 0x2, P4 ;  /* 0x00000002a7ab7211 */ /* 0x080fe200020f16ff */
[----:B------:R-:W2:Y:S01]  /*92b20*/  LDCU UR61, c[0x0][0x3b8] ;  /* 0x00007700ff3d77ac */ /* 0x000ea20008000800 */
[----:B------:R-:W-:Y:S01]  /*92b30*/  IADD3 R35, PT, PT, R94, UR57, RZ ;  /* 0x000000395e237c10 */ /* 0x000fe2000fffe0ff */
[----:B------:R3:W-:Y:S01]  /*92b40*/  STL.64 [R1+0x790], R172 ;  /* 0x000790ac01007387 */ /* 0x0007e20000100a00 */
[-C--:B------:R-:W-:Y:S01]  /*92b50*/  LEA R168, P4, R165, R3.reuse, 0x2 ;  /* 0x00000003a5a87211 */ /* 0x080fe200078810ff */
[----:B------:R-:W1:Y:S02]  /*92b60*/  LDCU UR57, c[0x0][0x3b8] ;  /* 0x00007700ff3977ac */ /* 0x000e640008000800 */
[----:B------:R-:W-:Y:S04]  /*92b70*/  STL.64 [R1+0x798], R174 ;  /* 0x000798ae01007387 */ /* 0x000fe80000100a00 */
[----:B------:R1:W-:Y:S01]  /*92b80*/  STL.64 [R1+0x788], R170 ;  /* 0x000788aa01007387 */ /* 0x0003e20000100a00 */
[----:B------:R-:W-:Y:S01]  /*92b90*/  VIADD R92, R35, UR53 ;  /* 0x00000035235c7c36 */ /* 0x000fe20008000000 */
[----:B---3--:R-:W-:Y:S01]  /*92ba0*/  LEA R172, P1, R61, R3, 0x2 ;  /* 0x000000033dac7211 */ /* 0x008fe200078210ff */
[----:B------:R-:W3:Y:S01]  /*92bb0*/  LDCU UR53, c[0x0][0x3b8] ;  /* 0x00007700ff3577ac */ /* 0x000ee20008000800 */
[----:B------:R-:W-:-:S02]  /*92bc0*/  LEA.HI.X.SX32 R169, R165, R2, 0x2, P4 ;  /* 0x00000002a5a97211 */ /* 0x000fc400020f16ff */
[CC--:B-1----:R-:W-:Y:S02]  /*92bd0*/  LEA R170, P3, R164.reuse, R3.reuse, 0x2 ;  /* 0x00000003a4aa7211 */ /* 0x0c2fe400078610ff */
[-C--:B------:R-:W-:Y:S02]  /*92be0*/  LEA.HI.X.SX32 R173, R61, R2.reuse, 0x2, P1 ;  /* 0x000000023dad7211 */ /* 0x080fe400008f16ff */
[----:B------:R-:W-:Y:S02]  /*92bf0*/  LEA.HI.X.SX32 R171, R164, R2, 0x2, P3 ;  /* 0x00000002a4ab7211 */ /* 0x000fe400018f16ff */
[----:B------:R-:W-:Y:S01]  /*92c00*/  IADD3 R252, PT, PT, R92, UR56, RZ ;  /* 0x000000385cfc7c10 */ /* 0x000fe2000fffe0ff */
[----:B------:R-:W1:Y:S02]  /*92c10*/  LDCU UR56, c[0x0][0x3b8] ;  /* 0x00007700ff3877ac */ /* 0x000e640008000800 */
[----:B------:R2:W-:Y:S01]  /*92c20*/  STL.64 [R1+0x778], R170 ;  /* 0x000778aa01007387 */ /* 0x0005e20000100a00 */
[----:B------:R-:W-:Y:S01]  /*92c30*/  IADD3 R251, PT, PT, R252, UR10, RZ ;  /* 0x0000000afcfb7c10 */ /* 0x000fe2000fffe0ff */
[----:B------:R-:W1:Y:S02]  /*92c40*/  LDCU UR10, c[0x0][0x3b8] ;  /* 0x00007700ff0a77ac */ /* 0x000e640008000800 */
[----:B------:R-:W-:Y:S01]  /*92c50*/  STL.64 [R1+0x780], R172 ;  /* 0x000780ac01007387 */ /* 0x000fe20000100a00 */
[----:B------:R-:W-:-:S03]  /*92c60*/  LEA R166, P4, R163, R3, 0x2 ;  /* 0x00000003a3a67211 */ /* 0x000fc600078810ff */
[----:B------:R1:W-:Y:S01]  /*92c70*/  STL.64 [R1+0x770], R168 ;  /* 0x000770a801007387 */ /* 0x0003e20000100a00 */
[-C--:B--2---:R-:W-:Y:S01]  /*92c80*/  LEA R170, P1, R58, R3.reuse, 0x2 ;  /* 0x000000033aaa7211 */ /* 0x084fe200078210ff */
[----:B------:R-:W-:Y:S01]  /*92c90*/  VIADD R17, R251, UR54 ;  /* 0x00000036fb117c36 */ /* 0x000fe20008000000 */
[-C--:B------:R-:W-:Y:S01]  /*92ca0*/  LEA.HI.X.SX32 R167, R163, R2.reuse, 0x2, P4 ;  /* 0x00000002a3a77211 */ /* 0x080fe200020f16ff */
[----:B------:R-:W2:Y:S01]  /*92cb0*/  LDCU UR54, c[0x0][0x3b8] ;  /* 0x00007700ff3677ac */ /* 0x000ea20008000800 */
[-C--:B-1----:R-:W-:Y:S02]  /*92cc0*/  LEA R168, P3, R162, R3.reuse, 0x2 ;  /* 0x00000003a2a87211 */ /* 0x082fe400078610ff */
[-C--:B------:R-:W-:Y:S02]  /*92cd0*/  LEA.HI.X.SX32 R171, R58, R2.reuse, 0x2, P1 ;  /* 0x000000023aab7211 */ /* 0x080fe400008f16ff */
[----:B------:R-:W-:Y:S01]  /*92ce0*/  LEA.HI.X.SX32 R169, R162, R2, 0x2, P3 ;  /* 0x00000002a2a97211 */ /* 0x000fe200018f16ff */
[----:B------:R-:W-:Y:S01]  /*92cf0*/  VIADD R4, R17, UR52 ;  /* 0x0000003411047c36 */ /* 0x000fe20008000000 */
[-C--:B------:R-:W-:Y:S01]  /*92d00*/  LEA R164, P4, R161, R3.reuse, 0x2 ;  /* 0x00000003a1a47211 */ /* 0x080fe200078810ff */
[----:B------:R-:W1:Y:S02]  /*92d10*/  LDCU UR52, c[0x0][0x3b8] ;  /* 0x00007700ff3477ac */ /* 0x000e640008000800 */
[----:B------:R2:W-:Y:S04]  /*92d20*/  STL.64 [R1+0x760], R168 ;  /* 0x000760a801007387 */ /* 0x0005e80000100a00 */
[----:B------:R-:W-:Y:S01]  /*92d30*/  STL.64 [R1+0x768], R170 ;  /* 0x000768aa01007387 */ /* 0x000fe20000100a00 */
[----:B------:R-:W-:Y:S01]  /*92d40*/  IADD3 R29, PT, PT, R4, UR51, RZ ;  /* 0x00000033041d7c10 */ /* 0x000fe2000fffe0ff */
[----:B------:R-:W1:Y:S02]  /*92d50*/  LDCU UR51, c[0x0][0x3b8] ;  /* 0x00007700ff3377ac */ /* 0x000e640008000800 */
[----:B------:R3:W-:Y:S01]  /*92d60*/  STL.64 [R1+0x758], R166 ;  /* 0x000758a601007387 */ /* 0x0007e20000100a00 */
[----:B--2---:R-:W-:-:S02]  /*92d70*/  LEA R168, P1, R22, R3, 0x2 ;  /* 0x0000000316a87211 */ /* 0x004fc400078210ff */
[----:B------:R-:W-:Y:S01]  /*92d80*/  IADD3 R8, PT, PT, R29, UR50, RZ ;  /* 0x000000321d087c10 */ /* 0x000fe2000fffe0ff */
[----:B------:R-:W2:Y:S01]  /*92d90*/  LDCU UR50, c[0x0][0x3b8] ;  /* 0x00007700ff3277ac */ /* 0x000ea20008000800 */
[-C--:B---3--:R-:W-:Y:S02]  /*92da0*/  LEA R166, P3, R160, R3.reuse, 0x2 ;  /* 0x00000003a0a67211 */ /* 0x088fe400078610ff */
[-C--:B------:R-:W-:Y:S02]  /*92db0*/  LEA.HI.X.SX32 R169, R22, R2.reuse, 0x2, P1 ;  /* 0x0000000216a97211 */ /* 0x080fe400008f16ff */
[-C--:B------:R-:W-:Y:S02]  /*92dc0*/  LEA.HI.X.SX32 R167, R160, R2.reuse, 0x2, P3 ;  /* 0x00000002a0a77211 */ /* 0x080fe400018f16ff */
[----:B------:R-:W-:Y:S01]  /*92dd0*/  LEA.HI.X.SX32 R165, R161, R2, 0x2, P4 ;  /* 0x00000002a1a57211 */ /* 0x000fe200020f16ff */
[----:B------:R-:W-:Y:S02]  /*92de0*/  VIADD R46, R8, UR49 ;  /* 0x00000031082e7c36 */ /* 0x000fe40008000000 */
[----:B------:R3:W-:Y:S01]  /*92df0*/  STL.64 [R1+0x748], R166 ;  /* 0x000748a601007387 */ /* 0x0007e20000100a00 */
[-C--:B------:R-:W-:Y:S01]  /*92e00*/  LEA R162, P4, R158, R3.reuse, 0x2 ;  /* 0x000000039ea27211 */ /* 0x080fe200078810ff */
[----:B------:R-:W1:Y:S02]  /*92e10*/  LDCU UR49, c[0x0][0x3b8] ;  /* 0x00007700ff3177ac */ /* 0x000e640008000800 */
[----:B------:R-:W-:Y:S04]  /*92e20*/  STL.64 [R1+0x750], R168 ;  /* 0x000750a801007387 */ /* 0x000fe80000100a00 */
[----:B------:R1:W-:Y:S01]  /*92e30*/  STL.64 [R1+0x740], R164 ;  /* 0x000740a401007387 */ /* 0x0003e20000100a00 */
[----:B------:R-:W-:Y:S01]  /*92e40*/  VIADD R10, R46, UR48 ;  /* 0x000000302e0a7c36 */ /* 0x000fe20008000000 */
[----:B---3--:R-:W-:-:S03]  /*92e50*/  LEA R166, P1, R59, R3, 0x2 ;  /* 0x000000033ba67211 */ /* 0x008fc600078210ff */
[----:B------:R-:W-:Y:S01]  /*92e60*/  VIADD R72, R10, UR47 ;  /* 0x0000002f0a487c36 */ /* 0x000fe20008000000 */
[-C--:B------:R-:W-:Y:S01]  /*92e70*/  LEA.HI.X.SX32 R163, R158, R2.reuse, 0x2, P4 ;  /* 0x000000029ea37211 */ /* 0x080fe200020f16ff */
[----:B------:R-:W3:Y:S01]  /*92e80*/  LDCU UR48, c[0x0][0x3b8] ;  /* 0x00007700ff3077ac */ /* 0x000ee20008000800 */
[-C--:B-1----:R-:W-:Y:S01]  /*92e90*/  LEA R164, P3, R157, R3.reuse, 0x2 ;  /* 0x000000039da47211 */ /* 0x082fe200078610ff */
[----:B------:R-:W1:Y:S01]  /*92ea0*/  LDCU UR47, c[0x0][0x3b8] ;  /* 0x00007700ff2f77ac */ /* 0x000e620008000800 */
[-C--:B------:R-:W-:Y:S02]  /*92eb0*/  LEA.HI.X.SX32 R167, R59, R2.reuse, 0x2, P1 ;  /* 0x000000023ba77211 */ /* 0x080fe400008f16ff */
[----:B------:R-:W-:Y:S01]  /*92ec0*/  LEA.HI.X.SX32 R165, R157, R2, 0x2, P3 ;  /* 0x000000029da57211 */ /* 0x000fe200018f16ff */
[----:B------:R-:W-:Y:S01]  /*92ed0*/  VIADD R91, R72, UR46 ;  /* 0x0000002e485b7c36 */ /* 0x000fe20008000000 */
[-C--:B------:R-:W-:Y:S01]  /*92ee0*/  LEA R160, P4, R156, R3.reuse, 0x2 ;  /* 0x000000039ca07211 */ /* 0x080fe200078810ff */
[----:B------:R-:W1:Y:S02]  /*92ef0*/  LDCU UR46, c[0x0][0x3b8] ;  /* 0x00007700ff2e77ac */ /* 0x000e640008000800 */
[----:B------:R2:W-:Y:S04]  /*92f00*/  STL.64 [R1+0x6e0], R164 ;  /* 0x0006e0a401007387 */ /* 0x0005e80000100a00 */
[----:B------:R-:W-:Y:S04]  /*92f10*/  STL.64 [R1+0x6e8], R166 ;  /* 0x0006e8a601007387 */ /* 0x000fe80000100a00 */
[----:B------:R1:W-:Y:S01]  /*92f20*/  STL.64 [R1+0x4a8], R162 ;  /* 0x0004a8a201007387 */ /* 0x0003e20000100a00 */
[----:B--2---:R-:W-:-:S02]  /*92f30*/  LEA R164, P1, R56, R3, 0x2 ;  /* 0x0000000338a47211 */ /* 0x004fc400078210ff */
[----:B------:R-:W-:Y:S01]  /*92f40*/  IADD3 R101, PT, PT, R91, UR45, RZ ;  /* 0x0000002d5b657c10 */ /* 0x000fe2000fffe0ff */
[----:B------:R-:W2:Y:S01]  /*92f50*/  LDCU UR45, c[0x0][0x3b8] ;  /* 0x00007700ff2d77ac */ /* 0x000ea20008000800 */
[-C--:B------:R-:W-:Y:S02]  /*92f60*/  LEA.HI.X.SX32 R165, R56, R2.reuse, 0x2, P1 ;  /* 0x0000000238a57211 */ /* 0x080fe400008f16ff */
[CC--:B-1----:R-:W-:Y:S02]  /*92f70*/  LEA R162, P3, R155.reuse, R3.reuse, 0x2 ;  /* 0x000000039ba27211 */ /* 0x0c2fe400078610ff */
[-C--:B------:R-:W-:Y:S02]  /*92f80*/  LEA.HI.X.SX32 R161, R156, R2.reuse, 0x2, P4 ;  /* 0x000000029ca17211 */ /* 0x080fe400020f16ff */
[----:B------:R-:W-:Y:S01]  /*92f90*/  LEA.HI.X.SX32 R163, R155, R2, 0x2, P3 ;  /* 0x000000029ba37211 */ /* 0x000fe200018f16ff */
[----:B------:R1:W-:Y:S01]  /*92fa0*/  STL.64 [R1+0x4a0], R164 ;  /* 0x0004a0a401007387 */ /* 0x0003e20000100a00 */
[----:B------:R-:W-:Y:S01]  /*92fb0*/  VIADD R120, R101, UR44 ;  /* 0x0000002c65787c36 */ /* 0x000fe20008000000 */
[----:B------:R-:W2:Y:S02]  /*92fc0*/  LDCU UR44, c[0x0][0x3b8] ;  /* 0x00007700ff2c77ac */ /* 0x000ea40008000800 */
[----:B------:R3:W-:Y:S01]  /*92fd0*/  STL.64 [R1+0x498], R162 ;  /* 0x000498a201007387 */ /* 0x0007e20000100a00 */
[----:B------:R-:W-:Y:S01]  /*92fe0*/  VIADD R139, R120, UR43 ;  /* 0x0000002b788b7c36 */ /* 0x000fe20008000000 */
[----:B------:R-:W2:Y:S02]  /*92ff0*/  LDCU UR43, c[0x0][0x3b8] ;  /* 0x00007700ff2b77ac */ /* 0x000ea40008000800 */
[----:B------:R4:W-:Y:S02]  /*93000*/  STL.64 [R1+0x490], R160 ;  /* 0x000490a001007387 */ /* 0x0009e40000100a00 */
[----:B------:R-:W-:Y:S01]  /*93010*/  IADD3 R159, PT, PT, R139, UR42, RZ ;  /* 0x0000002a8b9f7c10 */ /* 0x000fe2000fffe0ff */
[----:B------:R-:W2:Y:S01]  /*93020*/  LDCU UR42, c[0x0][0x3b8] ;  /* 0x00007700ff2a77ac */ /* 0x000ea20008000800 */
[----:B-1----:R-:W-:-:S02]  /*93030*/  LEA R164, P1, R23, R3, 0x2 ;  /* 0x0000000317a47211 */ /* 0x002fc400078210ff */
[-C--:B---3--:R-:W-:Y:S02]  /*93040*/  LEA R162, P3, R153, R3.reuse, 0x2 ;  /* 0x0000000399a27211 */ /* 0x088fe400078610ff */
[----:B----4-:R-:W-:-:S04]  /*93050*/  LEA R160, P4, R154, R3, 0x2 ;  /* 0x000000039aa07211 */ /* 0x010fc800078810ff */
[-C--:B------:R-:W-:Y:S02]  /*93060*/  LEA.HI.X.SX32 R161, R154, R2.reuse, 0x2, P4 ;  /* 0x000000029aa17211 */ /* 0x080fe400020f16ff */
[-C--:B------:R-:W-:Y:S02]  /*93070*/  LEA.HI.X.SX32 R163, R153, R2.reuse, 0x2, P3 ;  /* 0x0000000299a37211 */ /* 0x080fe400018f16ff */
[-C--:B------:R-:W-:Y:S01]  /*93080*/  LEA.HI.X.SX32 R165, R23, R2.reuse, 0x2, P1 ;  /* 0x0000000217a57211 */ /* 0x080fe200008f16ff */
[----:B------:R1:W-:Y:S01]  /*93090*/  STL.64 [R1+0x478], R160 ;  /* 0x000478a001007387 */ /* 0x0003e20000100a00 */
[CC--:B------:R-:W-:Y:S01]  /*930a0*/  LEA R156, P3, R150.reuse, R3.reuse, 0x2 ;  /* 0x00000003969c7211 */ /* 0x0c0fe200078610ff */
[----:B------:R-:W-:Y:S01]  /*930b0*/  VIADD R34, R159, UR41 ;  /* 0x000000299f227c36 */ /* 0x000fe20008000000 */
[C---:B------:R-:W-:Y:S01]  /*930c0*/  LEA R152, P4, R151.reuse, R3, 0x2 ;  /* 0x0000000397987211 */ /* 0x040fe200078810ff */
[----:B------:R-:W-:Y:S01]  /*930d0*/  STL.64 [R1+0x488], R164 ;  /* 0x000488a401007387 */ /* 0x000fe20000100a00 */
[-C--:B------:R-:W-:Y:S01]  /*930e0*/  LEA.HI.X.SX32 R157, R150, R2.reuse, 0x2, P3 ;  /* 0x00000002969d7211 */ /* 0x080fe200018f16ff */
[----:B------:R-:W-:Y:S01]  /*930f0*/  VIADD R89, R34, UR40 ;  /* 0x0000002822597c36 */ /* 0x000fe20008000000 */
[----:B------:R-:W-:-:S02]  /*93100*/  LEA.HI.X.SX32 R153, R151, R2, 0x2, P4 ;  /* 0x0000000297997211 */ /* 0x000fc400020f16ff */
[CC--:B-1----:R-:W-:Y:S01]  /*93110*/  LEA R160, P1, R57.reuse, R3.reuse, 0x2 ;  /* 0x0000000339a07211 */ /* 0x0c2fe200078210ff */
[----:B------:R-:W-:Y:S01]  /*93120*/  STL.64 [R1+0x480], R162 ;  /* 0x000480a201007387 */ /* 0x000fe20000100a00 */
[CC--:B------:R-:W-:Y:S01]  /*93130*/  LEA R154, P3, R148.reuse, R3.reuse, 0x2 ;  /* 0x00000003949a7211 */ /* 0x0c0fe200078610ff */
[----:B------:R-:W1:Y:S01]  /*93140*/  LDCU UR41, c[0x0][0x3b8] ;  /* 0x00007700ff2977ac */ /* 0x000e620008000800 */
[-C--:B------:R-:W-:Y:S01]  /*93150*/  LEA.HI.X.SX32 R161, R57, R2.reuse, 0x2, P1 ;  /* 0x0000000239a17211 */ /* 0x080fe200008f16ff */
[----:B------:R3:W-:Y:S01]  /*93160*/  STL.64 [R1+0x468], R156 ;  /* 0x0004689c01007387 */ /* 0x0007e20000100a00 */
[----:B------:R-:W-:Y:S01]  /*93170*/  IADD3 R90, PT, PT, R89, UR39, RZ ;  /* 0x00000027595a7c10 */ /* 0x000fe2000fffe0ff */
[----:B------:R-:W4:Y:S02]  /*93180*/  LDCU UR40, c[0x0][0x3b8] ;  /* 0x00007700ff2877ac */ /* 0x000f240008000800 */
[----:B------:R-:W-:Y:S01]  /*93190*/  STL.64 [R1+0x470], R160 ;  /* 0x000470a001007387 */ /* 0x000fe20000100a00 */
[-C--:B------:R-:W-:Y:S01]  /*931a0*/  LEA.HI.X.SX32 R155, R148, R2.reuse, 0x2, P3 ;  /* 0x00000002949b7211 */ /* 0x080fe200018f16ff */
[----:B------:R-:W1:Y:S02]  /*931b0*/  LDCU UR39, c[0x0][0x3b8] ;  /* 0x00007700ff2777ac */ /* 0x000e640008000800 */
[----:B------:R2:W-:Y:S01]  /*931c0*/  STL.64 [R1+0x460], R152 ;  /* 0x0004609801007387 */ /* 0x0005e20000100a00 */
[-C--:B---3--:R-:W-:Y:S01]  /*931d0*/  LEA R156, P1, R54, R3.reuse, 0x2 ;  /* 0x00000003369c7211 */ /* 0x088fe200078210ff */
[----:B------:R-:W-:Y:S01]  /*931e0*/  VIADD R32, R90, UR38 ;  /* 0x000000265a207c36 */ /* 0x000fe20008000000 */
[C---:B--2---:R-:W-:Y:S01]  /*931f0*/  LEA R152, P4, R149.reuse, R3, 0x2 ;  /* 0x0000000395987211 */ /* 0x044fe200078810ff */
[----:B------:R2:W-:Y:S01]  /*93200*/  STL.64 [R1+0x450], R154 ;  /* 0x0004509a01007387 */ /* 0x0005e20000100a00 */
[-C--:B------:R-:W-:Y:S01]  /*93210*/  LEA.HI.X.SX32 R157, R54, R2.reuse, 0x2, P1 ;  /* 0x00000002369d7211 */ /* 0x080fe200008f16ff */
[----:B------:R-:W3:Y:S01]  /*93220*/  LDCU UR38, c[0x0][0x3b8] ;  /* 0x00007700ff2677ac */ /* 0x000ee20008000800 */
[----:B------:R-:W-:Y:S01]  /*93230*/  LEA.HI.X.SX32 R153, R149, R2, 0x2, P4 ;  /* 0x0000000295997211 */ /* 0x000fe200020f16ff */
[----:B------:R-:W-:-:S02]  /*93240*/  VIADD R87, R32, UR37 ;  /* 0x0000002520577c36 */ /* 0x000fc40008000000 */
[----:B------:R-:W-:Y:S01]  /*93250*/  STL.64 [R1+0x458], R156 ;  /* 0x0004589c01007387 */ /* 0x000fe20000100a00 */
[-C--:B------:R-:W-:Y:S01]  /*93260*/  LEA R150, P4, R147, R3.reuse, 0x2 ;  /* 0x0000000393967211 */ /* 0x080fe200078810ff */
[----:B------:R-:W1:Y:S02]  /*93270*/  LDCU UR37, c[0x0][0x3b8] ;  /* 0x00007700ff2577ac */ /* 0x000e640008000800 */
[----:B------:R3:W-:Y:S01]  /*93280*/  STL.64 [R1+0x448], R152 ;  /* 0x0004489801007387 */ /* 0x0007e20000100a00 */
[-C--:B--2---:R-:W-:Y:S02]  /*93290*/  LEA R154, P1, R11, R3.reuse, 0x2 ;  /* 0x000000030b9a7211 */ /* 0x084fe400078210ff */
[----:B------:R-:W-:Y:S01]  /*932a0*/  IADD3 R6, PT, PT, R87, UR36, RZ ;  /* 0x0000002457067c10 */ /* 0x000fe2000fffe0ff */
[----:B------:R-:W2:Y:S01]  /*932b0*/  LDCU UR36, c[0x0][0x3b8] ;  /* 0x00007700ff2477ac */ /* 0x000ea20008000800 */
[----:B------:R-:W-:Y:S02]  /*932c0*/  LEA.HI.X.SX32 R155, R11, R2, 0x2, P1 ;  /* 0x000000020b9b7211 */ /* 0x000fe400008f16ff */
[----:B---3--:R-:W-:-:S02]  /*932d0*/  LEA R152, P3, R146, R3, 0x2 ;  /* 0x0000000392987211 */ /* 0x008fc400078610ff */
[-C--:B------:R-:W-:Y:S02]  /*932e0*/  LEA.HI.X.SX32 R151, R147, R2.reuse, 0x2, P4 ;  /* 0x0000000293977211 */ /* 0x080fe400020f16ff */
[-C--:B------:R-:W-:Y:S01]  /*932f0*/  LEA.HI.X.SX32 R153, R146, R2.reuse, 0x2, P3 ;  /* 0x0000000292997211 */ /* 0x080fe200018f16ff */
[----:B------:R-:W-:Y:S01]  /*93300*/  VIADD R14, R6, UR35 ;  /* 0x00000023060e7c36 */ /* 0x000fe20008000000 */
[CC--:B------:R-:W-:Y:S01]  /*93310*/  LEA R148, P4, R145.reuse, R3.reuse, 0x2 ;  /* 0x0000000391947211 */ /* 0x0c0fe200078810ff */
[----:B------:R-:W3:Y:S02]  /*93320*/  LDCU UR35, c[0x0][0x3b8] ;  /* 0x00007700ff2377ac */ /* 0x000ee40008000800 */
[----:B------:R1:W-:Y:S01]  /*93330*/  STL.64 [R1+0x438], R152 ;  /* 0x0004389801007387 */ /* 0x0003e20000100a00 */
[----:B------:R-:W-:Y:S01]  /*93340*/  VIADD R53, R14, UR34 ;  /* 0x000000220e357c36 */ /* 0x000fe20008000000 */
[----:B------:R-:W-:Y:S01]  /*93350*/  LEA.HI.X.SX32 R149, R145, R2, 0x2, P4 ;  /* 0x0000000291957211 */ /* 0x000fe200020f16ff */
[----:B------:R-:W2:Y:S01]  /*93360*/  LDCU UR34, c[0x0][0x3b8] ;  /* 0x00007700ff2277ac */ /* 0x000ea20008000800 */
[----:B------:R-:W-:Y:S04]  /*93370*/  STL.64 [R1+0x440], R154 ;  /* 0x0004409a01007387 */ /* 0x000fe80000100a00 */
[----:B------:R3:W-:Y:S01]  /*93380*/  STL.64 [R1+0x430], R150 ;  /* 0x0004309601007387 */ /* 0x0007e20000100a00 */
[----:B-1----:R-:W-:-:S02]  /*93390*/  LEA R152, P1, R55, R3, 0x2 ;  /* 0x0000000337987211 */ /* 0x002fc400078210ff */
[----:B------:R-:W-:Y:S01]  /*933a0*/  IADD3 R85, PT, PT, R53, UR33, RZ ;  /* 0x0000002135557c10 */ /* 0x000fe2000fffe0ff */
[----:B------:R-:W1:Y:S01]  /*933b0*/  LDCU UR33, c[0x0][0x3b8] ;  /* 0x00007700ff2177ac */ /* 0x000e620008000800 */
[CC--:B---3--:R-:W-:Y:S02]  /*933c0*/  LEA R150, P3, R144.reuse, R3.reuse, 0x2 ;  /* 0x0000000390967211 */ /* 0x0c8fe400078610ff */
[-C--:B------:R-:W-:Y:S02]  /*933d0*/  LEA.HI.X.SX32 R153, R55, R2.reuse, 0x2, P1 ;  /* 0x0000000237997211 */ /* 0x080fe400008f16ff */
[-C--:B------:R-:W-:Y:S01]  /*933e0*/  LEA.HI.X.SX32 R151, R144, R2.reuse, 0x2, P3 ;  /* 0x0000000290977211 */ /* 0x080fe200018f16ff */
[----:B------:R-:W-:Y:S01]  /*933f0*/  VIADD R33, R85, UR32 ;  /* 0x0000002055217c36 */ /* 0x000fe20008000000 */
[-C--:B------:R-:W-:Y:S01]  /*93400*/  LEA R146, P4, R143, R3.reuse, 0x2 ;  /* 0x000000038f927211 */ /* 0x080fe200078810ff */
[----:B------:R-:W3:Y:S02]  /*93410*/  LDCU UR32, c[0x0][0x3b8] ;  /* 0x00007700ff2077ac */ /* 0x000ee40008000800 */
[----:B------:R1:W-:Y:S04]  /*93420*/  STL.64 [R1+0x420], R150 ;  /* 0x0004209601007387 */ /* 0x0003e80000100a00 */
[----:B------:R-:W-:Y:S04]  /*93430*/  STL.64 [R1+0x428], R152 ;  /* 0x0004289801007387 */ /* 0x000fe80000100a00 */
[----:B------:R2:W-:Y:S01]  /*93440*/  STL.64 [R1+0x418], R148 ;  /* 0x0004189401007387 */ /* 0x0005e20000100a00 */
[----:B------:R-:W-:Y:S01]  /*93450*/  VIADD R83, R33, UR31 ;  /* 0x0000001f21537c36 */ /* 0x000fe20008000000 */
[----:B------:R-:W-:Y:S01]  /*93460*/  LEA.HI.X.SX32 R147, R143, R2, 0x2, P4 ;  /* 0x000000028f937211 */ /* 0x000fe200020f16ff */
[----:B------:R-:W3:Y:S01]  /*93470*/  LDCU UR31, c[0x0][0x3b8] ;  /* 0x00007700ff1f77ac */ /* 0x000ee20008000800 */
[----:B-1----:R-:W-:-:S02]  /*93480*/  LEA R150, P1, R51, R3, 0x2 ;  /* 0x0000000333967211 */ /* 0x002fc400078210ff */
[CC--:B--2---:R-:W-:Y:S02]  /*93490*/  LEA R148, P3, R142.reuse, R3.reuse, 0x2 ;  /* 0x000000038e947211 */ /* 0x0c4fe400078610ff */
[-C--:B------:R-:W-:Y:S02]  /*934a0*/  LEA.HI.X.SX32 R151, R51, R2.reuse, 0x2, P1 ;  /* 0x0000000233977211 */ /* 0x080fe400008f16ff */
[-C--:B------:R-:W-:Y:S02]  /*934b0*/  LEA.HI.X.SX32 R149, R142, R2.reuse, 0x2, P3 ;  /* 0x000000028e957211 */ /* 0x080fe400018f16ff */
[----:B------:R-:W-:Y:S01]  /*934c0*/  IADD3 R84, PT, PT, R83, UR30, RZ ;  /* 0x0000001e53547c10 */ /* 0x000fe2000fffe0ff */
[----:B------:R-:W1:Y:S02]  /*934d0*/  LDCU UR30, c[0x0][0x3b8] ;  /* 0x00007700ff1e77ac */ /* 0x000e640008000800 */
[----:B------:R2:W-:Y:S04]  /*934e0*/  STL.64 [R1+0x408], R148 ;  /* 0x0004089401007387 */ /* 0x0005e80000100a00 */
[----:B------:R-:W-:Y:S01]  /*934f0*/  STL.64 [R1+0x410], R150 ;  /* 0x0004109601007387 */ /* 0x000fe20000100a00 */
[----:B------:R-:W-:Y:S01]  /*93500*/  VIADD R30, R84, UR29 ;  /* 0x0000001d541e7c36 */ /* 0x000fe20008000000 */
[CC--:B------:R-:W-:Y:S01]  /*93510*/  LEA R144, P4, R141.reuse, R3.reuse, 0x2 ;  /* 0x000000038d907211 */ /* 0x0c0fe200078810ff */
[----:B------:R-:W1:Y:S01]  /*93520*/  LDCU UR29, c[0x0][0x3b8] ;  /* 0x00007700ff1d77ac */ /* 0x000e620008000800 */
[----:B------:R3:W-:Y:S01]  /*93530*/  STL.64 [R1+0x400], R146 ;  /* 0x0004009201007387 */ /* 0x0007e20000100a00 */
[-C--:B--2---:R-:W-:Y:S01]  /*93540*/  LEA R148, P1, R20, R3.reuse, 0x2 ;  /* 0x0000000314947211 */ /* 0x084fe200078210ff */
[----:B------:R-:W-:Y:S01]  /*93550*/  VIADD R81, R30, UR28 ;  /* 0x0000001c1e517c36 */ /* 0x000fe20008000000 */
[----:B------:R-:W-:Y:S01]  /*93560*/  LEA.HI.X.SX32 R145, R141, R2, 0x2, P4 ;  /* 0x000000028d917211 */ /* 0x000fe200020f16ff */
[----:B------:R-:W2:Y:S01]  /*93570*/  LDCU UR28, c[0x0][0x3b8] ;  /* 0x00007700ff1c77ac */ /* 0x000ea20008000800 */
[----:B---3--:R-:W-:-:S02]  /*93580*/  LEA R146, P3, R140, R3, 0x2 ;  /* 0x000000038c927211 */ /* 0x008fc400078610ff */
[-C--:B------:R-:W-:Y:S02]  /*93590*/  LEA.HI.X.SX32 R149, R20, R2.reuse, 0x2, P1 ;  /* 0x0000000214957211 */ /* 0x080fe400008f16ff */
[----:B------:R-:W-:Y:S02]  /*935a0*/  LEA.HI.X.SX32 R147, R140, R2, 0x2, P3 ;  /* 0x000000028c937211 */ /* 0x000fe400018f16ff */
[----:B------:R-:W-:Y:S01]  /*935b0*/  IADD3 R82, PT, PT, R81, UR27, RZ ;  /* 0x0000001b51527c10 */ /* 0x000fe2000fffe0ff */
[----:B------:R-:W3:Y:S02]  /*935c0*/  LDCU UR27, c[0x0][0x3b8] ;  /* 0x00007700ff1b77ac */ /* 0x000ee40008000800 */
[----:B------:R1:W-:Y:S01]  /*935d0*/  STL.64 [R1+0x3f0], R146 ;  /* 0x0003f09201007387 */ /* 0x0003e20000100a00 */
[----:B------:R-:W-:-:S03]  /*935e0*/  LEA R142, P4, R138, R3, 0x2 ;  /* 0x000000038a8e7211 */ /* 0x000fc600078810ff */
[----:B------:R-:W-:Y:S04]  /*935f0*/  STL.64 [R1+0x3f8], R148 ;  /* 0x0003f89401007387 */ /* 0x000fe80000100a00 */
[----:B------:R2:W-:Y:S01]  /*93600*/  STL.64 [R1+0x3e8], R144 ;  /* 0x0003e89001007387 */ /* 0x0005e20000100a00 */
[-C--:B-1----:R-:W-:Y:S01]  /*93610*/  LEA R146, P1, R52, R3.reuse, 0x2 ;  /* 0x0000000334927211 */ /* 0x082fe200078210ff */
[----:B------:R-:W-:Y:S01]  /*93620*/  VIADD R7, R82, UR26 ;  /* 0x0000001a52077c36 */ /* 0x000fe20008000000 */
[-C--:B------:R-:W-:Y:S01]  /*93630*/  LEA.HI.X.SX32 R143, R138, R2.reuse, 0x2, P4 ;  /* 0x000000028a8f7211 */ /* 0x080fe200020f16ff */
[----:B------:R-:W1:Y:S01]  /*93640*/  LDCU UR26, c[0x0][0x3b8] ;  /* 0x00007700ff1a77ac */ /* 0x000e620008000800 */
[----:B------:R-:W-:Y:S02]  /*93650*/  LEA.HI.X.SX32 R147, R52, R2, 0x2, P1 ;  /* 0x0000000234937211 */ /* 0x000fe400008f16ff */
[----:B--2---:R-:W-:Y:S01]  /*93660*/  LEA R144, P3, R137, R3, 0x2 ;  /* 0x0000000389907211 */ /* 0x004fe200078610ff */
[----:B------:R-:W-:-:S02]  /*93670*/  VIADD R86, R7, UR25 ;  /* 0x0000001907567c36 */ /* 0x000fc40008000000 */
[----:B------:R2:W-:Y:S01]  /*93680*/  STL.64 [R1+0x3e0], R146 ;  /* 0x0003e09201007387 */ /* 0x0005e20000100a00 */
[----:B------:R-:W1:Y:S01]  /*93690*/  LDCU UR25, c[0x0][0x3b8] ;  /* 0x00007700ff1977ac */ /* 0x000e620008000800 */
[----:B------:R-:W-:Y:S02]  /*936a0*/  LEA.HI.X.SX32 R145, R137, R2, 0x2, P3 ;  /* 0x0000000289917211 */ /* 0x000fe400018f16ff */
[----:B------:R-:W-:Y:S01]  /*936b0*/  IADD3 R79, PT, PT, R86, UR24, RZ ;  /* 0x00000018564f7c10 */ /* 0x000fe2000fffe0ff */
[----:B------:R-:W1:Y:S02]  /*936c0*/  LDCU UR24, c[0x0][0x3b8] ;  /* 0x00007700ff1877ac */ /* 0x000e640008000800 */
[----:B------:R3:W-:Y:S04]  /*936d0*/  STL.64 [R1+0x3d8], R144 ;  /* 0x0003d89001007387 */ /* 0x0007e80000100a00 */
[----:B------:R1:W-:Y:S01]  /*936e0*/  STL.64 [R1+0x3d0], R142 ;  /* 0x0003d08e01007387 */ /* 0x0003e20000100a00 */
[----:B--2---:R-:W-:-:S04]  /*936f0*/  LEA R146, P1, R49, R3, 0x2 ;  /* 0x0000000331927211 */ /* 0x004fc800078210ff */
[-C--:B------:R-:W-:Y:S02]  /*93700*/  LEA.HI.X.SX32 R147, R49, R2.reuse, 0x2, P1 ;  /* 0x0000000231937211 */ /* 0x080fe400008f16ff */
[CC--:B---3--:R-:W-:Y:S02]  /*93710*/  LEA R144, P3, R135.reuse, R3.reuse, 0x2 ;  /* 0x0000000387907211 */ /* 0x0c8fe400078610ff */
[CC--:B-1----:R-:W-:Y:S02]  /*93720*/  LEA R142, P4, R136.reuse, R3.reuse, 0x2 ;  /* 0x00000003888e7211 */ /* 0x0c2fe400078810ff */
[-C--:B------:R-:W-:Y:S02]  /*93730*/  LEA.HI.X.SX32 R145, R135, R2.reuse, 0x2, P3 ;  /* 0x0000000287917211 */ /* 0x080fe400018f16ff */
[----:B------:R-:W-:Y:S01]  /*93740*/  LEA.HI.X.SX32 R143, R136, R2, 0x2, P4 ;  /* 0x00000002888f7211 */ /* 0x000fe200020f16ff */
[----:B------:R-:W-:Y:S01]  /*93750*/  VIADD R80, R79, UR23 ;  /* 0x000000174f507c36 */ /* 0x000fe20008000000 */
[----:B------:R1:W-:Y:S01]  /*93760*/  STL.64 [R1+0x3c8], R146 ;  /* 0x0003c89201007387 */ /* 0x0003e20000100a00 */
[----:B------:R-:W2:Y:S03]  /*93770*/  LDCU UR23, c[0x0][0x3b8] ;  /* 0x00007700ff1777ac */ /* 0x000ea60008000800 */
        /* <DEDUP_REMOVED lines=11> */
[-C--:B------:R-:W-:Y:S01]  /*93830*/  LEA R136, P3, R131, R3.reuse, 0x2 ;  /* 0x0000000383887211 */ /* 0x080fe200078610ff */
[----:B------:R1:W-:Y:S01]  /*93840*/  STL.64 [R1+0x3a0], R142 ;  /* 0x0003a08e01007387 */ /* 0x0003e20000100a00 */
[-C--:B------:R-:W-:Y:S01]  /*93850*/  LEA.HI.X.SX32 R147, R21, R2.reuse, 0x2, P1 ;  /* 0x0000000215937211 */ /* 0x080fe200008f16ff */
[----:B------:R-:W-:Y:S01]  /*93860*/  VIADD R77, R31, UR20 ;  /* 0x000000141f4d7c36 */ /* 0x000fe20008000000 */
[-C--:B------:R-:W-:Y:S01]  /*93870*/  LEA R20, P4, R132, R3.reuse, 0x2 ;  /* 0x0000000384147211 */ /* 0x080fe200078810ff */
[----:B------:R-:W3:Y:S01]  /*93880*/  LDCU UR20, c[0x0][0x3b8] ;  /* 0x00007700ff1477ac */ /* 0x000ee20008000800 */
[----:B------:R-:W-:Y:S01]  /*93890*/  LEA.HI.X.SX32 R137, R131, R2, 0x2, P3 ;  /* 0x0000000283897211 */ /* 0x000fe200018f16ff */
[----:B------:R-:W-:Y:S01]  /*938a0*/  VIADD R78, R77, UR19 ;  /* 0x000000134d4e7c36 */ /* 0x000fe20008000000 */
[----:B------:R-:W-:Y:S01]  /*938b0*/  STL.64 [R1+0x3b0], R146 ;  /* 0x0003b09201007387 */ /* 0x000fe20000100a00 */
[----:B-1----:R-:W-:-:S03]  /*938c0*/  LEA R142, P1, R50, R3, 0x2 ;  /* 0x00000003328e7211 */ /* 0x002fc600078210ff */
[----:B------:R-:W-:Y:S01]  /*938d0*/  STL.64 [R1+0x3a8], R144 ;  /* 0x0003a89001007387 */ /* 0x000fe20000100a00 */
[-C--:B------:R-:W-:Y:S01]  /*938e0*/  LEA.HI.X.SX32 R21, R132, R2.reuse, 0x2, P4 ;  /* 0x0000000284157211 */ /* 0x080fe200020f16ff */
[----:B------:R-:W1:Y:S01]  /*938f0*/  LDCU UR19, c[0x0][0x3b8] ;  /* 0x00007700ff1377ac */ /* 0x000e620008000800 */
[-C--:B------:R-:W-:Y:S01]  /*93900*/  LEA.HI.X.SX32 R143, R50, R2.reuse, 0x2, P1 ;  /* 0x00000002328f7211 */ /* 0x080fe200008f16ff */
[----:B------:R4:W-:Y:S01]  /*93910*/  STL.64 [R1+0x390], R136 ;  /* 0x0003908801007387 */ /* 0x0009e20000100a00 */
[----:B------:R-:W-:Y:S01]  /*93920*/  IADD3 R27, PT, PT, R78, UR18, RZ ;  /* 0x000000124e1b7c10 */ /* 0x000fe2000fffe0ff */
[----:B------:R-:W1:Y:S01]  /*93930*/  LDCU UR18, c[0x0][0x3b8] ;  /* 0x00007700ff1277ac */ /* 0x000e620008000800 */
[-C--:B------:R-:W-:Y:S01]  /*93940*/  LEA R134, P3, R129, R3.reuse, 0x2 ;  /* 0x0000000381867211 */ /* 0x080fe200078610ff */
[----:B------:R-:W-:Y:S04]  /*93950*/  STL.64 [R1+0x398], R142 ;  /* 0x0003988e01007387 */ /* 0x000fe80000100a00 */
[----:B------:R1:W-:Y:S01]  /*93960*/  STL.64 [R1+0x388], R20 ;  /* 0x0003881401007387 */ /* 0x0003e20000100a00 */
[----:B----4-:R-:W-:Y:S01]  /*93970*/  LEA R136, P1, R47, R3, 0x2 ;  /* 0x000000032f887211 */ /* 0x010fe200078210ff */
[----:B------:R-:W-:Y:S01]  /*93980*/  VIADD R75, R27, UR76 ;  /* 0x0000004c1b4b7c36 */ /* 0x000fe20008000000 */
[-C--:B------:R-:W-:Y:S01]  /*93990*/  LEA.HI.X.SX32 R135, R129, R2.reuse, 0x2, P3 ;  /* 0x0000000281877211 */ /* 0x080fe200018f16ff */
[----:B------:R-:W4:Y:S01]  /*939a0*/  LDCU UR76, c[0x0][0x3b8] ;  /* 0x00007700ff4c77ac */ /* 0x000f220008000800 */
[----:B------:R-:W-:-:S02]  /*939b0*/  LEA.HI.X.SX32 R137, R47, R2, 0x2, P1 ;  /* 0x000000022f897211 */ /* 0x000fc400008f16ff */
[----:B-1----:R-:W-:-:S03]  /*939c0*/  LEA R20, P4, R130, R3, 0x2 ;  /* 0x0000000382147211 */ /* 0x002fc600078810ff */
[----:B------:R1:W-:Y:S01]  /*939d0*/  STL.64 [R1+0x380], R136 ;  /* 0x0003808801007387 */ /* 0x0003e20000100a00 */
[----:B------:R-:W-:Y:S01]  /*939e0*/  LEA.HI.X.SX32 R21, R130, R2, 0x2, P4 ;  /* 0x0000000282157211 */ /* 0x000fe200020f16ff */
[----:B------:R-:W-:Y:S02]  /*939f0*/  VIADD R76, R75, UR5 ;  /* 0x000000054b4c7c36 */ /* 0x000fe40008000000 */
[----:B------:R2:W-:Y:S01]  /*93a00*/  STL.64 [R1+0x378], R134 ;  /* 0x0003788601007387 */ /* 0x0005e20000100a00 */
[----:B------:R-:W3:Y:S03]  /*93a10*/  LDCU UR5, c[0x0][0x3b8] ;  /* 0x00007700ff0577ac */ /* 0x000ee60008000800 */
[----:B------:R4:W-:Y:S01]  /*93a20*/  STL.64 [R1+0x370], R20 ;  /* 0x0003701401007387 */ /* 0x0009e20000100a00 */
[-C--:B-1----:R-:W-:Y:S02]  /*93a30*/  LEA R136, P1, R9, R3.reuse, 0x2 ;  /* 0x0000000309887211 */ /* 0x082fe400078210ff */
[----:B--2---:R-:W-:-:S02]  /*93a40*/  LEA R134, P3, R127, R3, 0x2 ;  /* 0x000000037f867211 */ /* 0x004fc400078610ff */
[----:B------:R-:W-:Y:S01]  /*93a50*/  IADD3 R12, PT, PT, R76, UR4, RZ ;  /* 0x000000044c0c7c10 */ /* 0x000fe2000fffe0ff */
[----:B------:R-:W1:Y:S01]  /*93a60*/  LDCU UR4, c[0x0][0x3b8] ;  /* 0x00007700ff0477ac */ /* 0x000e620008000800 */
[CC--:B----4-:R-:W-:Y:S02]  /*93a70*/  LEA R20, P4, R128.reuse, R3.reuse, 0x2 ;  /* 0x0000000380147211 */ /* 0x0d0fe400078810ff */
[-C--:B------:R-:W-:Y:S02]  /*93a80*/  LEA.HI.X.SX32 R135, R127, R2.reuse, 0x2, P3 ;  /* 0x000000027f877211 */ /* 0x080fe400018f16ff */
[-C--:B------:R-:W-:Y:S02]  /*93a90*/  LEA.HI.X.SX32 R137, R9, R2.reuse, 0x2, P1 ;  /* 0x0000000209897211 */ /* 0x080fe400008f16ff */
[-C--:B------:R-:W-:Y:S01]  /*93aa0*/  LEA.HI.X.SX32 R21, R128, R2.reuse, 0x2, P4 ;  /* 0x0000000280157211 */ /* 0x080fe200020f16ff */
[----:B------:R-:W-:Y:S01]  /*93ab0*/  VIADD R73, R12, UR16 ;  /* 0x000000100c497c36 */ /* 0x000fe20008000000 */
[----:B------:R2:W-:Y:S01]  /*93ac0*/  STL.64 [R1+0x360], R134 ;  /* 0x0003608601007387 */ /* 0x0005e20000100a00 */
[-C--:B------:R-:W-:Y:S01]  /*93ad0*/  LEA R130, P3, R125, R3.reuse, 0x2 ;  /* 0x000000037d827211 */ /* 0x080fe200078610ff */
[----:B------:R-:W4:Y:S02]  /*93ae0*/  LDCU UR16, c[0x0][0x3b8] ;  /* 0x00007700ff1077ac */ /* 0x000f240008000800 */
[----:B------:R-:W-:Y:S01]  /*93af0*/  STL.64 [R1+0x368], R136 ;  /* 0x0003688801007387 */ /* 0x000fe20000100a00 */
[----:B------:R-:W-:Y:S01]  /*93b00*/  VIADD R74, R73, UR15 ;  /* 0x0000000f494a7c36 */ /* 0x000fe20008000000 */
[----:B------:R-:W-:Y:S01]  /*93b10*/  LEA.HI.X.SX32 R131, R125, R2, 0x2, P3 ;  /* 0x000000027d837211 */ /* 0x000fe200018f16ff */
[----:B------:R-:W1:Y:S01]  /*93b20*/  LDCU UR15, c[0x0][0x3b8] ;  /* 0x00007700ff0f77ac */ /* 0x000e620008000800 */
[----:B------:R3:W-:Y:S01]  /*93b30*/  STL.64 [R1+0x358], R20 ;  /* 0x0003581401007387 */ /* 0x0007e20000100a00 */
[----:B--2---:R-:W-:-:S03]  /*93b40*/  LEA R134, P1, R48, R3, 0x2 ;  /* 0x0000000330867211 */ /* 0x004fc600078210ff */
[----:B------:R2:W-:Y:S01]  /*93b50*/  STL.64 [R1+0x348], R130 ;  /* 0x0003488201007387 */ /* 0x0005e20000100a00 */
[-C--:B------:R-:W-:Y:S02]  /*93b60*/  LEA.HI.X.SX32 R135, R48, R2.reuse, 0x2, P1 ;  /* 0x0000000230877211 */ /* 0x080fe400008f16ff */
[-C--:B---3--:R-:W-:Y:S02]  /*93b70*/  LEA R20, P4, R126, R3.reuse, 0x2 ;  /* 0x000000037e147211 */ /* 0x088fe400078810ff */
[----:B------:R-:W-:Y:S01]  /*93b80*/  IADD3 R28, PT, PT, R74, UR14, RZ ;  /* 0x0000000e4a1c7c10 */ /* 0x000fe2000fffe0ff */
[----:B------:R-:W-:Y:S01]  /*93b90*/  STL.64 [R1+0x350], R134 ;  /* 0x0003508601007387 */ /* 0x000fe20000100a00 */
[-C--:B------:R-:W-:Y:S01]  /*93ba0*/  LEA.HI.X.SX32 R21, R126, R2.reuse, 0x2, P4 ;  /* 0x000000027e157211 */ /* 0x080fe200020f16ff */
[----:B------:R-:W3:Y:S01]  /*93bb0*/  LDCU UR14, c[0x0][0x3b8] ;  /* 0x00007700ff0e77ac */ /* 0x000ee20008000800 */
[-C--:B--2---:R-:W-:Y:S02]  /*93bc0*/  LEA R130, P1, R44, R3.reuse, 0x2 ;  /* 0x000000032c827211 */ /* 0x084fe400078210ff */
[CC--:B------:R-:W-:Y:S01]  /*93bd0*/  LEA R128, P3, R123.reuse, R3.reuse, 0x2 ;  /* 0x000000037b807211 */ /* 0x0c0fe200078610ff */
[----:B------:R2:W-:Y:S01]  /*93be0*/  STL.64 [R1+0x340], R20 ;  /* 0x0003401401007387 */ /* 0x0005e20000100a00 */
[----:B------:R-:W-:Y:S01]  /*93bf0*/  VIADD R70, R28, UR13 ;  /* 0x0000000d1c467c36 */ /* 0x000fe20008000000 */
[-C--:B------:R-:W-:Y:S01]  /*93c00*/  LEA.HI.X.SX32 R131, R44, R2.reuse, 0x2, P1 ;  /* 0x000000022c837211 */ /* 0x080fe200008f16ff */
[----:B------:R-:W1:Y:S01]  /*93c10*/  LDCU UR13, c[0x0][0x3b8] ;  /* 0x00007700ff0d77ac */ /* 0x000e620008000800 */
[-C--:B------:R-:W-:Y:S01]  /*93c20*/  LEA.HI.X.SX32 R129, R123, R2.reuse, 0x2, P3 ;  /* 0x000000027b817211 */ /* 0x080fe200018f16ff */
[----:B------:R-:W-:Y:S01]  /*93c30*/  VIADD R71, R70, UR12 ;  /* 0x0000000c46477c36 */ /* 0x000fe20008000000 */
[C---:B--2---:R-:W-:Y:S01]  /*93c40*/  LEA R20, P4, R124.reuse, R3, 0x2 ;  /* 0x000000037c147211 */ /* 0x044fe200078810ff */
[----:B------:R2:W-:Y:S01]  /*93c50*/  STL.64 [R1+0x338], R130 ;  /* 0x0003388201007387 */ /* 0x0005e20000100a00 */
[----:B------:R-:W1:Y:S02]  /*93c60*/  LDCU UR12, c[0x0][0x3b8] ;  /* 0x00007700ff0c77ac */ /* 0x000e640008000800 */
[----:B------:R-:W-:Y:S01]  /*93c70*/  LEA.HI.X.SX32 R21, R124, R2, 0x2, P4 ;  /* 0x000000027c157211 */ /* 0x000fe200020f16ff */
[----:B------:R3:W-:Y:S01]  /*93c80*/  STL.64 [R1+0x330], R128 ;  /* 0x0003308001007387 */ /* 0x0007e20000100a00 */
[----:B------:R-:W-:-:S03]  /*93c90*/  IADD3 R25, PT, PT, R71, UR77, RZ ;  /* 0x0000004d47197c10 */ /* 0x000fc6000fffe0ff */
[----:B------:R1:W-:Y:S01]  /*93ca0*/  STL.64 [R1+0x328], R20 ;  /* 0x0003281401007387 */ /* 0x0003e20000100a00 */
[-C--:B--2---:R-:W-:Y:S02]  /*93cb0*/  LEA R130, P1, R18, R3.reuse, 0x2 ;  /* 0x0000000312827211 */ /* 0x084fe400078210ff */
[CC--:B---3--:R-:W-:Y:S02]  /*93cc0*/  LEA R128, P3, R121.reuse, R3.reuse, 0x2 ;  /* 0x0000000379807211 */ /* 0x0c8fe400078610ff */
[-C--:B-1----:R-:W-:Y:S02]  /*93cd0*/  LEA R20, P4, R122, R3.reuse, 0x2 ;  /* 0x000000037a147211 */ /* 0x082fe400078810ff */
[-C--:B------:R-:W-:Y:S02]  /*93ce0*/  LEA.HI.X.SX32 R129, R121, R2.reuse, 0x2, P3 ;  /* 0x0000000279817211 */ /* 0x080fe400018f16ff */
[-C--:B------:R-:W-:Y:S01]  /*93cf0*/  LEA.HI.X.SX32 R131, R18, R2.reuse, 0x2, P1 ;  /* 0x0000000212837211 */ /* 0x080fe200008f16ff */
[----:B------:R-:W-:Y:S01]  /*93d00*/  VIADD R68, R25, UR11 ;  /* 0x0000000b19447c36 */ /* 0x000fe20008000000 */
[-C--:B------:R-:W-:Y:S01]  /*93d10*/  LEA.HI.X.SX32 R21, R122, R2.reuse, 0x2, P4 ;  /* 0x000000027a157211 */ /* 0x080fe200020f16ff */
[----:B------:R1:W-:Y:S01]  /*93d20*/  STL.64 [R1+0x318], R128 ;  /* 0x0003188001007387 */ /* 0x0003e20000100a00 */
[-C--:B------:R-:W-:Y:S01]  /*93d30*/  LEA R124, P3, R118, R3.reuse, 0x2 ;  /* 0x00000003767c7211 */ /* 0x080fe200078610ff */
[----:B------:R-:W-:Y:S01]  /*93d40*/  VIADD R69, R68, UR7 ;  /* 0x0000000744457c36 */ /* 0x000fe20008000000 */
[----:B------:R-:W2:Y:S01]  /*93d50*/  LDCU UR11, c[0x0][0x3b8] ;  /* 0x00007700ff0b77ac */ /* 0x000ea20008000800 */
[----:B------:R-:W-:Y:S01]  /*93d60*/  STL.64 [R1+0x320], R130 ;  /* 0x0003208201007387 */ /* 0x000fe20000100a00 */
[----:B------:R-:W-:Y:S01]  /*93d70*/  LEA.HI.X.SX32 R125, R118, R2, 0x2, P3 ;  /* 0x00000002767d7211 */ /* 0x000fe200018f16ff */
[----:B------:R-:W3:Y:S02]  /*93d80*/  LDCU UR7, c[0x0][0x3b8] ;  /* 0x00007700ff0777ac */ /* 0x000ee40008000800 */
[----:B------:R4:W-:Y:S01]  /*93d90*/  STL.64 [R1+0x310], R20 ;  /* 0x0003101401007387 */ /* 0x0009e20000100a00 */
[----:B-1----:R-:W-:-:S02]  /*93da0*/  LEA R128, P1, R45, R3, 0x2 ;  /* 0x000000032d807211 */ /* 0x002fc400078210ff */
[----:B------:R-:W-:Y:S02]  /*93db0*/  IADD3 R13, PT, PT, R69, UR17, RZ ;  /* 0x00000011450d7c10 */ /* 0x000fe4000fffe0ff */
[-C--:B----4-:R-:W-:Y:S01]  /*93dc0*/  LEA R20, P4, R119, R3.reuse, 0x2 ;  /* 0x0000000377147211 */ /* 0x090fe200078810ff */
[----:B------:R1:W-:Y:S01]  /*93dd0*/  STL.64 [R1+0x300], R124 ;  /* 0x0003007c01007387 */ /* 0x0003e20000100a00 */
[-C--:B------:R-:W-:Y:S01]  /*93de0*/  LEA.HI.X.SX32 R129, R45, R2.reuse, 0x2, P1 ;  /* 0x000000022d817211 */ /* 0x080fe200008f16ff */
[----:B------:R-:W4:Y:S01]  /*93df0*/  LDCU UR17, c[0x0][0x3b8] ;  /* 0x00007700ff1177ac */ /* 0x000f220008000800 */
[-C--:B------:R-:W-:Y:S01]  /*93e00*/  LEA.HI.X.SX32 R21, R119, R2.reuse, 0x2, P4 ;  /* 0x0000000277157211 */ /* 0x080fe200020f16ff */
[----:B------:R-:W-:Y:S01]  /*93e10*/  VIADD R66, R13, UR75 ;  /* 0x0000004b0d427c36 */ /* 0x000fe20008000000 */
[-C--:B------:R-:W-:Y:S01]  /*93e20*/  LEA R44, P3, R116, R3.reuse, 0x2 ;  /* 0x00000003742c7211 */ /* 0x080fe200078610ff */
[----:B------:R-:W-:Y:S01]  /*93e30*/  STL.64 [R1+0x308], R128 ;  /* 0x0003088001007387 */ /* 0x000fe20000100a00 */
[----:B------:R-:W2:Y:S03]  /*93e40*/  LDCU UR75, c[0x0][0x3b8] ;  /* 0x00007700ff4b77ac */ /* 0x000ea60008000800 */
[----:B------:R3:W-:Y:S01]  /*93e50*/  STL.64 [R1+0x2f8], R20 ;  /* 0x0002f81401007387 */ /* 0x0007e20000100a00 */
[----:B-1----:R-:W-:Y:S01]  /*93e60*/  LEA R124, P1, R42, R3, 0x2 ;  /* 0x000000032a7c7211 */ /* 0x002fe200078210ff */
[----:B------:R-:W-:Y:S01]  /*93e70*/  VIADD R67, R66, UR74 ;  /* 0x0000004a42437c36 */ /* 0x000fe20008000000 */
[-C--:B------:R-:W-:Y:S01]  /*93e80*/  LEA.HI.X.SX32 R45, R116, R2.reuse, 0x2, P3 ;  /* 0x00000002742d7211 */ /* 0x080fe200018f16ff */
[----:B------:R-:W1:Y:S01]  /*93e90*/  LDCU UR74, c[0x0][0x3b8] ;  /* 0x00007700ff4a77ac */ /* 0x000e620008000800 */
[----:B------:R-:W-:-:S02]  /*93ea0*/  LEA.HI.X.SX32 R125, R42, R2, 0x2, P1 ;  /* 0x000000022a7d7211 */ /* 0x000fc400008f16ff */
[----:B---3--:R-:W-:-:S03]  /*93eb0*/  LEA R20, P4, R117, R3, 0x2 ;  /* 0x0000000375147211 */ /* 0x008fc600078810ff */
[----:B------:R3:W-:Y:S01]  /*93ec0*/  STL.64 [R1+0x2f0], R124 ;  /* 0x0002f07c01007387 */ /* 0x0007e20000100a00 */
[----:B------:R-:W-:-:S03]  /*93ed0*/  LEA.HI.X.SX32 R21, R117, R2, 0x2, P4 ;  /* 0x0000000275157211 */ /* 0x000fc600020f16ff */
[----:B------:R1:W-:Y:S01]  /*93ee0*/  STL.64 [R1+0x2e8], R44 ;  /* 0x0002e82c01007387 */ /* 0x0003e20000100a00 */
[----:B------:R-:W-:Y:S01]  /*93ef0*/  IADD3 R26, PT, PT, R67, UR73, RZ ;  /* 0x00000049431a7c10 */ /* 0x000fe2000fffe0ff */
[----:B------:R-:W2:Y:S02]  /*93f00*/  LDCU UR73, c[0x0][0x3b8] ;  /* 0x00007700ff4977ac */ /* 0x000ea40008000800 */
[----:B------:R4:W-:Y:S01]  /*93f10*/  STL.64 [R1+0x2e0], R20 ;  /* 0x0002e01401007387 */ /* 0x0009e20000100a00 */
[-C--:B---3--:R-:W-:Y:S02]  /*93f20*/  LEA R124, P1, R19, R3.reuse, 0x2 ;  /* 0x00000003137c7211 */ /* 0x088fe400078210ff */
[-C--:B-1----:R-:W-:Y:S01]  /*93f30*/  LEA R44, P3, R114, R3.reuse, 0x2 ;  /* 0x00000003722c7211 */ /* 0x082fe200078610ff */
[----:B------:R-:W-:Y:S01]  /*93f40*/  VIADD R64, R26, UR72 ;  /* 0x000000481a407c36 */ /* 0x000fe20008000000 */
[----:B----4-:R-:W-:Y:S02]  /*93f50*/  LEA R20, P4, R115, R3, 0x2 ;  /* 0x0000000373147211 */ /* 0x010fe400078810ff */
[-C--:B------:R-:W-:Y:S01]  /*93f60*/  LEA.HI.X.SX32 R45, R114, R2.reuse, 0x2, P3 ;  /* 0x00000002722d7211 */ /* 0x080fe200018f16ff */
[----:B------:R-:W1:Y:S01]  /*93f70*/  LDCU UR72, c[0x0][0x3b8] ;  /* 0x00007700ff4877ac */ /* 0x000e620008000800 */
[----:B------:R-:W-:-:S02]  /*93f80*/  LEA.HI.X.SX32 R125, R19, R2, 0x2, P1 ;  /* 0x00000002137d7211 */ /* 0x000fc400008f16ff */
[----:B------:R-:W-:Y:S01]  /*93f90*/  LEA.HI.X.SX32 R21, R115, R2, 0x2, P4 ;  /* 0x0000000273157211 */ /* 0x000fe200020f16ff */
[----:B------:R-:W-:Y:S01]  /*93fa0*/  VIADD R65, R64, UR71 ;  /* 0x0000004740417c36 */ /* 0x000fe20008000000 */
[----:B------:R3:W-:Y:S01]  /*93fb0*/  STL.64 [R1+0x2d0], R44 ;  /* 0x0002d02c01007387 */ /* 0x0007e20000100a00 */
[-C--:B------:R-:W-:Y:S01]  /*93fc0*/  LEA R18, P4, R113, R3.reuse, 0x2 ;  /* 0x0000000371127211 */ /* 0x080fe200078810ff */
[----:B------:R-:W4:Y:S02]  /*93fd0*/  LDCU UR71, c[0x0][0x3b8] ;  /* 0x00007700ff4777ac */ /* 0x000f240008000800 */
[----:B------:R-:W-:Y:S01]  /*93fe0*/  STL.64 [R1+0x2d8], R124 ;  /* 0x0002d87c01007387 */ /* 0x000fe20000100a00 */
[----:B------:R-:W-:Y:S01]  /*93ff0*/  IADD3 R24, PT, PT, R65, UR70, RZ ;  /* 0x0000004641187c10 */ /* 0x000fe2000fffe0ff */
[----:B------:R-:W1:Y:S02]  /*94000*/  LDCU UR70, c[0x0][0x3b8] ;  /* 0x00007700ff4677ac */ /* 0x000e640008000800 */
[----:B------:R2:W-:Y:S01]  /*94010*/  STL.64 [R1+0x2c8], R20 ;  /* 0x0002c81401007387 */ /* 0x0005e20000100a00 */
[----:B---3--:R-:W-:-:S04]  /*94020*/  LEA R44, P1, R43, R3, 0x2 ;  /* 0x000000032b2c7211 */ /* 0x008fc800078210ff */
[-C--:B------:R-:W-:Y:S02]  /*94030*/  LEA.HI.X.SX32 R45, R43, R2.reuse, 0x2, P1 ;  /* 0x000000022b2d7211 */ /* 0x080fe400008f16ff */
[-C--:B--2---:R-:W-:Y:S01]  /*94040*/  LEA R20, P3, R112, R3.reuse, 0x2 ;  /* 0x0000000370147211 */ /* 0x084fe200078610ff */
[----:B------:R-:W-:Y:S01]  /*94050*/  VIADD R62, R24, UR69 ;  /* 0x00000045183e7c36 */ /* 0x000fe20008000000 */
[-C--:B------:R-:W-:Y:S01]  /*94060*/  LEA.HI.X.SX32 R19, R113, R2.reuse, 0x2, P4 ;  /* 0x0000000271137211 */ /* 0x080fe200020f16ff */
[----:B------:R-:W-:Y:S01]  /*94070*/  STL.64 [R1+0x2c0], R44 ;  /* 0x0002c02c01007387 */ /* 0x000fe20000100a00 */
[-C--:B------:R-:W-:Y:S02]  /*94080*/  LEA.HI.X.SX32 R21, R112, R2.reuse, 0x2, P3 ;  /* 0x0000000270157211 */ /* 0x080fe400018f16ff */
[-C--:B------:R-:W-:Y:S01]  /*94090*/  LEA R42, P1, R40, R3.reuse, 0x2 ;  /* 0x00000003282a7211 */ /* 0x080fe200078210ff */
[----:B------:R-:W-:Y:S01]  /*940a0*/  VIADD R60, R62, UR68 ;  /* 0x000000443e3c7c36 */ /* 0x000fe20008000000 */
[----:B------:R-:W2:Y:S01]  /*940b0*/  LDCU UR69, c[0x0][0x3b8] ;  /* 0x00007700ff4577ac */ /* 0x000ea20008000800 */
[----:B------:R3:W-:Y:S01]  /*940c0*/  STL.64 [R1+0x2b8], R20 ;  /* 0x0002b81401007387 */ /* 0x0007e20000100a00 */
[----:B------:R-:W-:Y:S01]  /*940d0*/  LEA.HI.X.SX32 R43, R40, R2, 0x2, P1 ;  /* 0x00000002282b7211 */ /* 0x000fe200008f16ff */
[----:B------:R-:W1:Y:S02]  /*940e0*/  LDCU UR68, c[0x0][0x3b8] ;  /* 0x00007700ff4477ac */ /* 0x000e640008000800 */
[----:B------:R4:W-:Y:S01]  /*940f0*/  STL.64 [R1+0x2b0], R18 ;  /* 0x0002b01201007387 */ /* 0x0009e20000100a00 */
[----:B------:R-:W-:Y:S01]  /*94100*/  IADD3 R5, PT, PT, R60, UR67, RZ ;  /* 0x000000433c057c10 */ /* 0x000fe2000fffe0ff */
[----:B------:R-:W1:Y:S01]  /*94110*/  LDCU UR67, c[0x0][0x3b8] ;  /* 0x00007700ff4377ac */ /* 0x000e620008000800 */
[----:B---3--:R-:W-:-:S02]  /*94120*/  LEA R20, P3, R110, R3, 0x2 ;  /* 0x000000036e147211 */ /* 0x008fc400078610ff */
[CC--:B----4-:R-:W-:Y:S02]  /*94130*/  LEA R18, P4, R111.reuse, R3.reuse, 0x2 ;  /* 0x000000036f127211 */ /* 0x0d0fe400078810ff */
[-C--:B------:R-:W-:Y:S02]  /*94140*/  LEA.HI.X.SX32 R21, R110, R2.reuse, 0x2, P3 ;  /* 0x000000026e157211 */ /* 0x080fe400018f16ff */
[----:B------:R-:W-:Y:S01]  /*94150*/  LEA.HI.X.SX32 R19, R111, R2, 0x2, P4 ;  /* 0x000000026f137211 */ /* 0x000fe200020f16ff */
[----:B------:R3:W-:Y:S01]  /*94160*/  STL.64 [R1+0x2a8], R42 ;  /* 0x0002a82a01007387 */ /* 0x0007e20000100a00 */
[----:B------:R-:W-:Y:S01]  /*94170*/  VIADD R58, R5, UR66 ;  /* 0x00000042053a7c36 */ /* 0x000fe20008000000 */
[----:B------:R-:W4:Y:S02]  /*94180*/  LDCU UR66, c[0x0][0x3b8] ;  /* 0x00007700ff4277ac */ /* 0x000f240008000800 */
[----:B------:R1:W-:Y:S04]  /*94190*/  STL.64 [R1+0x2a0], R20 ;  /* 0x0002a01401007387 */ /* 0x0003e80000100a00 */
[----:B------:R2:W-:Y:S01]  /*941a0*/  STL.64 [R1+0x298], R18 ;  /* 0x0002981201007387 */ /* 0x0005e20000100a00 */
[----:B---3--:R-:W-:-:S02]  /*941b0*/  LEA R42, P1, R0, R3, 0x2 ;  /* 0x00000003002a7211 */ /* 0x008fc400078210ff */
[-C--:B-1----:R-:W-:Y:S02]  /*941c0*/  LEA R20, P3, R108, R3.reuse, 0x2 ;  /* 0x000000036c147211 */ /* 0x082fe400078610ff */
[-C--:B------:R-:W-:Y:S02]  /*941d0*/  LEA.HI.X.SX32 R43, R0, R2.reuse, 0x2, P1 ;  /* 0x00000002002b7211 */ /* 0x080fe400008f16ff */
[CC--:B--2---:R-:W-:Y:S01]  /*941e0*/  LEA R18, P4, R109.reuse, R3.reuse, 0x2 ;  /* 0x000000036d127211 */ /* 0x0c4fe200078810ff */
[----:B------:R-:W-:Y:S01]  /*941f0*/  VIADD R61, R58, UR65 ;  /* 0x000000413a3d7c36 */ /* 0x000fe20008000000 */
[-C--:B------:R-:W-:Y:S01]  /*94200*/  LEA.HI.X.SX32 R21, R108, R2.reuse, 0x2, P3 ;  /* 0x000000026c157211 */ /* 0x080fe200018f16ff */
[----:B------:R1:W-:Y:S01]  /*94210*/  STL.64 [R1+0x290], R42 ;  /* 0x0002902a01007387 */ /* 0x0003e20000100a00 */
[----:B------:R-:W-:Y:S01]  /*94220*/  LEA.HI.X.SX32 R19, R109, R2, 0x2, P4 ;  /* 0x000000026d137211 */ /* 0x000fe200020f16ff */
[----:B------:R-:W2:Y:S01]  /*94230*/  LDCU UR65, c[0x0][0x3b8] ;  /* 0x00007700ff4177ac */ /* 0x000ea20008000800 */
[----:B------:R-:W-:Y:S01]  /*94240*/  IADD3 R22, PT, PT, R61, UR64, RZ ;  /* 0x000000403d167c10 */ /* 0x000fe2000fffe0ff */
[----:B------:R3:W-:Y:S01]  /*94250*/  STL.64 [R1+0x288], R20 ;  /* 0x0002881401007387 */ /* 0x0007e20000100a00 */
[----:B------:R-:W2:Y:S03]  /*94260*/  LDCU UR64, c[0x0][0x3b8] ;  /* 0x00007700ff4077ac */ /* 0x000ea60008000800 */
[----:B------:R4:W-:Y:S01]  /*94270*/  STL.64 [R1+0x280], R18 ;  /* 0x0002801201007387 */ /* 0x0009e20000100a00 */
[----:B-1----:R-:W-:-:S02]  /*94280*/  LEA R42, P1, R41, R3, 0x2 ;  /* 0x00000003292a7211 */ /* 0x002fc400078210ff */
[-C--:B---3--:R-:W-:Y:S02]  /*94290*/  LEA R20, P3, R106, R3.reuse, 0x2 ;  /* 0x000000036a147211 */ /* 0x088fe400078610ff */
[-C--:B------:R-:W-:Y:S02]  /*942a0*/  LEA.HI.X.SX32 R43, R41, R2.reuse, 0x2, P1 ;  /* 0x00000002292b7211 */ /* 0x080fe400008f16ff */
[CC--:B----4-:R-:W-:Y:S01]  /*942b0*/  LEA R18, P4, R107.reuse, R3.reuse, 0x2 ;  /* 0x000000036b127211 */ /* 0x0d0fe200078810ff */
[----:B------:R-:W-:Y:S01]  /*942c0*/  VIADD R56, R22, UR62 ;  /* 0x0000003e16387c36 */ /* 0x000fe20008000000 */
[-C--:B------:R-:W-:Y:S01]  /*942d0*/  LEA.HI.X.SX32 R21, R106, R2.reuse, 0x2, P3 ;  /* 0x000000026a157211 */ /* 0x080fe200018f16ff */
[----:B------:R-:W-:Y:S01]  /*942e0*/  STL.64 [R1+0x278], R42 ;  /* 0x0002782a01007387 */ /* 0x000fe20000100a00 */
[-C--:B------:R-:W-:Y:S01]  /*942f0*/  LEA.HI.X.SX32 R19, R107, R2.reuse, 0x2, P4 ;  /* 0x000000026b137211 */ /* 0x080fe200020f16ff */
[----:B------:R-:W-:Y:S01]  /*94300*/  VIADD R59, R56, UR60 ;  /* 0x0000003c383b7c36 */ /* 0x000fe20008000000 */
[C---:B------:R-:W-:Y:S01]  /*94310*/  LEA R40, P1, R38.reuse, R3, 0x2 ;  /* 0x0000000326287211 */ /* 0x040fe200078210ff */
[----:B------:R1:W-:Y:S01]  /*94320*/  STL.64 [R1+0x270], R20 ;  /* 0x0002701401007387 */ /* 0x0003e20000100a00 */
[----:B------:R-:W3:Y:S03]  /*94330*/  LDCU UR62, c[0x0][0x3b8] ;  /* 0x00007700ff3e77ac */ /* 0x000ee60008000800 */
[----:B------:R4:W-:Y:S01]  /*94340*/  STL.64 [R1+0x268], R18 ;  /* 0x0002681201007387 */ /* 0x0009e20000100a00 */
[----:B------:R-:W-:Y:S01]  /*94350*/  LEA.HI.X.SX32 R41, R38, R2, 0x2, P1 ;  /* 0x0000000226297211 */ /* 0x000fe200008f16ff */
[----:B------:R-:W2:Y:S01]  /*94360*/  LDCU UR60, c[0x0][0x3b8] ;  /* 0x00007700ff3c77ac */ /* 0x000ea20008000800 */
[----:B------:R-:W-:-:S02]  /*94370*/  IADD3 R23, PT, PT, R59, UR59, RZ ;  /* 0x0000003b3b177c10 */ /* 0x000fc4000fffe0ff */
[CC--:B-1----:R-:W-:Y:S02]  /*94380*/  LEA R20, P3, R104.reuse, R3.reuse, 0x2 ;  /* 0x0000000368147211 */ /* 0x0c2fe400078610ff */
[C---:B----4-:R-:W-:Y:S01]  /*94390*/  LEA R18, P4, R105.reuse, R3, 0x2 ;  /* 0x0000000369127211 */ /* 0x050fe200078810ff */
[----:B------:R1:W-:Y:S01]  /*943a0*/  STL.64 [R1+0x260], R40 ;  /* 0x0002602801007387 */ /* 0x0003e20000100a00 */
[-C--:B------:R-:W-:Y:S01]  /*943b0*/  LEA.HI.X.SX32 R21, R104, R2.reuse, 0x2, P3 ;  /* 0x0000000268157211 */ /* 0x080fe200018f16ff */
[----:B------:R-:W4:Y:S01]  /*943c0*/  LDCU UR59, c[0x0][0x3b8] ;  /* 0x00007700ff3b77ac */ /* 0x000f220008000800 */
[----:B------:R-:W-:Y:S01]  /*943d0*/  LEA.HI.X.SX32 R19, R105, R2, 0x2, P4 ;  /* 0x0000000269137211 */ /* 0x000fe200020f16ff */
[----:B------:R-:W-:Y:S02]  /*943e0*/  VIADD R54, R23, UR63 ;  /* 0x0000003f17367c36 */ /* 0x000fe40008000000 */
[----:B------:R2:W-:Y:S01]  /*943f0*/  STL.64 [R1+0x258], R20 ;  /* 0x0002581401007387 */ /* 0x0005e20000100a00 */
[----:B------:R-:W3:Y:S01]  /*94400*/  LDCU UR63, c[0x0][0x3b8] ;  /* 0x00007700ff3f77ac */ /* 0x000ee20008000800 */
[----:B------:R-:W-:-:S02]  /*94410*/  VIADD R63, R54, UR58 ;  /* 0x0000003a363f7c36 */ /* 0x000fc40008000000 */
[----:B------:R4:W-:Y:S01]  /*94420*/  STL.64 [R1+0x250], R18 ;  /* 0x0002501201007387 */ /* 0x0009e20000100a00 */
[----:B------:R-:W3:Y:S01]  /*94430*/  LDCU UR58, c[0x0][0x3b8] ;  /* 0x00007700ff3a77ac */ /* 0x000ee20008000800 */
[CC--:B-1----:R-:W-:Y:S02]  /*94440*/  LEA R40, P1, R15.reuse, R3.reuse, 0x2 ;  /* 0x000000030f287211 */ /* 0x0c2fe400078210ff */
[CC--:B--2---:R-:W-:Y:S02]  /*94450*/  LEA R20, P3, R102.reuse, R3.reuse, 0x2 ;  /* 0x0000000366147211 */ /* 0x0c4fe400078610ff */
[-C--:B------:R-:W-:Y:S02]  /*94460*/  LEA.HI.X.SX32 R41, R15, R2.reuse, 0x2, P1 ;  /* 0x000000020f297211 */ /* 0x080fe400008f16ff */
[----:B----4-:R-:W-:Y:S02]  /*94470*/  LEA R18, P4, R103, R3, 0x2 ;  /* 0x0000000367127211 */ /* 0x010fe400078810ff */
[----:B------:R-:W-:-:S02]  /*94480*/  LEA.HI.X.SX32 R21, R102, R2, 0x2, P3 ;  /* 0x0000000266157211 */ /* 0x000fc400018f16ff */
[----:B------:R-:W-:Y:S01]  /*94490*/  LEA.HI.X.SX32 R19, R103, R2, 0x2, P4 ;  /* 0x0000000267137211 */ /* 0x000fe200020f16ff */
[----:B------:R1:W-:Y:S01]  /*944a0*/  STL.64 [R1+0x248], R40 ;  /* 0x0002482801007387 */ /* 0x0003e20000100a00 */
[----:B------:R-:W-:Y:S01]  /*944b0*/  IADD3 R55, PT, PT, R63, UR55, RZ ;  /* 0x000000373f377c10 */ /* 0x000fe2000fffe0ff */
[----:B------:R-:W2:Y:S02]  /*944c0*/  LDCU UR55, c[0x0][0x3b8] ;  /* 0x00007700ff3777ac */ /* 0x000ea40008000800 */
[----:B------:R4:W-:Y:S02]  /*944d0*/  STL.64 [R1+0x240], R20 ;  /* 0x0002401401007387 */ /* 0x0009e40000100a00 */
[----:B------:R-:W-:Y:S01]  /*944e0*/  VIADD R57, R55, UR57 ;  /* 0x0000003937397c36 */ /* 0x000fe20008000000 */
[----:B------:R-:W2:Y:S01]  /*944f0*/  LDCU UR57, c[0x0][0x3b8] ;  /* 0x00007700ff3977ac */ /* 0x000ea20008000800 */
[----:B------:R3:W-:Y:S01]  /*94500*/  STL.64 [R1+0x238], R18 ;  /* 0x0002381201007387 */ /* 0x0007e20000100a00 */
[----:B-1----:R-:W-:-:S02]  /*94510*/  LEA R40, P1, R39, R3, 0x2 ;  /* 0x0000000327287211 */ /* 0x002fc400078210ff */
[-C--:B----4-:R-:W-:Y:S02]  /*94520*/  LEA R20, P3, R99, R3.reuse, 0x2 ;  /* 0x0000000363147211 */ /* 0x090fe400078610ff */
[-C--:B------:R-:W-:Y:S02]  /*94530*/  LEA.HI.X.SX32 R41, R39, R2.reuse, 0x2, P1 ;  /* 0x0000000227297211 */ /* 0x080fe400008f16ff */
[CC--:B---3--:R-:W-:Y:S02]  /*94540*/  LEA R18, P4, R100.reuse, R3.reuse, 0x2 ;  /* 0x0000000364127211 */ /* 0x0c8fe400078810ff */
[-C--:B------:R-:W-:Y:S01]  /*94550*/  LEA.HI.X.SX32 R21, R99, R2.reuse, 0x2, P3 ;  /* 0x0000000263157211 */ /* 0x080fe200018f16ff */
[----:B------:R-:W-:Y:S01]  /*94560*/  VIADD R140, R57, UR53 ;  /* 0x00000035398c7c36 */ /* 0x000fe20008000000 */
[-C--:B------:R-:W-:Y:S01]  /*94570*/  LEA.HI.X.SX32 R19, R100, R2.reuse, 0x2, P4 ;  /* 0x0000000264137211 */ /* 0x080fe200020f16ff */
[----:B------:R-:W-:Y:S01]  /*94580*/  STL.64 [R1+0x230], R40 ;  /* 0x0002302801007387 */ /* 0x000fe20000100a00 */
[----:B------:R-:W-:Y:S01]  /*94590*/  LEA R38, P1, R36, R3, 0x2 ;  /* 0x0000000324267211 */ /* 0x000fe200078210ff */
[----:B------:R-:W1:Y:S02]  /*945a0*/  LDCU UR53, c[0x0][0x3b8] ;  /* 0x00007700ff3577ac */ /* 0x000e640008000800 */
[----:B------:R3:W-:Y:S01]  /*945b0*/  STL.64 [R1+0x228], R20 ;  /* 0x0002281401007387 */ /* 0x0007e20000100a00 */
[----:B------:R-:W-:Y:S01]  /*945c0*/  IADD3 R51, PT, PT, R140, UR56, RZ ;  /* 0x000000388c337c10 */ /* 0x000fe2000fffe0ff */
[----:B------:R-:W4:Y:S02]  /*945d0*/  LDCU UR56, c[0x0][0x3b8] ;  /* 0x00007700ff3877ac */ /* 0x000f240008000800 */
[----:B------:R1:W-:Y:S01]  /*945e0*/  STL.64 [R1+0x218], R18 ;  /* 0x0002181201007387 */ /* 0x0003e20000100a00 */
[----:B------:R-:W-:-:S02]  /*945f0*/  LEA.HI.X.SX32 R39, R36, R2, 0x2, P1 ;  /* 0x0000000224277211 */ /* 0x000fc400008f16ff */
[CC--:B---3--:R-:W-:Y:S02]  /*94600*/  LEA R20, P3, R97.reuse, R3.reuse, 0x2 ;  /* 0x0000000361147211 */ /* 0x0c8fe400078610ff */
[CC--:B-1----:R-:W-:Y:S02]  /*94610*/  LEA R18, P4, R98.reuse, R3.reuse, 0x2 ;  /* 0x0000000362127211 */ /* 0x0c2fe400078810ff */
[-C--:B------:R-:W-:Y:S01]  /*94620*/  LEA.HI.X.SX32 R21, R97, R2.reuse, 0x2, P3 ;  /* 0x0000000261157211 */ /* 0x080fe200018f16ff */
[----:B------:R-:W-:Y:S01]  /*94630*/  VIADD R52, R51, UR10 ;  /* 0x0000000a33347c36 */ /* 0x000fe20008000000 */
[----:B------:R-:W-:Y:S01]  /*94640*/  LEA.HI.X.SX32 R19, R98, R2, 0x2, P4 ;  /* 0x0000000262137211 */ /* 0x000fe200020f16ff */
[----:B------:R1:W-:Y:S01]  /*94650*/  STL.64 [R1+0x210], R38 ;  /* 0x0002102601007387 */ /* 0x0003e20000100a00 */
[----:B------:R-:W3:Y:S01]  /*94660*/  LDCU UR10, c[0x0][0x3b8] ;  /* 0x00007700ff0a77ac */ /* 0x000ee20008000800 */
[----:B------:R-:W-:Y:S02]  /*94670*/  VIADD R133, R52, UR54 ;  /* 0x0000003634857c36 */ /* 0x000fe40008000000 */
[----:B------:R2:W-:Y:S01]  /*94680*/  STL.64 [R1+0x208], R20 ;  /* 0x0002081401007387 */ /* 0x0005e20000100a00 */
[----:B------:R-:W3:Y:S03]  /*94690*/  LDCU UR54, c[0x0][0x3b8] ;  /* 0x00007700ff3677ac */ /* 0x000ee60008000800 */
[----:B------:R4:W-:Y:S01]  /*946a0*/  STL.64 [R1+0x200], R18 ;  /* 0x0002001201007387 */ /* 0x0009e20000100a00 */
[----:B-1----:R-:W-:-:S02]  /*946b0*/  LEA R38, P1, R16, R3, 0x2 ;  /* 0x0000000310267211 */ /* 0x002fc400078210ff */
[CC--:B--2---:R-:W-:Y:S02]  /*946c0*/  LEA R20, P3, R95.reuse, R3.reuse, 0x2 ;  /* 0x000000035f147211 */ /* 0x0c4fe400078610ff */
[-C--:B------:R-:W-:Y:S02]  /*946d0*/  LEA.HI.X.SX32 R39, R16, R2.reuse, 0x2, P1 ;  /* 0x0000000210277211 */ /* 0x080fe400008f16ff */
[CC--:B----4-:R-:W-:Y:S02]  /*946e0*/  LEA R18, P4, R96.reuse, R3.reuse, 0x2 ;  /* 0x0000000360127211 */ /* 0x0d0fe400078810ff */
[-C--:B------:R-:W-:Y:S02]  /*946f0*/  LEA.HI.X.SX32 R21, R95, R2.reuse, 0x2, P3 ;  /* 0x000000025f157211 */ /* 0x080fe400018f16ff */
[----:B------:R-:W-:Y:S01]  /*94700*/  IADD3 R49, PT, PT, R133, UR52, RZ ;  /* 0x0000003485317c10 */ /* 0x000fe2000fffe0ff */
[----:B------:R1:W-:Y:S01]  /*94710*/  STL.64 [R1+0x1f8], R38 ;  /* 0x0001f82601007387 */ /* 0x0003e20000100a00 */
[----:B------:R-:W-:Y:S01]  /*94720*/  LEA.HI.X.SX32 R19, R96, R2, 0x2, P4 ;  /* 0x0000000260137211 */ /* 0x000fe200020f16ff */
[----:B------:R-:W2:Y:S02]  /*94730*/  LDCU UR52, c[0x0][0x3b8] ;  /* 0x00007700ff3477ac */ /* 0x000ea40008000800 */
[----:B------:R4:W-:Y:S01]  /*94740*/  STL.64 [R1+0x1f0], R20 ;  /* 0x0001f01401007387 */ /* 0x0009e20000100a00 */
[----:B------:R-:W-:Y:S01]  /*94750*/  VIADD R50, R49, UR51 ;  /* 0x0000003331327c36 */ /* 0x000fe20008000000 */
[----:B------:R-:W2:Y:S02]  /*94760*/  LDCU UR51, c[0x0][0x3b8] ;  /* 0x00007700ff3377ac */ /* 0x000ea40008000800 */
[----:B------:R3:W-:Y:S01]  /*94770*/  STL.64 [R1+0x1e8], R18 ;  /* 0x0001e81201007387 */ /* 0x0007e20000100a00 */
[----:B-1----:R-:W-:-:S02]  /*94780*/  LEA R38, P1, R37, R3, 0x2 ;  /* 0x0000000325267211 */ /* 0x002fc400078210ff */
[-C--:B----4-:R-:W-:Y:S02]  /*94790*/  LEA R20, P3, R93, R3.reuse, 0x2 ;  /* 0x000000035d147211 */ /* 0x090fe400078610ff */
[-C--:B------:R-:W-:Y:S02]  /*947a0*/  LEA.HI.X.SX32 R39, R37, R2.reuse, 0x2, P1 ;  /* 0x0000000225277211 */ /* 0x080fe400008f16ff */
[-C--:B---3--:R-:W-:Y:S01]  /*947b0*/  LEA R18, P4, R94, R3.reuse, 0x2 ;  /* 0x000000035e127211 */ /* 0x088fe200078810ff */
[----:B------:R-:W-:Y:S01]  /*947c0*/  VIADD R127, R50, UR50 ;  /* 0x00000032327f7c36 */ /* 0x000fe20008000000 */
[-C--:B------:R-:W-:Y:S01]  /*947d0*/  LEA.HI.X.SX32 R21, R93, R2.reuse, 0x2, P3 ;  /* 0x000000025d157211 */ /* 0x080fe200018f16ff */
[----:B------:R-:W-:Y:S01]  /*947e0*/  STL.64 [R1+0x1e0], R38 ;  /* 0x0001e02601007387 */ /* 0x000fe20000100a00 */
[-C--:B------:R-:W-:Y:S01]  /*947f0*/  LEA.HI.X.SX32 R19, R94, R2.reuse, 0x2, P4 ;  /* 0x000000025e137211 */ /* 0x080fe200020f16ff */
[----:B------:R-:W1:Y:S01]  /*94800*/  LDCU UR50, c[0x0][0x3b8] ;  /* 0x00007700ff3277ac */ /* 0x000e620008000800 */
[-C--:B------:R-:W-:Y:S01]  /*94810*/  LEA R36, P1, R35, R3.reuse, 0x2 ;  /* 0x0000000323247211 */ /* 0x080fe200078210ff */
[----:B------:R3:W-:Y:S01]  /*94820*/  STL.64 [R1+0x1d8], R20 ;  /* 0x0001d81401007387 */ /* 0x0007e20000100a00 */
[----:B------:R-:W-:Y:S01]  /*94830*/  IADD3 R47, PT, PT, R127, UR49, RZ ;  /* 0x000000317f2f7c10 */ /* 0x000fe2000fffe0ff */
[----:B------:R-:W4:Y:S02]  /*94840*/  LDCU UR49, c[0x0][0x3b8] ;  /* 0x00007700ff3177ac */ /* 0x000f240008000800 */
[----:B------:R1:W-:Y:S01]  /*94850*/  STL.64 [R1+0x1d0], R18 ;  /* 0x0001d01201007387 */ /* 0x0003e20000100a00 */
[----:B------:R-:W-:Y:S01]  /*94860*/  LEA.HI.X.SX32 R37, R35, R2, 0x2, P1 ;  /* 0x0000000223257211 */ /* 0x000fe200008f16ff */
[----:B------:R-:W-:Y:S01]  /*94870*/  VIADD R123, R47, UR48 ;  /* 0x000000302f7b7c36 */ /* 0x000fe20008000000 */
[----:B------:R-:W2:Y:S01]  /*94880*/  LDCU UR48, c[0x0][0x3b8] ;  /* 0x00007700ff3077ac */ /* 0x000ea20008000800 */
[----:B---3--:R-:W-:-:S02]  /*94890*/  LEA R20, P3, R92, R3, 0x2 ;  /* 0x000000035c147211 */ /* 0x008fc400078610ff */
[-C--:B-1----:R-:W-:Y:S02]  /*948a0*/  LEA R18, P4, R252, R3.reuse, 0x2 ;  /* 0x00000003fc127211 */ /* 0x082fe400078810ff */
[-C--:B------:R-:W-:Y:S02]  /*948b0*/  LEA.HI.X.SX32 R21, R92, R2.reuse, 0x2, P3 ;  /* 0x000000025c157211 */ /* 0x080fe400018f16ff */
[----:B------:R-:W-:Y:S01]  /*948c0*/  LEA.HI.X.SX32 R19, R252, R2, 0x2, P4 ;  /* 0x00000002fc137211 */ /* 0x000fe200020f16ff */
[----:B------:R1:W-:Y:S01]  /*948d0*/  STL.64 [R1+0x1c8], R36 ;  /* 0x0001c82401007387 */ /* 0x0003e20000100a00 */
[----:B------:R-:W-:Y:S01]  /*948e0*/  VIADD R121, R123, UR47 ;  /* 0x0000002f7b797c36 */ /* 0x000fe20008000000 */
[----:B------:R-:W3:Y:S02]  /*948f0*/  LDCU UR47, c[0x0][0x3b8] ;  /* 0x00007700ff2f77ac */ /* 0x000ee40008000800 */
[----:B------:R2:W-:Y:S04]  /*94900*/  STL.64 [R1+0x1c0], R20 ;  /* 0x0001c01401007387 */ /* 0x0005e80000100a00 */
[----:B------:R3:W-:Y:S01]  /*94910*/  STL.64 [R1+0x1b8], R18 ;  /* 0x0001b81201007387 */ /* 0x0007e20000100a00 */
[----:B------:R-:W-:Y:S01]  /*94920*/  IADD3 R118, PT, PT, R121, UR46, RZ ;  /* 0x0000002e79767c10 */ /* 0x000fe2000fffe0ff */
[----:B------:R-:W4:Y:S01]  /*94930*/  LDCU UR46, c[0x0][0x3b8] ;  /* 0x00007700ff2e77ac */ /* 0x000f220008000800 */
[----:B-1----:R-:W-:-:S02]  /*94940*/  LEA R36, P1, R251, R3, 0x2 ;  /* 0x00000003fb247211 */ /* 0x002fc400078210ff */
[CC--:B--2---:R-:W-:Y:S02]  /*94950*/  LEA R20, P3, R17.reuse, R3.reuse, 0x2 ;  /* 0x0000000311147211 */ /* 0x0c4fe400078610ff */
[CC--:B---3--:R-:W-:Y:S02]  /*94960*/  LEA R18, P4, R4.reuse, R3.reuse, 0x2 ;  /* 0x0000000304127211 */ /* 0x0c8fe400078810ff */
[-C--:B------:R-:W-:Y:S02]  /*94970*/  LEA.HI.X.SX32 R21, R17, R2.reuse, 0x2, P3 ;  /* 0x0000000211157211 */ /* 0x080fe400018f16ff */
[-C--:B------:R-:W-:Y:S02]  /*94980*/  LEA.HI.X.SX32 R37, R251, R2.reuse, 0x2, P1 ;  /* 0x00000002fb257211 */ /* 0x080fe400008f16ff */
[-C--:B------:R-:W-:Y:S01]  /*94990*/  LEA.HI.X.SX32 R19, R4, R2.reuse, 0x2, P4 ;  /* 0x0000000204137211 */ /* 0x080fe200020f16ff */
[----:B------:R-:W-:Y:S01]  /*949a0*/  VIADD R116, R118, UR45 ;  /* 0x0000002d76747c36 */ /* 0x000fe20008000000 */
[----:B------:R1:W-:Y:S01]  /*949b0*/  STL.64 [R1+0x1a8], R20 ;  /* 0x0001a81401007387 */ /* 0x0003e20000100a00 */
[-C--:B------:R-:W-:Y:S01]  /*949c0*/  LEA R16, P4, R46, R3.reuse, 0x2 ;  /* 0x000000032e107211 */ /* 0x080fe200078810ff */
[----:B------:R-:W2:Y:S02]  /*949d0*/  LDCU UR45, c[0x0][0x3b8] ;  /* 0x00007700ff2d77ac */ /* 0x000ea40008000800 */
[----:B------:R-:W-:Y:S01]  /*949e0*/  STL.64 [R1+0x1b0], R36 ;  /* 0x0001b02401007387 */ /* 0x000fe20000100a00 */
[----:B------:R-:W-:Y:S01]  /*949f0*/  VIADD R114, R116, UR44 ;  /* 0x0000002c74727c36 */ /* 0x000fe20008000000 */
[----:B------:R-:W-:Y:S01]  /*94a00*/  LEA.HI.X.SX32 R17, R46, R2, 0x2, P4 ;  /* 0x000000022e117211 */ /* 0x000fe200020f16ff */
[----:B------:R-:W3:Y:S01]  /*94a10*/  LDCU UR44, c[0x0][0x3b8] ;  /* 0x00007700ff2c77ac */ /* 0x000ee20008000800 */
[----:B------:R2:W-:Y:S01]  /*94a20*/  STL.64 [R1+0x1a0], R18 ;  /* 0x0001a01201007387 */ /* 0x0005e20000100a00 */
[----:B-1----:R-:W-:-:S02]  /*94a30*/  LEA R20, P1, R29, R3, 0x2 ;  /* 0x000000031d147211 */ /* 0x002fc400078210ff */
[----:B------:R-:W-:Y:S01]  /*94a40*/  IADD3 R112, PT, PT, R114, UR43, RZ ;  /* 0x0000002b72707c10 */ /* 0x000fe2000fffe0ff */
[----:B------:R-:W1:Y:S01]  /*94a50*/  LDCU UR43, c[0x0][0x3b8] ;  /* 0x00007700ff2b77ac */ /* 0x000e620008000800 */
[CC--:B--2---:R-:W-:Y:S02]  /*94a60*/  LEA R18, P3, R8.reuse, R3.reuse, 0x2 ;  /* 0x0000000308127211 */ /* 0x0c4fe400078610ff */
[-C--:B------:R-:W-:Y:S02]  /*94a70*/  LEA.HI.X.SX32 R21, R29, R2.reuse, 0x2, P1 ;  /* 0x000000021d157211 */ /* 0x080fe400008f16ff */
[-C--:B------:R-:W-:Y:S01]  /*94a80*/  LEA.HI.X.SX32 R19, R8, R2.reuse, 0x2, P3 ;  /* 0x0000000208137211 */ /* 0x080fe200018f16ff */
[----:B------:R-:W-:Y:S01]  /*94a90*/  VIADD R110, R112, UR42 ;  /* 0x0000002a706e7c36 */ /* 0x000fe20008000000 */
[CC--:B------:R-:W-:Y:S01]  /*94aa0*/  LEA R8, P4, R91.reuse, R3.reuse, 0x2 ;  /* 0x000000035b087211 */ /* 0x0c0fe200078810ff */
[----:B------:R-:W2:Y:S02]  /*94ab0*/  LDCU UR42, c[0x0][0x3b8] ;  /* 0x00007700ff2a77ac */ /* 0x000ea40008000800 */
[----:B------:R1:W-:Y:S04]  /*94ac0*/  STL.64 [R1+0x190], R18 ;  /* 0x0001901201007387 */ /* 0x0003e80000100a00 */
[----:B------:R-:W-:Y:S04]  /*94ad0*/  STL.64 [R1+0x198], R20 ;  /* 0x0001981401007387 */ /* 0x000fe80000100a00 */
[----:B------:R2:W-:Y:S01]  /*94ae0*/  STL.64 [R1+0x188], R16 ;  /* 0x0001881001007387 */ /* 0x0005e20000100a00 */
[----:B------:R-:W-:Y:S01]  /*94af0*/  VIADD R108, R110, UR41 ;  /* 0x000000296e6c7c36 */ /* 0x000fe20008000000 */
[----:B------:R-:W-:Y:S01]  /*94b00*/  LEA.HI.X.SX32 R9, R91, R2, 0x2, P4 ;  /* 0x000000025b097211 */ /* 0x000fe200020f16ff */
[----:B------:R-:W3:Y:S01]  /*94b10*/  LDCU UR41, c[0x0][0x3b8] ;  /* 0x00007700ff2977ac */ /* 0x000ee20008000800 */
[----:B-1----:R-:W-:-:S02]  /*94b20*/  LEA R18, P1, R10, R3, 0x2 ;  /* 0x000000030a127211 */ /* 0x002fc400078210ff */
[-C--:B--2---:R-:W-:Y:S02]  /*94b30*/  LEA R16, P3, R72, R3.reuse, 0x2 ;  /* 0x0000000348107211 */ /* 0x084fe400078610ff */
[-C--:B------:R-:W-:Y:S02]  /*94b40*/  LEA.HI.X.SX32 R19, R10, R2.reuse, 0x2, P1 ;  /* 0x000000020a137211 */ /* 0x080fe400008f16ff */
[-C--:B------:R-:W-:Y:S02]  /*94b50*/  LEA.HI.X.SX32 R17, R72, R2.reuse, 0x2, P3 ;  /* 0x0000000248117211 */ /* 0x080fe400018f16ff */
[----:B------:R-:W-:Y:S01]  /*94b60*/  IADD3 R106, PT, PT, R108, UR40, RZ ;  /* 0x000000286c6a7c10 */ /* 0x000fe2000fffe0ff */
[----:B------:R-:W1:Y:S02]  /*94b70*/  LDCU UR40, c[0x0][0x3b8] ;  /* 0x00007700ff2877ac */ /* 0x000e640008000800 */
[----:B------:R2:W-:Y:S01]  /*94b80*/  STL.64 [R1+0x178], R16 ;  /* 0x0001781001007387 */ /* 0x0005e20000100a00 */
[----:B------:R-:W-:Y:S01]  /*94b90*/  LEA R10, P3, R120, R3, 0x2 ;  /* 0x00000003780a7211 */ /* 0x000fe200078610ff */
[----:B------:R-:W-:Y:S01]  /*94ba0*/  VIADD R104, R106, UR39 ;  /* 0x000000276a687c36 */ /* 0x000fe20008000000 */
[----:B------:R-:W1:Y:S01]  /*94bb0*/  LDCU UR39, c[0x0][0x3b8] ;  /* 0x00007700ff2777ac */ /* 0x000e620008000800 */
[----:B------:R-:W-:Y:S01]  /*94bc0*/  STL.64 [R1+0x180], R18 ;  /* 0x0001801201007387 */ /* 0x000fe20000100a00 */
[----:B------:R-:W-:-:S03]  /*94bd0*/  LEA.HI.X.SX32 R11, R120, R2, 0x2, P3 ;  /* 0x00000002780b7211 */ /* 0x000fc600018f16ff */
[----:B------:R3:W-:Y:S01]  /*94be0*/  STL.64 [R1+0x170], R8 ;  /* 0x0001700801007387 */ /* 0x0007e20000100a00 */
[CC--:B--2---:R-:W-:Y:S01]  /*94bf0*/  LEA R16, P1, R101.reuse, R3.reuse, 0x2 ;  /* 0x0000000365107211 */ /* 0x0c4fe200078210ff */
[----:B------:R-:W-:Y:S01]  /*94c00*/  VIADD R102, R104, UR38 ;  /* 0x0000002668667c36 */ /* 0x000fe20008000000 */
[----:B------:R-:W2:Y:S02]  /*94c10*/  LDCU UR38, c[0x0][0x3b8] ;  /* 0x00007700ff2677ac */ /* 0x000ea40008000800 */
[----:B------:R-:W-:Y:S02]  /*94c20*/  LEA.HI.X.SX32 R17, R101, R2, 0x2, P1 ;  /* 0x0000000265117211 */ /* 0x000fe400008f16ff */
[----:B---3--:R-:W-:-:S03]  /*94c30*/  LEA R8, P4, R139, R3, 0x2 ;  /* 0x000000038b087211 */ /* 0x008fc600078810ff */
[----:B------:R3:W-:Y:S01]  /*94c40*/  STL.64 [R1+0x168], R16 ;  /* 0x0001681001007387 */ /* 0x0007e20000100a00 */
[----:B------:R-:W-:-:S03]  /*94c50*/  LEA.HI.X.SX32 R9, R139, R2, 0x2, P4 ;  /* 0x000000028b097211 */ /* 0x000fc600020f16ff */
[----:B------:R1:W-:Y:S01]  /*94c60*/  STL.64 [R1+0x160], R10 ;  /* 0x0001600a01007387 */ /* 0x0003e20000100a00 */
[----:B------:R-:W-:Y:S01]  /*94c70*/  IADD3 R99, PT, PT, R102, UR37, RZ ;  /* 0x0000002566637c10 */ /* 0x000fe2000fffe0ff */
[----:B------:R-:W2:Y:S02]  /*94c80*/  LDCU UR37, c[0x0][0x3b8] ;  /* 0x00007700ff2577ac */ /* 0x000ea40008000800 */
[----:B------:R4:W-:Y:S01]  /*94c90*/  STL.64 [R1+0x158], R8 ;  /* 0x0001580801007387 */ /* 0x0009e20000100a00 */
[CC--:B---3--:R-:W-:Y:S02]  /*94ca0*/  LEA R16, P1, R159.reuse, R3.reuse, 0x2 ;  /* 0x000000039f107211 */ /* 0x0c8fe400078210ff */
[-C--:B-1----:R-:W-:Y:S02]  /*94cb0*/  LEA R10, P3, R34, R3.reuse, 0x2 ;  /* 0x00000003220a7211 */ /* 0x082fe400078610ff */
[----:B------:R-:W-:Y:S02]  /*94cc0*/  LEA.HI.X.SX32 R17, R159, R2, 0x2, P1 ;  /* 0x000000029f117211 */ /* 0x000fe400008f16ff */
[----:B----4-:R-:W-:-:S02]  /*94cd0*/  LEA R8, P4, R89, R3, 0x2 ;  /* 0x0000000359087211 */ /* 0x010fc400078810ff */
[-C--:B------:R-:W-:Y:S01]  /*94ce0*/  LEA.HI.X.SX32 R11, R34, R2.reuse, 0x2, P3 ;  /* 0x00000002220b7211 */ /* 0x080fe200018f16ff */
[----:B------:R-:W-:Y:S01]  /*94cf0*/  VIADD R97, R99, UR36 ;  /* 0x0000002463617c36 */ /* 0x000fe20008000000 */
[----:B------:R-:W-:Y:S01]  /*94d00*/  LEA.HI.X.SX32 R9, R89, R2, 0x2, P4 ;  /* 0x0000000259097211 */ /* 0x000fe200020f16ff */
[----:B------:R1:W-:Y:S01]  /*94d10*/  STL.64 [R1+0x150], R16 ;  /* 0x0001501001007387 */ /* 0x0003e20000100a00 */
[----:B------:R-:W3:Y:S01]  /*94d20*/  LDCU UR36, c[0x0][0x3b8] ;  /* 0x00007700ff2477ac */ /* 0x000ee20008000800 */
[----:B------:R-:W-:Y:S02]  /*94d30*/  VIADD R98, R97, UR35 ;  /* 0x0000002361627c36 */ /* 0x000fe40008000000 */
[----:B------:R4:W-:Y:S01]  /*94d40*/  STL.64 [R1+0x148], R10 ;  /* 0x0001480a01007387 */ /* 0x0009e20000100a00 */
[----:B------:R-:W2:Y:S03]  /*94d50*/  LDCU UR35, c[0x0][0x3b8] ;  /* 0x00007700ff2377ac */ /* 0x000ea60008000800 */
[----:B------:R3:W-:Y:S01]  /*94d60*/  STL.64 [R1+0x140], R8 ;  /* 0x0001400801007387 */ /* 0x0007e20000100a00 */
[----:B-1----:R-:W-:-:S02]  /*94d70*/  LEA R16, P1, R90, R3, 0x2 ;  /* 0x000000035a107211 */ /* 0x002fc400078210ff */
[-C--:B----4-:R-:W-:Y:S02]  /*94d80*/  LEA R10, P3, R32, R3.reuse, 0x2 ;  /* 0x00000003200a7211 */ /* 0x090fe400078610ff */
[-C--:B------:R-:W-:Y:S02]  /*94d90*/  LEA.HI.X.SX32 R17, R90, R2.reuse, 0x2, P1 ;  /* 0x000000025a117211 */ /* 0x080fe400008f16ff */
[CC--:B---3--:R-:W-:Y:S02]  /*94da0*/  LEA R8, P4, R87.reuse, R3.reuse, 0x2 ;  /* 0x0000000357087211 */ /* 0x0c8fe400078810ff */
[-C--:B------:R-:W-:Y:S02]  /*94db0*/  LEA.HI.X.SX32 R11, R32, R2.reuse, 0x2, P3 ;  /* 0x00000002200b7211 */ /* 0x080fe400018f16ff */
[----:B------:R-:W-:Y:S01]  /*94dc0*/  IADD3 R93, PT, PT, R98, UR34, RZ ;  /* 0x00000022625d7c10 */ /* 0x000fe2000fffe0ff */
[----:B------:R1:W-:Y:S01]  /*94dd0*/  STL.64 [R1+0x138], R16 ;  /* 0x0001381001007387 */ /* 0x0003e20000100a00 */
[----:B------:R-:W-:Y:S01]  /*94de0*/  LEA.HI.X.SX32 R9, R87, R2, 0x2, P4 ;  /* 0x0000000257097211 */ /* 0x000fe200020f16ff */
[----:B------:R-:W3:Y:S02]  /*94df0*/  LDCU UR34, c[0x0][0x3b8] ;  /* 0x00007700ff2277ac */ /* 0x000ee40008000800 */
[----:B------:R4:W-:Y:S01]  /*94e00*/  STL.64 [R1+0x130], R10 ;  /* 0x0001300a01007387 */ /* 0x0009e20000100a00 */
[----:B------:R-:W-:Y:S01]  /*94e10*/  VIADD R94, R93, UR33 ;  /* 0x000000215d5e7c36 */ /* 0x000fe20008000000 */
[----:B------:R-:W2:Y:S02]  /*94e20*/  LDCU UR33, c[0x0][0x3b8] ;  /* 0x00007700ff2177ac */ /* 0x000ea40008000800 */
[----:B------:R3:W-:Y:S01]  /*94e30*/  STL.64 [R1+0x128], R8 ;  /* 0x0001280801007387 */ /* 0x0007e20000100a00 */
[----:B-1----:R-:W-:-:S02]  /*94e40*/  LEA R16, P1, R6, R3, 0x2 ;  /* 0x0000000306107211 */ /* 0x002fc400078210ff */
[-C--:B----4-:R-:W-:Y:S01]  /*94e50*/  LEA R10, P3, R14, R3.reuse, 0x2 ;  /* 0x000000030e0a7211 */ /* 0x090fe200078610ff */
[----:B------:R-:W-:Y:S01]  /*94e60*/  VIADD R103, R94, UR32 ;  /* 0x000000205e677c36 */ /* 0x000fe20008000000 */
[-C--:B------:R-:W-:Y:S01]  /*94e70*/  LEA.HI.X.SX32 R17, R6, R2.reuse, 0x2, P1 ;  /* 0x0000000206117211 */ /* 0x080fe200008f16ff */
[----:B------:R-:W1:Y:S01]  /*94e80*/  LDCU UR32, c[0x0][0x3b8] ;  /* 0x00007700ff2077ac */ /* 0x000e620008000800 */
[CC--:B---3--:R-:W-:Y:S02]  /*94e90*/  LEA R8, P4, R53.reuse, R3.reuse, 0x2 ;  /* 0x0000000335087211 */ /* 0x0c8fe400078810ff */
[-C--:B------:R-:W-:Y:S02]  /*94ea0*/  LEA.HI.X.SX32 R11, R14, R2.reuse, 0x2, P3 ;  /* 0x000000020e0b7211 */ /* 0x080fe400018f16ff */
[-C--:B------:R-:W-:Y:S01]  /*94eb0*/  LEA.HI.X.SX32 R9, R53, R2.reuse, 0x2, P4 ;  /* 0x0000000235097211 */ /* 0x080fe200020f16ff */
[----:B------:R-:W-:Y:S01]  /*94ec0*/  STL.64 [R1+0x120], R16 ;  /* 0x0001201001007387 */ /* 0x000fe20000100a00 */
[----:B------:R-:W-:Y:S01]  /*94ed0*/  IADD3 R92, PT, PT, R103, UR31, RZ ;  /* 0x0000001f675c7c10 */ /* 0x000fe2000fffe0ff */
[----:B------:R-:W3:Y:S01]  /*94ee0*/  LDCU UR31, c[0x0][0x3b8] ;  /* 0x00007700ff1f77ac */ /* 0x000ee20008000800 */
[CC--:B------:R-:W-:Y:S01]  /*94ef0*/  LEA R14, P1, R85.reuse, R3.reuse, 0x2 ;  /* 0x00000003550e7211 */ /* 0x0c0fe200078210ff */
[----:B------:R4:W-:Y:S04]  /*94f00*/  STL.64 [R1+0x118], R10 ;  /* 0x0001180a01007387 */ /* 0x0009e80000100a00 */
[----:B------:R1:W-:Y:S01]  /*94f10*/  STL.64 [R1+0x110], R8 ;  /* 0x0001100801007387 */ /* 0x0003e20000100a00 */
[----:B------:R-:W-:Y:S01]  /*94f20*/  LEA.HI.X.SX32 R15, R85, R2, 0x2, P1 ;  /* 0x00000002550f7211 */ /* 0x000fe200008f16ff */
[----:B------:R-:W-:Y:S01]  /*94f30*/  VIADD R91, R92, UR30 ;  /* 0x0000001e5c5b7c36 */ /* 0x000fe20008000000 */
[----:B------:R-:W2:Y:S01]  /*94f40*/  LDCU UR30, c[0x0][0x3b8] ;  /* 0x00007700ff1e77ac */ /* 0x000ea20008000800 */
[----:B----4-:R-:W-:-:S02]  /*94f50*/  LEA R10, P3, R33, R3, 0x2 ;  /* 0x00000003210a7211 */ /* 0x010fc400078610ff */
[-C--:B-1----:R-:W-:Y:S02]  /*94f60*/  LEA R8, P4, R83, R3.reuse, 0x2 ;  /* 0x0000000353087211 */ /* 0x082fe400078810ff */
[-C--:B------:R-:W-:Y:S02]  /*94f70*/  LEA.HI.X.SX32 R11, R33, R2.reuse, 0x2, P3 ;  /* 0x00000002210b7211 */ /* 0x080fe400018f16ff */
[----:B------:R-:W-:Y:S01]  /*94f80*/  LEA.HI.X.SX32 R9, R83, R2, 0x2, P4 ;  /* 0x0000000253097211 */ /* 0x000fe200020f16ff */
[----:B------:R-:W-:Y:S01]  /*94f90*/  VIADD R109, R91, UR29 ;  /* 0x0000001d5b6d7c36 */ /* 0x000fe20008000000 */
[----:B------:R1:W-:Y:S01]  /*94fa0*/  STL.64 [R1+0x108], R14 ;  /* 0x0001080e01007387 */ /* 0x0003e20000100a00 */
[----:B------:R-:W4:Y:S03]  /*94fb0*/  LDCU UR29, c[0x0][0x3b8] ;  /* 0x00007700ff1d77ac */ /* 0x000f260008000800 */
[----:B------:R2:W-:Y:S01]  /*94fc0*/  STL.64 [R1+0x100], R10 ;  /* 0x0001000a01007387 */ /* 0x0005e20000100a00 */
[----:B------:R-:W-:Y:S01]  /*94fd0*/  IADD3 R89, PT, PT, R109, UR28, RZ ;  /* 0x0000001c6d597c10 */ /* 0x000fe2000fffe0ff */
[----:B------:R-:W3:Y:S02]  /*94fe0*/  LDCU UR28, c[0x0][0x3b8] ;  /* 0x00007700ff1c77ac */ /* 0x000ee40008000800 */
[----:B------:R4:W-:Y:S01]  /*94ff0*/  STL.64 [R1+0xf8], R8 ;  /* 0x0000f80801007387 */ /* 0x0009e20000100a00 */
[----:B-1----:R-:W-:-:S02]  /*95000*/  LEA R14, P1, R84, R3, 0x2 ;  /* 0x00000003540e7211 */ /* 0x002fc400078210ff */
[-C--:B--2---:R-:W-:Y:S02]  /*95010*/  LEA R10, P3, R30, R3.reuse, 0x2 ;  /* 0x000000031e0a7211 */ /* 0x084fe400078610ff */
[-C--:B------:R-:W-:Y:S02]  /*95020*/  LEA.HI.X.SX32 R15, R84, R2.reuse, 0x2, P1 ;  /* 0x00000002540f7211 */ /* 0x080fe400008f16ff */
[CC--:B----4-:R-:W-:Y:S02]  /*95030*/  LEA R8, P4, R81.reuse, R3.reuse, 0x2 ;  /* 0x0000000351087211 */ /* 0x0d0fe400078810ff */
        /* <DEDUP_REMOVED lines=8> */
[----:B------:R3:W-:Y:S01]  /*950c0*/  STL.64 [R1+0xe0], R8 ;  /* 0x0000e00801007387 */ /* 0x0007e20000100a00 */
[----:B-1----:R-:W-:-:S02]  /*950d0*/  LEA R14, P1, R82, R3, 0x2 ;  /* 0x00000003520e7211 */ /* 0x002fc400078210ff */
[CC--:B----4-:R-:W-:Y:S02]  /*950e0*/  LEA R10, P3, R7.reuse, R3.reuse, 0x2 ;  /* 0x00000003070a7211 */ /* 0x0d0fe400078610ff */
[-C--:B---3--:R-:W-:Y:S02]  /*950f0*/  LEA R8, P4, R86, R3.reuse, 0x2 ;  /* 0x0000000356087211 */ /* 0x088fe400078810ff */
[-C--:B------:R-:W-:Y:S02]  /*95100*/  LEA.HI.X.SX32 R11, R7, R2.reuse, 0x2, P3 ;  /* 0x00000002070b7211 */ /* 0x080fe400018f16ff */
[-C--:B------:R-:W-:Y:S02]  /*95110*/  LEA.HI.X.SX32 R15, R82, R2.reuse, 0x2, P1 ;  /* 0x00000002520f7211 */ /* 0x080fe400008f16ff */
[----:B------:R-:W-:Y:S02]  /*95120*/  LEA.HI.X.SX32 R9, R86, R2, 0x2, P4 ;  /* 0x0000000256097211 */ /* 0x000fe400020f16ff */
[----:B------:R-:W-:Y:S01]  /*95130*/  IADD3 R95, PT, PT, R111, UR25, RZ ;  /* 0x000000196f5f7c10 */ /* 0x000fe2000fffe0ff */
[----:B------:R1:W-:Y:S01]  /*95140*/  STL.64 [R1+0xd0], R10 ;  /* 0x0000d00a01007387 */ /* 0x0003e20000100a00 */
[-C--:B------:R-:W-:Y:S01]  /*95150*/  LEA R6, P4, R88, R3.reuse, 0x2 ;  /* 0x0000000358067211 */ /* 0x080fe200078810ff */
[----:B------:R-:W3:Y:S02]  /*95160*/  LDCU UR25, c[0x0][0x3b8] ;  /* 0x00007700ff1977ac */ /* 0x000ee40008000800 */
[----:B------:R-:W-:Y:S01]  /*95170*/  STL.64 [R1+0xd8], R14 ;  /* 0x0000d80e01007387 */ /* 0x000fe20000100a00 */
[----:B------:R-:W-:Y:S01]  /*95180*/  VIADD R100, R95, UR24 ;  /* 0x000000185f647c36 */ /* 0x000fe20008000000 */
[----:B-1----:R-:W-:-:S02]  /*95190*/  LEA R10, P1, R79, R3, 0x2 ;  /* 0x000000034f0a7211 */ /* 0x002fc400078210ff */
[----:B------:R1:W-:Y:S01]  /*951a0*/  STL.64 [R1+0xc8], R8 ;  /* 0x0000c80801007387 */ /* 0x0003e20000100a00 */
[----:B------:R-:W-:Y:S01]  /*951b0*/  VIADD R117, R100, UR23 ;  /* 0x0000001764757c36 */ /* 0x000fe20008000000 */
[-C--:B------:R-:W-:Y:S01]  /*951c0*/  LEA.HI.X.SX32 R7, R88, R2.reuse, 0x2, P4 ;  /* 0x0000000258077211 */ /* 0x080fe200020f16ff */
[----:B------:R-:W4:Y:S01]  /*951d0*/  LDCU UR24, c[0x0][0x3b8] ;  /* 0x00007700ff1877ac */ /* 0x000f220008000800 */
[----:B------:R-:W-:Y:S02]  /*951e0*/  LEA.HI.X.SX32 R11, R79, R2, 0x2, P1 ;  /* 0x000000024f0b7211 */ /* 0x000fe400008f16ff */
[----:B-1----:R-:W-:-:S03]  /*951f0*/  LEA R8, P3, R80, R3, 0x2 ;  /* 0x0000000350087211 */ /* 0x002fc600078610ff */
[----:B------:R1:W-:Y:S01]  /*95200*/  STL.64 [R1+0xc0], R10 ;  /* 0x0000c00a01007387 */ /* 0x0003e20000100a00 */
[----:B------:R-:W2:Y:S01]  /*95210*/  LDCU UR23, c[0x0][0x3b8] ;  /* 0x00007700ff1777ac */ /* 0x000ea20008000800 */
[----:B------:R-:W-:Y:S02]  /*95220*/  LEA.HI.X.SX32 R9, R80, R2, 0x2, P3 ;  /* 0x0000000250097211 */ /* 0x000fe400018f16ff */
[----:B------:R-:W-:Y:S01]  /*95230*/  IADD3 R101, PT, PT, R117, UR22, RZ ;  /* 0x0000001675657c10 */ /* 0x000fe2000fffe0ff */
[----:B------:R-:W2:Y:S02]  /*95240*/  LDCU UR22, c[0x0][0x3b8] ;  /* 0x00007700ff1677ac */ /* 0x000ea40008000800 */
[----:B------:R3:W-:Y:S01]  /*95250*/  STL.64 [R1+0xb8], R8 ;  /* 0x0000b80801007387 */ /* 0x0007e20000100a00 */
[----:B-1----:R-:W-:-:S03]  /*95260*/  LEA R10, P1, R31, R3, 0x2 ;  /* 0x000000031f0a7211 */ /* 0x002fc600078210ff */
[----:B------:R1:W-:Y:S01]  /*95270*/  STL.64 [R1+0xb0], R6 ;  /* 0x0000b00601007387 */ /* 0x0003e20000100a00 */
[----:B------:R-:W-:Y:S01]  /*95280*/  VIADD R105, R101, UR21 ;  /* 0x0000001565697c36 */ /* 0x000fe20008000000 */
[----:B------:R-:W2:Y:S01]  /*95290*/  LDCU UR21, c[0x0][0x3b8] ;  /* 0x00007700ff1577ac */ /* 0x000ea20008000800 */
[-C--:B------:R-:W-:Y:S02]  /*952a0*/  LEA.HI.X.SX32 R11, R31, R2.reuse, 0x2, P1 ;  /* 0x000000021f0b7211 */ /* 0x080fe400008f16ff */
[CC--:B---3--:R-:W-:Y:S02]  /*952b0*/  LEA R8, P3, R77.reuse, R3.reuse, 0x2 ;  /* 0x000000034d087211 */ /* 0x0c8fe400078610ff */
[CC--:B-1----:R-:W-:Y:S02]  /*952c0*/  LEA R6, P4, R78.reuse, R3.reuse, 0x2 ;  /* 0x000000034e067211 */ /* 0x0c2fe400078810ff */
[-C--:B------:R-:W-:Y:S02]  /*952d0*/  LEA.HI.X.SX32 R9, R77, R2.reuse, 0x2, P3 ;  /* 0x000000024d097211 */ /* 0x080fe400018f16ff */
[----:B------:R-:W-:Y:S01]  /*952e0*/  LEA.HI.X.SX32 R7, R78, R2, 0x2, P4 ;  /* 0x000000024e077211 */ /* 0x000fe200020f16ff */
[----:B------:R1:W-:Y:S01]  /*952f0*/  STL.64 [R1+0xa8], R10 ;  /* 0x0000a80a01007387 */ /* 0x0003e20000100a00 */
[----:B------:R-:W-:Y:S01]  /*95300*/  VIADD R122, R105, UR20 ;  /* 0x00000014697a7c36 */ /* 0x000fe20008000000 */
[----:B------:R-:W3:Y:S02]  /*95310*/  LDCU UR20, c[0x0][0x3b8] ;  /* 0x00007700ff1477ac */ /* 0x000ee40008000800 */
[----:B------:R2:W-:Y:S04]  /*95320*/  STL.64 [R1+0xa0], R8 ;  /* 0x0000a00801007387 */ /* 0x0005e80000100a00 */
[----:B------:R3:W-:Y:S01]  /*95330*/  STL.64 [R1+0x98], R6 ;  /* 0x0000980601007387 */ /* 0x0007e20000100a00 */
[----:B-1----:R-:W-:-:S02]  /*95340*/  LEA R10, P1, R27, R3, 0x2 ;  /* 0x000000031b0a7211 */ /* 0x002fc400078210ff */
[-C--:B--2---:R-:W-:Y:S02]  /*95350*/  LEA R8, P3, R75, R3.reuse, 0x2 ;  /* 0x000000034b087211 */ /* 0x084fe400078610ff */
[-C--:B------:R-:W-:Y:S02]  /*95360*/  LEA.HI.X.SX32 R11, R27, R2.reuse, 0x2, P1 ;  /* 0x000000021b0b7211 */ /* 0x080fe400008f16ff */
[-C--:B---3--:R-:W-:Y:S02]  /*95370*/  LEA R6, P4, R76, R3.reuse, 0x2 ;  /* 0x000000034c067211 */ /* 0x088fe400078810ff */
[----:B------:R-:W-:Y:S02]  /*95380*/  IADD3 R107, PT, PT, R122, UR19, RZ ;  /* 0x000000137a6b7c10 */ /* 0x000fe4000fffe0ff */
[-C--:B------:R-:W-:Y:S01]  /*95390*/  LEA.HI.X.SX32 R9, R75, R2.reuse, 0x2, P3 ;  /* 0x000000024b097211 */ /* 0x080fe200018f16ff */
[----:B------:R1:W-:Y:S01]  /*953a0*/  STL.64 [R1+0x90], R10 ;  /* 0x0000900a01007387 */ /* 0x0003e20000100a00 */
[----:B------:R-:W-:Y:S01]  /*953b0*/  LEA.HI.X.SX32 R7, R76, R2, 0x2, P4 ;  /* 0x000000024c077211 */ /* 0x000fe200020f16ff */
[----:B------:R-:W-:Y:S01]  /*953c0*/  VIADD R115, R107, UR18 ;  /* 0x000000126b737c36 */ /* 0x000fe20008000000 */
[----:B------:R-:W2:Y:S01]  /*953d0*/  LDCU UR19, c[0x0][0x3b8] ;  /* 0x00007700ff1377ac */ /* 0x000ea20008000800 */
[----:B------:R3:W-:Y:S02]  /*953e0*/  STL.64 [R1+0x88], R8 ;  /* 0x0000880801007387 */ /* 0x0007e40000100a00 */
[----:B------:R-:W-:Y:S01]  /*953f0*/  VIADD R128, R115, UR61 ;  /* 0x0000003d73807c36 */ /* 0x000fe20008000000 */
[----:B------:R-:W2:Y:S01]  /*95400*/  LDCU UR18, c[0x0][0x3b8] ;  /* 0x00007700ff1277ac */ /* 0x000ea20008000800 */
[----:B------:R4:W-:Y:S01]  /*95410*/  STL.64 [R1+0x80], R6 ;  /* 0x0000800601007387 */ /* 0x0009e20000100a00 */
[-C--:B-1----:R-:W-:Y:S01]  /*95420*/  LEA R10, P1, R12, R3.reuse, 0x2 ;  /* 0x000000030c0a7211 */ /* 0x082fe200078210ff */
[----:B------:R-:W1:Y:S01]  /*95430*/  LDCU UR61, c[0x0][0x3b8] ;  /* 0x00007700ff3d77ac */ /* 0x000e620008000800 */
[----:B---3--:R-:W-:-:S02]  /*95440*/  LEA R8, P3, R73, R3, 0x2 ;  /* 0x0000000349087211 */ /* 0x008fc400078610ff */
[-C--:B------:R-:W-:Y:S02]  /*95450*/  LEA.HI.X.SX32 R11, R12, R2.reuse, 0x2, P1 ;  /* 0x000000020c0b7211 */ /* 0x080fe400008f16ff */
[CC--:B----4-:R-:W-:Y:S02]  /*95460*/  LEA R6, P4, R74.reuse, R3.reuse, 0x2 ;  /* 0x000000034a067211 */ /* 0x0d0fe400078810ff */
[-C--:B------:R-:W-:Y:S02]  /*95470*/  LEA.HI.X.SX32 R9, R73, R2.reuse, 0x2, P3 ;  /* 0x0000000249097211 */ /* 0x080fe400018f16ff */
[----:B------:R-:W-:Y:S01]  /*95480*/  LEA.HI.X.SX32 R7, R74, R2, 0x2, P4 ;  /* 0x000000024a077211 */ /* 0x000fe200020f16ff */
[----:B------:R3:W-:Y:S01]  /*95490*/  STL.64 [R1+0x78], R10 ;  /* 0x0000780a01007387 */ /* 0x0007e20000100a00 */
[----:B------:R-:W-:Y:S01]  /*954a0*/  IADD3 R113, PT, PT, R128, UR5, RZ ;  /* 0x0000000580717c10 */ /* 0x000fe2000fffe0ff */
[----:B------:R-:W4:Y:S02]  /*954b0*/  LDCU UR5, c[0x0][0x3b8] ;  /* 0x00007700ff0577ac */ /* 0x000f240008000800 */
[----:B------:R1:W-:Y:S02]  /*954c0*/  STL.64 [R1+0x70], R8 ;  /* 0x0000700801007387 */ /* 0x0003e40000100a00 */
[----:B------:R-:W-:Y:S01]  /*954d0*/  VIADD R120, R113, UR4 ;  /* 0x0000000471787c36 */ /* 0x000fe20008000000 */
[----:B------:R-:W2:Y:S01]  /*954e0*/  LDCU UR4, c[0x0][0x39c] ;  /* 0x00007380ff0477ac */ /* 0x000ea20008000800 */
[----:B------:R4:W-:Y:S01]  /*954f0*/  STL.64 [R1+0x68], R6 ;  /* 0x0000680601007387 */ /* 0x0009e20000100a00 */
[----:B---3--:R-:W-:-:S02]  /*95500*/  LEA R10, P1, R28, R3, 0x2 ;  /* 0x000000031c0a7211 */ /* 0x008fc400078210ff */
[-C--:B-1----:R-:W-:Y:S02]  /*95510*/  LEA R8, P3, R70, R3.reuse, 0x2 ;  /* 0x0000000346087211 */ /* 0x082fe400078610ff */
[-C--:B------:R-:W-:Y:S02]  /*95520*/  LEA.HI.X.SX32 R11, R28, R2.reuse, 0x2, P1 ;  /* 0x000000021c0b7211 */ /* 0x080fe400008f16ff */
[C---:B----4-:R-:W-:Y:S02]  /*95530*/  LEA R6, P4, R71.reuse, R3, 0x2 ;  /* 0x0000000347067211 */ /* 0x050fe400078810ff */
[-C--:B------:R-:W-:Y:S01]  /*95540*/  LEA.HI.X.SX32 R9, R70, R2.reuse, 0x2, P3 ;  /* 0x0000000246097211 */ /* 0x080fe200018f16ff */
[----:B------:R-:W-:Y:S01]  /*95550*/  VIADD R132, R120, UR16 ;  /* 0x0000001078847c36 */ /* 0x000fe20008000000 */
[----:B------:R-:W-:Y:S01]  /*95560*/  LEA.HI.X.SX32 R7, R71, R2, 0x2, P4 ;  /* 0x0000000247077211 */ /* 0x000fe200020f16ff */
[----:B------:R1:W-:Y:S04]  /*95570*/  STL.64 [R1+0x60], R10 ;  /* 0x0000600a01007387 */ /* 0x0003e80000100a00 */
[----:B------:R3:W-:Y:S01]  /*95580*/  STL.64 [R1+0x58], R8 ;  /* 0x0000580801007387 */ /* 0x0007e20000100a00 */
[----:B------:R-:W-:-:S03]  /*95590*/  IADD3 R119, PT, PT, R132, UR15, RZ ;  /* 0x0000000f84777c10 */ /* 0x000fc6000fffe0ff */
[----:B------:R4:W-:Y:S01]  /*955a0*/  STL.64 [R1+0x50], R6 ;  /* 0x0000500601007387 */ /* 0x0009e20000100a00 */
[CC--:B-1----:R-:W-:Y:S02]  /*955b0*/  LEA R10, P1, R25.reuse, R3.reuse, 0x2 ;  /* 0x00000003190a7211 */ /* 0x0c2fe400078210ff */
[CC--:B---3--:R-:W-:Y:S02]  /*955c0*/  LEA R8, P3, R68.reuse, R3.reuse, 0x2 ;  /* 0x0000000344087211 */ /* 0x0c8fe400078610ff */
[-C--:B------:R-:W-:Y:S02]  /*955d0*/  LEA.HI.X.SX32 R11, R25, R2.reuse, 0x2, P1 ;  /* 0x00000002190b7211 */ /* 0x080fe400008f16ff */
[-C--:B----4-:R-:W-:Y:S02]  /*955e0*/  LEA R6, P4, R69, R3.reuse, 0x2 ;  /* 0x0000000345067211 */ /* 0x090fe400078810ff */
[-C--:B------:R-:W-:Y:S01]  /*955f0*/  LEA.HI.X.SX32 R9, R68, R2.reuse, 0x2, P3 ;  /* 0x0000000244097211 */ /* 0x080fe200018f16ff */
[----:B------:R-:W-:Y:S01]  /*95600*/  VIADD R124, R119, UR14 ;  /* 0x0000000e777c7c36 */ /* 0x000fe20008000000 */
[----:B------:R-:W-:Y:S01]  /*95610*/  LEA.HI.X.SX32 R7, R69, R2, 0x2, P4 ;  /* 0x0000000245077211 */ /* 0x000fe200020f16ff */
[----:B------:R1:W-:Y:S02]  /*95620*/  STL.64 [R1+0x48], R10 ;  /* 0x0000480a01007387 */ /* 0x0003e40000100a00 */
[----:B------:R-:W-:Y:S01]  /*95630*/  VIADD R126, R124, UR13 ;  /* 0x0000000d7c7e7c36 */ /* 0x000fe20008000000 */
[----:B------:R-:W3:Y:S01]  /*95640*/  LDCU UR13, c[0x0][0x39c] ;  /* 0x00007380ff0d77ac */ /* 0x000ee20008000800 */
[----:B------:R4:W-:Y:S04]  /*95650*/  STL.64 [R1+0x40], R8 ;  /* 0x0000400801007387 */ /* 0x0009e80000100a00 */
[----:B------:R2:W-:Y:S01]  /*95660*/  STL.64 [R1+0x38], R6 ;  /* 0x0000380601007387 */ /* 0x0005e20000100a00 */
[----:B-1----:R-:W-:-:S02]  /*95670*/  LEA R10, P1, R13, R3, 0x2 ;  /* 0x000000030d0a7211 */ /* 0x002fc400078210ff */
[CC--:B----4-:R-:W-:Y:S02]  /*95680*/  LEA R8, P3, R66.reuse, R3.reuse, 0x2 ;  /* 0x0000000342087211 */ /* 0x0d0fe400078610ff */
[-C--:B------:R-:W-:Y:S02]  /*95690*/  LEA.HI.X.SX32 R11, R13, R2.reuse, 0x2, P1 ;  /* 0x000000020d0b7211 */ /* 0x080fe400008f16ff */
[C---:B--2---:R-:W-:Y:S02]  /*956a0*/  LEA R6, P4, R67.reuse, R3, 0x2 ;  /* 0x0000000343067211 */ /* 0x044fe400078810ff */
[-C--:B------:R-:W-:Y:S02]  /*956b0*/  LEA.HI.X.SX32 R9, R66, R2.reuse, 0x2, P3 ;  /* 0x0000000242097211 */ /* 0x080fe400018f16ff */
[----:B------:R-:W-:Y:S02]  /*956c0*/  LEA.HI.X.SX32 R7, R67, R2, 0x2, P4 ;  /* 0x0000000243077211 */ /* 0x000fe400020f16ff */
[----:B------:R-:W-:Y:S01]  /*956d0*/  IADD3 R125, PT, PT, R126, UR12, RZ ;  /* 0x0000000c7e7d7c10 */ /* 0x000fe2000fffe0ff */
[----:B------:R1:W-:Y:S01]  /*956e0*/  STL.64 [R1+0x30], R10 ;  /* 0x0000300a01007387 */ /* 0x0003e20000100a00 */
[----:B------:R-:W2:Y:S03]  /*956f0*/  LDCU UR12, c[0x0][0x39c] ;  /* 0x00007380ff0c77ac */ /* 0x000ea60008000800 */
[----:B------:R-:W-:Y:S01]  /*95700*/  STL.64 [R1+0x28], R8 ;  /* 0x0000280801007387 */ /* 0x000fe20000100a00 */
[----:B------:R-:W-:-:S03]  /*95710*/  VIADD R129, R125, UR76 ;  /* 0x0000004c7d817c36 */ /* 0x000fc60008000000 */
[----:B------:R4:W-:Y:S01]  /*95720*/  STL.64 [R1+0x20], R6 ;  /* 0x0000200601007387 */ /* 0x0009e20000100a00 */
[CC--:B-1----:R-:W-:Y:S01]  /*95730*/  LEA R10, P1, R26.reuse, R3.reuse, 0x2 ;  /* 0x000000031a0a7211 */ /* 0x0c2fe200078210ff */
[----:B------:R-:W-:Y:S01]  /*95740*/  VIADD R130, R129, UR11 ;  /* 0x0000000b81827c36 */ /* 0x000fe20008000000 */
[----:B------:R-:W1:Y:S02]  /*95750*/  LDCU UR11, c[0x0][0x39c] ;  /* 0x00007380ff0b77ac */ /* 0x000e640008000800 */
[-C--:B------:R-:W-:Y:S02]  /*95760*/  LEA.HI.X.SX32 R11, R26, R2.reuse, 0x2, P1 ;  /* 0x000000021a0b7211 */ /* 0x080fe400008f16ff */
[CC--:B----4-:R-:W-:Y:S02]  /*95770*/  LEA R6, P4, R65.reuse, R3.reuse, 0x2 ;  /* 0x0000000341067211 */ /* 0x0d0fe400078810ff */
[C---:B------:R-:W-:Y:S02]  /*95780*/  LEA R8, P3, R64.reuse, R3, 0x2 ;  /* 0x0000000340087211 */ /* 0x040fe400078610ff */
[-C--:B------:R-:W-:Y:S01]  /*95790*/  LEA.HI.X.SX32 R7, R65, R2.reuse, 0x2, P4 ;  /* 0x0000000241077211 */ /* 0x080fe200020f16ff */
[----:B------:R4:W-:Y:S01]  /*957a0*/  STL.64 [R1+0x18], R10 ;  /* 0x0000180a01007387 */ /* 0x0009e20000100a00 */
[----:B------:R-:W-:-:S02]  /*957b0*/  LEA.HI.X.SX32 R9, R64, R2, 0x2, P3 ;  /* 0x0000000240097211 */ /* 0x000fc400018f16ff */
[----:B------:R-:W-:Y:S01]  /*957c0*/  IADD3 R131, PT, PT, R130, UR7, RZ ;  /* 0x0000000782837c10 */ /* 0x000fe2000fffe0ff */
[----:B------:R1:W-:Y:S01]  /*957d0*/  STL.64 [R1+0x8], R6 ;  /* 0x0000080601007387 */ /* 0x0003e20000100a00 */
[----:B------:R-:W2:Y:S01]  /*957e0*/  LDCU UR7, c[0x0][0x39c] ;  /* 0x00007380ff0777ac */ /* 0x000ea20008000800 */
[-C--:B----4-:R-:W-:Y:S02]  /*957f0*/  LEA R10, P1, R24, R3.reuse, 0x2 ;  /* 0x00000003180a7211 */ /* 0x090fe400078210ff */
[----:B------:R-:W-:Y:S01]  /*95800*/  STL.64 [R1+0x10], R8 ;  /* 0x0000100801007387 */ /* 0x000fe20000100a00 */
[----:B-1----:R-:W-:Y:S01]  /*95810*/  LEA R6, P3, R62, R3, 0x2 ;  /* 0x000000033e067211 */ /* 0x002fe200078610ff */
[----:B------:R-:W-:Y:S01]  /*95820*/  VIADD R135, R131, UR17 ;  /* 0x0000001183877c36 */ /* 0x000fe20008000000 */
[----:B------:R-:W-:Y:S01]  /*95830*/  LEA.HI.X.SX32 R11, R24, R2, 0x2, P1 ;  /* 0x00000002180b7211 */ /* 0x000fe200008f16ff */
[----:B------:R-:W4:Y:S02]  /*95840*/  LDL.LU R224, [R1+0x24fc] ;  /* 0x0024fc0001e07983 */ /* 0x000f240000300800 */
[----:B------:R-:W-:-:S02]  /*95850*/  VIADD R136, R135, UR75 ;  /* 0x0000004b87887c36 */ /* 0x000fc40008000000 */
[----:B------:R-:W-:Y:S04]  /*95860*/  STL [R1+0x2728], R6 ;  /* 0x0027280601007387 */ /* 0x000fe80000100800 */
[----:B------:R1:W-:Y:S02]  /*95870*/  STL.64 [R1], R10 ;  /* 0x0000000a01007387 */ /* 0x0003e40000100a00 */
[----:B-1----:R-:W-:-:S04]  /*95880*/  LEA R10, P1, R5, R3, 0x2 ;  /* 0x00000003050a7211 */ /* 0x002fc800078210ff */
[----:B------:R-:W-:Y:S02]  /*95890*/  LEA.HI.X.SX32 R11, R5, R2, 0x2, P1 ;  /* 0x00000002050b7211 */ /* 0x000fe400008f16ff */
[----:B------:R-:W-:-:S05]  /*958a0*/  IADD3 R5, PT, PT, R136, UR74, RZ ;  /* 0x0000004a88057c10 */ /* 0x000fca000fffe0ff */
[----:B------:R-:W-:-:S04]  /*958b0*/  VIADD R4, R5, UR73 ;  /* 0x0000004905047c36 */ /* 0x000fc80008000000 */
[----:B------:R-:W-:-:S05]  /*958c0*/  VIADD R141, R4, UR72 ;  /* 0x00000048048d7c36 */ /* 0x000fca0008000000 */
[----:B------:R-:W-:-:S05]  /*958d0*/  IADD3 R0, PT, PT, R141, UR71, RZ ;  /* 0x000000478d007c10 */ /* 0x000fca000fffe0ff */
[----:B------:R-:W-:-:S04]  /*958e0*/  VIADD R145, R0, UR70 ;  /* 0x0000004600917c36 */ /* 0x000fc80008000000 */
[----:B------:R-:W-:-:S05]  /*958f0*/  VIADD R147, R145, UR69 ;  /* 0x0000004591937c36 */ /* 0x000fca0008000000 */
[----:B------:R-:W-:-:S05]  /*95900*/  IADD3 R149, PT, PT, R147, UR68, RZ ;  /* 0x0000004493957c10 */ /* 0x000fca000fffe0ff */
[----:B------:R-:W-:Y:S01]  /*95910*/  VIADD R151, R149, UR67 ;  /* 0x0000004395977c36 */ /* 0x000fe20008000000 */
[----:B------:R-:W-:-:S03]  /*95920*/  LEA R8, P4, R60, R3, 0x2 ;  /* 0x000000033c087211 */ /* 0x000fc600078810ff */
[----:B------:R-:W-:Y:S01]  /*95930*/  VIADD R153, R151, UR66 ;  /* 0x0000004297997c36 */ /* 0x000fe20008000000 */
[-C--:B------:R-:W-:Y:S02]  /*95940*/  LEA.HI.X.SX32 R7, R62, R2.reuse, 0x2, P3 ;  /* 0x000000023e077211 */ /* 0x080fe400018f16ff */
[-C--:B------:R-:W-:Y:S02]  /*95950*/  LEA.HI.X.SX32 R9, R60, R2.reuse, 0x2, P4 ;  /* 0x000000023c097211 */ /* 0x080fe400020f16ff */
[CC--:B------:R-:W-:Y:S02]  /*95960*/  LEA R12, P3, R58.reuse, R3.reuse, 0x2 ;  /* 0x000000033a0c7211 */ /* 0x0c0fe400078610ff */
[----:B------:R-:W-:Y:S02]  /*95970*/  IADD3 R155, PT, PT, R153, UR65, RZ ;  /* 0x00000041999b7c10 */ /* 0x000fe4000fffe0ff */
[----:B------:R-:W-:Y:S02]  /*95980*/  LEA R14, P4, R61, R3, 0x2 ;  /* 0x000000033d0e7211 */ /* 0x000fe400078810ff */
[-C--:B------:R-:W-:Y:S01]  /*95990*/  LEA.HI.X.SX32 R13, R58, R2.reuse, 0x2, P3 ;  /* 0x000000023a0d7211 */ /* 0x080fe200018f16ff */
[----:B------:R-:W-:Y:S01]  /*959a0*/  VIADD R157, R155, UR64 ;  /* 0x000000409b9d7c36 */ /* 0x000fe20008000000 */
[----:B------:R-:W-:-:S02]  /*959b0*/  LEA.HI.X.SX32 R15, R61, R2, 0x2, P4 ;  /* 0x000000023d0f7211 */ /* 0x000fc400020f16ff */
[-C--:B------:R-:W-:Y:S02]  /*959c0*/  LEA R18, P3, R56, R3.reuse, 0x2 ;  /* 0x0000000338127211 */ /* 0x080fe400078610ff */
[-C--:B------:R-:W-:Y:S02]  /*959d0*/  LEA R16, P1, R22, R3.reuse, 0x2 ;  /* 0x0000000316107211 */ /* 0x080fe400078210ff */
[----:B------:R-:W-:Y:S01]  /*959e0*/  LEA R20, P4, R59, R3, 0x2 ;  /* 0x000000033b147211 */ /* 0x000fe200078810ff */
[----:B------:R-:W-:Y:S01]  /*959f0*/  VIADD R159, R157, UR62 ;  /* 0x0000003e9d9f7c36 */ /* 0x000fe20008000000 */
[-C--:B------:R-:W-:Y:S02]  /*95a00*/  LEA.HI.X.SX32 R19, R56, R2.reuse, 0x2, P3 ;  /* 0x0000000238137211 */ /* 0x080fe400018f16ff */
[-C--:B------:R-:W-:Y:S02]  /*95a10*/  LEA.HI.X.SX32 R17, R22, R2.reuse, 0x2, P1 ;  /* 0x0000000216117211 */ /* 0x080fe400008f16ff */
[----:B------:R-:W-:-:S02]  /*95a20*/  LEA.HI.X.SX32 R21, R59, R2, 0x2, P4 ;  /* 0x000000023b157211 */ /* 0x000fc400020f16ff */
[CC--:B------:R-:W-:Y:S02]  /*95a30*/  LEA R24, P3, R54.reuse, R3.reuse, 0x2 ;  /* 0x0000000336187211 */ /* 0x0c0fe400078610ff */
[-C--:B------:R-:W-:Y:S02]  /*95a40*/  LEA R22, P1, R23, R3.reuse, 0x2 ;  /* 0x0000000317167211 */ /* 0x080fe400078210ff */
[----:B------:R-:W-:Y:S02]  /*95a50*/  LEA R26, P4, R63, R3, 0x2 ;  /* 0x000000033f1a7211 */ /* 0x000fe400078810ff */
[-C--:B------:R-:W-:Y:S02]  /*95a60*/  LEA.HI.X.SX32 R25, R54, R2.reuse, 0x2, P3 ;  /* 0x0000000236197211 */ /* 0x080fe400018f16ff */
[----:B------:R-:W-:Y:S02]  /*95a70*/  IADD3 R161, PT, PT, R159, UR60, RZ ;  /* 0x0000003c9fa17c10 */ /* 0x000fe4000fffe0ff */
[----:B------:R-:W-:-:S02]  /*95a80*/  LEA.HI.X.SX32 R23, R23, R2, 0x2, P1 ;  /* 0x0000000217177211 */ /* 0x000fc400008f16ff */
[-C--:B------:R-:W-:Y:S02]  /*95a90*/  LEA.HI.X.SX32 R27, R63, R2.reuse, 0x2, P4 ;  /* 0x000000023f1b7211 */ /* 0x080fe400020f16ff */
[-C--:B------:R-:W-:Y:S02]  /*95aa0*/  LEA R30, P3, R57, R3.reuse, 0x2 ;  /* 0x00000003391e7211 */ /* 0x080fe400078610ff */
[-C--:B------:R-:W-:Y:S02]  /*95ab0*/  LEA R28, P1, R55, R3.reuse, 0x2 ;  /* 0x00000003371c7211 */ /* 0x080fe400078210ff */
[----:B------:R-:W-:Y:S01]  /*95ac0*/  LEA R32, P4, R140, R3, 0x2 ;  /* 0x000000038c207211 */ /* 0x000fe200078810ff */
[----:B------:R-:W-:Y:S01]  /*95ad0*/  VIADD R163, R161, UR59 ;  /* 0x0000003ba1a37c36 */ /* 0x000fe20008000000 */
[-C--:B------:R-:W-:Y:S02]  /*95ae0*/  LEA.HI.X.SX32 R31, R57, R2.reuse, 0x2, P3 ;  /* 0x00000002391f7211 */ /* 0x080fe400018f16ff */
[----:B------:R-:W-:-:S02]  /*95af0*/  LEA.HI.X.SX32 R29, R55, R2, 0x2, P1 ;  /* 0x00000002371d7211 */ /* 0x000fc400008f16ff */
[-C--:B------:R-:W-:Y:S02]  /*95b00*/  LEA.HI.X.SX32 R33, R140, R2.reuse, 0x2, P4 ;  /* 0x000000028c217211 */ /* 0x080fe400020f16ff */
[CC--:B------:R-:W-:Y:S02]  /*95b10*/  LEA R36, P3, R52.reuse, R3.reuse, 0x2 ;  /* 0x0000000334247211 */ /* 0x0c0fe400078610ff */
        /* <DEDUP_REMOVED lines=8> */
[----:B------:R-:W-:Y:S02]  /*95ba0*/  LEA R44, P4, R127, R3, 0x2 ;  /* 0x000000037f2c7211 */ /* 0x000fe400078810ff */
[----:B------:R-:W-:Y:S02]  /*95bb0*/  IADD3 R167, PT, PT, R165, UR58, RZ ;  /* 0x0000003aa5a77c10 */ /* 0x000fe4000fffe0ff */
[----:B------:R-:W-:-:S02]  /*95bc0*/  LEA.HI.X.SX32 R43, R50, R2, 0x2, P3 ;  /* 0x00000002322b7211 */ /* 0x000fc400018f16ff */
[-C--:B------:R-:W-:Y:S02]  /*95bd0*/  LEA.HI.X.SX32 R41, R49, R2.reuse, 0x2, P1 ;  /* 0x0000000231297211 */ /* 0x080fe400008f16ff */
[-C--:B------:R-:W-:Y:S02]  /*95be0*/  LEA.HI.X.SX32 R45, R127, R2.reuse, 0x2, P4 ;  /* 0x000000027f2d7211 */ /* 0x080fe400020f16ff */
[-C--:B------:R-:W-:Y:S02]  /*95bf0*/  LEA R48, P3, R123, R3.reuse, 0x2 ;  /* 0x000000037b307211 */ /* 0x080fe400078610ff */
[-C--:B------:R-:W-:Y:S02]  /*95c00*/  LEA R46, P1, R47, R3.reuse, 0x2 ;  /* 0x000000032f2e7211 */ /* 0x080fe400078210ff */
[----:B------:R-:W-:Y:S01]  /*95c10*/  LEA R50, P4, R121, R3, 0x2 ;  /* 0x0000000379327211 */ /* 0x000fe200078810ff */
[----:B------:R-:W-:Y:S01]  /*95c20*/  VIADD R169, R167, UR55 ;  /* 0x00000037a7a97c36 */ /* 0x000fe20008000000 */
[----:B------:R-:W-:-:S02]  /*95c30*/  LEA.HI.X.SX32 R49, R123, R2, 0x2, P3 ;  /* 0x000000027b317211 */ /* 0x000fc400018f16ff */
[-C--:B------:R-:W-:Y:S02]  /*95c40*/  LEA.HI.X.SX32 R47, R47, R2.reuse, 0x2, P1 ;  /* 0x000000022f2f7211 */ /* 0x080fe400008f16ff */
[-C--:B------:R-:W-:Y:S02]  /*95c50*/  LEA.HI.X.SX32 R51, R121, R2.reuse, 0x2, P4 ;  /* 0x0000000279337211 */ /* 0x080fe400020f16ff */
[-C--:B------:R-:W-:Y:S01]  /*95c60*/  LEA R54, P3, R116, R3.reuse, 0x2 ;  /* 0x0000000374367211 */ /* 0x080fe200078610ff */
[----:B------:R-:W-:Y:S01]  /*95c70*/  VIADD R171, R169, UR57 ;  /* 0x00000039a9ab7c36 */ /* 0x000fe20008000000 */
[-C--:B------:R-:W-:Y:S02]  /*95c80*/  LEA R52, P1, R118, R3.reuse, 0x2 ;  /* 0x0000000376347211 */ /* 0x080fe400078210ff */
[----:B------:R-:W-:Y:S02]  /*95c90*/  LEA R56, P4, R114, R3, 0x2 ;  /* 0x0000000372387211 */ /* 0x000fe400078810ff */
[----:B------:R-:W-:-:S02]  /*95ca0*/  LEA.HI.X.SX32 R55, R116, R2, 0x2, P3 ;  /* 0x0000000274377211 */ /* 0x000fc400018f16ff */
[-C--:B------:R-:W-:Y:S02]  /*95cb0*/  LEA.HI.X.SX32 R53, R118, R2.reuse, 0x2, P1 ;  /* 0x0000000276357211 */ /* 0x080fe400008f16ff */
[----:B------:R-:W-:Y:S02]  /*95cc0*/  LEA.HI.X.SX32 R57, R114, R2, 0x2, P4 ;  /* 0x0000000272397211 */ /* 0x000fe400020f16ff */
[-C--:B------:R-:W-:Y:S02]  /*95cd0*/  LEA R60, P3, R110, R3.reuse, 0x2 ;  /* 0x000000036e3c7211 */ /* 0x080fe400078610ff */
[-C--:B------:R-:W-:Y:S02]  /*95ce0*/  LEA R58, P1, R112, R3.reuse, 0x2 ;  /* 0x00000003703a7211 */ /* 0x080fe400078210ff */
[----:B------:R-:W-:Y:S02]  /*95cf0*/  LEA R62, P4, R108, R3, 0x2 ;  /* 0x000000036c3e7211 */ /* 0x000fe400078810ff */
[----:B------:R-:W-:-:S02]  /*95d00*/  IADD3 R173, PT, PT, R171, UR53, RZ ;  /* 0x00000035abad7c10 */ /* 0x000fc4000fffe0ff */
[-C--:B------:R-:W-:Y:S02]  /*95d10*/  LEA.HI.X.SX32 R61, R110, R2.reuse, 0x2, P3 ;  /* 0x000000026e3d7211 */ /* 0x080fe400018f16ff */
[-C--:B------:R-:W-:Y:S02]  /*95d20*/  LEA.HI.X.SX32 R59, R112, R2.reuse, 0x2, P1 ;  /* 0x00000002703b7211 */ /* 0x080fe400008f16ff */
[----:B------:R-:W-:Y:S02]  /*95d30*/  LEA.HI.X.SX32 R63, R108, R2, 0x2, P4 ;  /* 0x000000026c3f7211 */ /* 0x000fe400020f16ff */
[-C--:B------:R-:W-:Y:S01]  /*95d40*/  LEA R66, P3, R104, R3.reuse, 0x2 ;  /* 0x0000000368427211 */ /* 0x080fe200078610ff */
[----:B------:R-:W-:Y:S01]  /*95d50*/  VIADD R175, R173, UR56 ;  /* 0x00000038adaf7c36 */ /* 0x000fe20008000000 */
[-C--:B------:R-:W-:Y:S02]  /*95d60*/  LEA R64, P1, R106, R3.reuse, 0x2 ;  /* 0x000000036a407211 */ /* 0x080fe400078210ff */
[----:B------:R-:W-:-:S02]  /*95d70*/  LEA R68, P4, R102, R3, 0x2 ;  /* 0x0000000366447211 */ /* 0x000fc400078810ff */
[-C--:B------:R-:W-:Y:S01]  /*95d80*/  LEA.HI.X.SX32 R67, R104, R2.reuse, 0x2, P3 ;  /* 0x0000000268437211 */ /* 0x080fe200018f16ff */
[----:B------:R-:W-:Y:S01]  /*95d90*/  VIADD R177, R175, UR10 ;  /* 0x0000000aafb17c36 */ /* 0x000fe20008000000 */
[-C--:B------:R-:W-:Y:S01]  /*95da0*/  LEA.HI.X.SX32 R65, R106, R2.reuse, 0x2, P1 ;  /* 0x000000026a417211 */ /* 0x080fe200008f16ff */
[----:B------:R-:W-:Y:S01]  /*95db0*/  STL [R1+0x2724], R7 ;  /* 0x0027240701007387 */ /* 0x000fe20000100800 */
[----:B------:R-:W-:Y:S01]  /*95dc0*/  LEA.HI.X.SX32 R69, R102, R2, 0x2, P4 ;  /* 0x0000000266457211 */ /* 0x000fe200020f16ff */
[----:B------:R-:W1:Y:S01]  /*95dd0*/  LDCU UR10, c[0x0][0x39c] ;  /* 0x00007380ff0a77ac */ /* 0x000e620008000800 */
[-C--:B------:R-:W-:Y:S02]  /*95de0*/  LEA R72, P3, R97, R3.reuse, 0x2 ;  /* 0x0000000361487211 */ /* 0x080fe400078610ff */
[-C--:B------:R-:W-:Y:S02]  /*95df0*/  LEA R70, P1, R99, R3.reuse, 0x2 ;  /* 0x0000000363467211 */ /* 0x080fe400078210ff */
[----:B------:R-:W-:-:S02]  /*95e00*/  LEA R74, P4, R98, R3, 0x2 ;  /* 0x00000003624a7211 */ /* 0x000fc400078810ff */
[-C--:B------:R-:W-:Y:S02]  /*95e10*/  LEA.HI.X.SX32 R73, R97, R2.reuse, 0x2, P3 ;  /* 0x0000000261497211 */ /* 0x080fe400018f16ff */
[-C--:B------:R-:W-:Y:S02]  /*95e20*/  LEA.HI.X.SX32 R71, R99, R2.reuse, 0x2, P1 ;  /* 0x0000000263477211 */ /* 0x080fe400008f16ff */
[----:B------:R-:W-:Y:S02]  /*95e30*/  LEA.HI.X.SX32 R75, R98, R2, 0x2, P4 ;  /* 0x00000002624b7211 */ /* 0x000fe400020f16ff */
[-C--:B------:R-:W-:Y:S02]  /*95e40*/  LEA R78, P3, R94, R3.reuse, 0x2 ;  /* 0x000000035e4e7211 */ /* 0x080fe400078610ff */
[-C--:B------:R-:W-:Y:S02]  /*95e50*/  LEA R76, P1, R93, R3.reuse, 0x2 ;  /* 0x000000035d4c7211 */ /* 0x080fe400078210ff */
[----:B------:R-:W-:-:S02]  /*95e60*/  LEA R80, P4, R103, R3, 0x2 ;  /* 0x0000000367507211 */ /* 0x000fc400078810ff */
[----:B------:R-:W-:Y:S02]  /*95e70*/  IADD3 R179, PT, PT, R177, UR54, RZ ;  /* 0x00000036b1b37c10 */ /* 0x000fe4000fffe0ff */
[-C--:B------:R-:W-:Y:S02]  /*95e80*/  LEA.HI.X.SX32 R79, R94, R2.reuse, 0x2, P3 ;  /* 0x000000025e4f7211 */ /* 0x080fe400018f16ff */
[-C--:B------:R-:W-:Y:S01]  /*95e90*/  LEA.HI.X.SX32 R77, R93, R2.reuse, 0x2, P1 ;  /* 0x000000025d4d7211 */ /* 0x080fe200008f16ff */
[----:B------:R-:W-:Y:S01]  /*95ea0*/  VIADD R181, R179, UR52 ;  /* 0x00000034b3b57c36 */ /* 0x000fe20008000000 */
[----:B------:R-:W-:Y:S02]  /*95eb0*/  LEA.HI.X.SX32 R81, R103, R2, 0x2, P4 ;  /* 0x0000000267517211 */ /* 0x000fe400020f16ff */
[-C--:B------:R-:W-:Y:S02]  /*95ec0*/  LEA R84, P3, R91, R3.reuse, 0x2 ;  /* 0x000000035b547211 */ /* 0x080fe400078610ff */
[----:B------:R-:W-:-:S02]  /*95ed0*/  LEA R82, P1, R92, R3, 0x2 ;  /* 0x000000035c527211 */ /* 0x000fc400078210ff */
[-C--:B------:R-:W-:Y:S01]  /*95ee0*/  LEA R86, P4, R109, R3.reuse, 0x2 ;  /* 0x000000036d567211 */ /* 0x080fe200078810ff */
[----:B------:R-:W-:Y:S01]  /*95ef0*/  VIADD R183, R181, UR51 ;  /* 0x00000033b5b77c36 */ /* 0x000fe20008000000 */
[-C--:B------:R-:W-:Y:S02]  /*95f00*/  LEA.HI.X.SX32 R85, R91, R2.reuse, 0x2, P3 ;  /* 0x000000025b557211 */ /* 0x080fe400018f16ff */
[-C--:B------:R-:W-:Y:S02]  /*95f10*/  LEA.HI.X.SX32 R83, R92, R2.reuse, 0x2, P1 ;  /* 0x000000025c537211 */ /* 0x080fe400008f16ff */
[----:B------:R-:W-:Y:S02]  /*95f20*/  LEA.HI.X.SX32 R87, R109, R2, 0x2, P4 ;  /* 0x000000026d577211 */ /* 0x000fe400020f16ff */
[-C--:B------:R-:W-:Y:S02]  /*95f30*/  LEA R90, P3, R96, R3.reuse, 0x2 ;  /* 0x00000003605a7211 */ /* 0x080fe400078610ff */
[----:B------:R-:W-:-:S02]  /*95f40*/  LEA R92, P4, R111, R3, 0x2 ;  /* 0x000000036f5c7211 */ /* 0x000fc400078810ff */
[-C--:B------:R-:W-:Y:S02]  /*95f50*/  LEA R88, P1, R89, R3.reuse, 0x2 ;  /* 0x0000000359587211 */ /* 0x080fe400078210ff */
[-C--:B------:R-:W-:Y:S02]  /*95f60*/  LEA.HI.X.SX32 R91, R96, R2.reuse, 0x2, P3 ;  /* 0x00000002605b7211 */ /* 0x080fe400018f16ff */
[-C--:B------:R-:W-:Y:S02]  /*95f70*/  LEA.HI.X.SX32 R93, R111, R2.reuse, 0x2, P4 ;  /* 0x000000026f5d7211 */ /* 0x080fe400020f16ff */
[----:B------:R-:W-:Y:S02]  /*95f80*/  LEA R96, P3, R100, R3, 0x2 ;  /* 0x0000000364607211 */ /* 0x000fe400078610ff */
[----:B------:R-:W-:Y:S02]  /*95f90*/  IADD3 R185, PT, PT, R183, UR50, RZ ;  /* 0x00000032b7b97c10 */ /* 0x000fe4000fffe0ff */
[----:B------:R-:W-:-:S02]  /*95fa0*/  LEA.HI.X.SX32 R89, R89, R2, 0x2, P1 ;  /* 0x0000000259597211 */ /* 0x000fc400008f16ff */
[-C--:B------:R-:W-:Y:S02]  /*95fb0*/  LEA R98, P4, R117, R3.reuse, 0x2 ;  /* 0x0000000375627211 */ /* 0x080fe400078810ff */
[-C--:B------:R-:W-:Y:S01]  /*95fc0*/  LEA R94, P1, R95, R3.reuse, 0x2 ;  /* 0x000000035f5e7211 */ /* 0x080fe200078210ff */
[----:B------:R-:W-:Y:S01]  /*95fd0*/  VIADD R187, R185, UR49 ;  /* 0x00000031b9bb7c36 */ /* 0x000fe20008000000 */
[-C--:B------:R-:W-:Y:S02]  /*95fe0*/  LEA.HI.X.SX32 R97, R100, R2.reuse, 0x2, P3 ;  /* 0x0000000264617211 */ /* 0x080fe400018f16ff */
[-C--:B------:R-:W-:Y:S02]  /*95ff0*/  LEA.HI.X.SX32 R99, R117, R2.reuse, 0x2, P4 ;  /* 0x0000000275637211 */ /* 0x080fe400020f16ff */
[----:B------:R-:W-:Y:S02]  /*96000*/  LEA R102, P3, R105, R3, 0x2 ;  /* 0x0000000369667211 */ /* 0x000fe400078610ff */
[----:B------:R-:W-:-:S02]  /*96010*/  LEA.HI.X.SX32 R95, R95, R2, 0x2, P1 ;  /* 0x000000025f5f7211 */ /* 0x000fc400008f16ff */
[CC--:B------:R-:W-:Y:S02]  /*96020*/  LEA R104, P4, R122.reuse, R3.reuse, 0x2 ;  /* 0x000000037a687211 */ /* 0x0c0fe400078810ff */
[-C--:B------:R-:W-:Y:S01]  /*96030*/  LEA R100, P1, R101, R3.reuse, 0x2 ;  /* 0x0000000365647211 */ /* 0x080fe200078210ff */
[----:B------:R-:W-:Y:S01]  /*96040*/  VIADD R189, R187, UR48 ;  /* 0x00000030bbbd7c36 */ /* 0x000fe20008000000 */
[-C--:B------:R-:W-:Y:S02]  /*96050*/  LEA.HI.X.SX32 R103, R105, R2.reuse, 0x2, P3 ;  /* 0x0000000269677211 */ /* 0x080fe400018f16ff */
[-C--:B------:R-:W-:Y:S02]  /*96060*/  LEA.HI.X.SX32 R105, R122, R2.reuse, 0x2, P4 ;  /* 0x000000027a697211 */ /* 0x080fe400020f16ff */
[----:B------:R-:W-:Y:S02]  /*96070*/  LEA.HI.X.SX32 R101, R101, R2, 0x2, P1 ;  /* 0x0000000265657211 */ /* 0x000fe400008f16ff */
[----:B------:R-:W-:-:S02]  /*96080*/  LEA R108, P3, R115, R3, 0x2 ;  /* 0x00000003736c7211 */ /* 0x000fc400078610ff */
[CC--:B------:R-:W-:Y:S02]  /*96090*/  LEA R110, P4, R128.reuse, R3.reuse, 0x2 ;  /* 0x00000003806e7211 */ /* 0x0c0fe400078810ff */
[----:B------:R-:W-:Y:S02]  /*960a0*/  LEA R106, P1, R107, R3, 0x2 ;  /* 0x000000036b6a7211 */ /* 0x000fe400078210ff */
[----:B------:R-:W-:Y:S02]  /*960b0*/  IADD3 R191, PT, PT, R189, UR47, RZ ;  /* 0x0000002fbdbf7c10 */ /* 0x000fe4000fffe0ff */
[-C--:B------:R-:W-:Y:S02]  /*960c0*/  LEA.HI.X.SX32 R109, R115, R2.reuse, 0x2, P3 ;  /* 0x00000002736d7211 */ /* 0x080fe400018f16ff */
[-C--:B------:R-:W-:Y:S02]  /*960d0*/  LEA.HI.X.SX32 R111, R128, R2.reuse, 0x2, P4 ;  /* 0x00000002806f7211 */ /* 0x080fe400020f16ff */
        /* <DEDUP_REMOVED lines=8> */
[-C--:B------:R-:W-:Y:S02]  /*96160*/  LEA R120, P3, R124, R3.reuse, 0x2 ;  /* 0x000000037c787211 */ /* 0x080fe400078610ff */
[-C--:B------:R-:W-:Y:S01]  /*96170*/  LEA R122, P4, R126, R3.reuse, 0x2 ;  /* 0x000000037e7a7211 */ /* 0x080fe200078810ff */
[----:B------:R-:W-:Y:S01]  /*96180*/  VIADD R195, R193, UR45 ;  /* 0x0000002dc1c37c36 */ /* 0x000fe20008000000 */
[C---:B------:R-:W-:Y:S02]  /*96190*/  LEA R118, P1, R119.reuse, R3, 0x2 ;  /* 0x0000000377767211 */ /* 0x040fe400078210ff */
[-C--:B------:R-:W-:Y:S02]  /*961a0*/  LEA.HI.X.SX32 R121, R124, R2.reuse, 0x2, P3 ;  /* 0x000000027c797211 */ /* 0x080fe400018f16ff */
[-C--:B------:R-:W-:Y:S02]  /*961b0*/  LEA.HI.X.SX32 R123, R126, R2.reuse, 0x2, P4 ;  /* 0x000000027e7b7211 */ /* 0x080fe400020f16ff */
[----:B------:R-:W-:-:S02]  /*961c0*/  LEA.HI.X.SX32 R119, R119, R2, 0x2, P1 ;  /* 0x0000000277777211 */ /* 0x000fc400008f16ff */
[-C--:B------:R-:W-:Y:S02]  /*961d0*/  LEA R126, P3, R129, R3.reuse, 0x2 ;  /* 0x00000003817e7211 */ /* 0x080fe400078610ff */
[-C--:B------:R-:W-:Y:S02]  /*961e0*/  LEA R124, P1, R125, R3.reuse, 0x2 ;  /* 0x000000037d7c7211 */ /* 0x080fe400078210ff */
[----:B------:R-:W-:Y:S02]  /*961f0*/  LEA R128, P4, R130, R3, 0x2 ;  /* 0x0000000382807211 */ /* 0x000fe400078810ff */
[----:B------:R-:W-:Y:S02]  /*96200*/  IADD3 R197, PT, PT, R195, UR44, RZ ;  /* 0x0000002cc3c57c10 */ /* 0x000fe4000fffe0ff */
[-C--:B------:R-:W-:Y:S02]  /*96210*/  LEA.HI.X.SX32 R127, R129, R2.reuse, 0x2, P3 ;  /* 0x00000002817f7211 */ /* 0x080fe400018f16ff */
[----:B------:R-:W-:-:S02]  /*96220*/  LEA.HI.X.SX32 R125, R125, R2, 0x2, P1 ;  /* 0x000000027d7d7211 */ /* 0x000fc400008f16ff */
[-C--:B------:R-:W-:Y:S02]  /*96230*/  LEA.HI.X.SX32 R129, R130, R2.reuse, 0x2, P4 ;  /* 0x0000000282817211 */ /* 0x080fe400020f16ff */
[-C--:B------:R-:W-:Y:S01]  /*96240*/  LEA R132, P3, R135, R3.reuse, 0x2 ;  /* 0x0000000387847211 */ /* 0x080fe200078610ff */
[----:B------:R-:W-:Y:S01]  /*96250*/  VIADD R199, R197, UR43 ;  /* 0x0000002bc5c77c36 */ /* 0x000fe20008000000 */
[-C--:B------:R-:W-:Y:S02]  /*96260*/  LEA R130, P1, R131, R3.reuse, 0x2 ;  /* 0x0000000383827211 */ /* 0x080fe400078210ff */
[----:B------:R-:W-:Y:S02]  /*96270*/  LEA R134, P4, R136, R3, 0x2 ;  /* 0x0000000388867211 */ /* 0x000fe400078810ff */
[-C--:B------:R-:W-:Y:S01]  /*96280*/  LEA.HI.X.SX32 R133, R135, R2.reuse, 0x2, P3 ;  /* 0x0000000287857211 */ /* 0x080fe200018f16ff */
[----:B------:R-:W-:Y:S01]  /*96290*/  VIADD R201, R199, UR42 ;  /* 0x0000002ac7c97c36 */ /* 0x000fe20008000000 */
[----:B------:R-:W-:-:S02]  /*962a0*/  LEA.HI.X.SX32 R131, R131, R2, 0x2, P1 ;  /* 0x0000000283837211 */ /* 0x000fc400008f16ff */
[-C--:B------:R-:W-:Y:S02]  /*962b0*/  LEA.HI.X.SX32 R135, R136, R2.reuse, 0x2, P4 ;  /* 0x0000000288877211 */ /* 0x080fe400020f16ff */
[CC--:B------:R-:W-:Y:S02]  /*962c0*/  LEA R136, P1, R5.reuse, R3.reuse, 0x2 ;  /* 0x0000000305887211 */ /* 0x0c0fe400078210ff */
[C---:B------:R-:W-:Y:S02]  /*962d0*/  LEA R138, P3, R4.reuse, R3, 0x2 ;  /* 0x00000003048a7211 */ /* 0x040fe400078610ff */
[-C--:B------:R-:W-:Y:S02]  /*962e0*/  LEA.HI.X.SX32 R137, R5, R2.reuse, 0x2, P1 ;  /* 0x0000000205897211 */ /* 0x080fe400008f16ff */
[----:B------:R-:W-:Y:S02]  /*962f0*/  IADD3 R5, PT, PT, R201, UR41, RZ ;  /* 0x00000029c9057c10 */ /* 0x000fe4000fffe0ff */
[----:B------:R-:W-:-:S02]  /*96300*/  LEA.HI.X.SX32 R139, R4, R2, 0x2, P3 ;  /* 0x00000002048b7211 */ /* 0x000fc400018f16ff */
[----:B------:R-:W-:Y:S01]  /*96310*/  LEA R142, P1, R0, R3, 0x2 ;  /* 0x00000003008e7211 */ /* 0x000fe200078210ff */
[----:B------:R-:W-:-:S03]  /*96320*/  VIADD R4, R5, UR40 ;  /* 0x0000002805047c36 */ /* 0x000fc60008000000 */
[----:B------:R-:W-:Y:S01]  /*96330*/  LEA.HI.X.SX32 R143, R0, R2, 0x2, P1 ;  /* 0x00000002008f7211 */ /* 0x000fe200008f16ff */
[----:B------:R-:W-:Y:S01]  /*96340*/  VIADD R0, R4, UR39 ;  /* 0x0000002704007c36 */ /* 0x000fe20008000000 */
[----:B------:R-:W-:-:S04]  /*96350*/  LEA R140, P4, R141, R3, 0x2 ;  /* 0x000000038d8c7211 */ /* 0x000fc800078810ff */
[----:B------:R-:W-:Y:S02]  /*96360*/  IADD3 R209, PT, PT, R0, UR38, RZ ;  /* 0x0000002600d17c10 */ /* 0x000fe4000fffe0ff */
[----:B------:R-:W-:Y:S02]  /*96370*/  LEA.HI.X.SX32 R141, R141, R2, 0x2, P4 ;  /* 0x000000028d8d7211 */ /* 0x000fe400020f16ff */
[----:B------:R-:W-:Y:S01]  /*96380*/  LEA R146, P4, R147, R3, 0x2 ;  /* 0x0000000393927211 */ /* 0x000fe200078810ff */
[----:B------:R-:W-:-:S03]  /*96390*/  VIADD R211, R209, UR37 ;  /* 0x00000025d1d37c36 */ /* 0x000fc60008000000 */
[----:B------:R-:W-:Y:S02]  /*963a0*/  LEA.HI.X.SX32 R147, R147, R2, 0x2, P4 ;  /* 0x0000000293937211 */ /* 0x000fe400020f16ff */
[----:B------:R-:W-:Y:S01]  /*963b0*/  LEA R152, P4, R153, R3, 0x2 ;  /* 0x0000000399987211 */ /* 0x000fe200078810ff */
[----:B------:R-:W-:-:S03]  /*963c0*/  VIADD R213, R211, UR36 ;  /* 0x00000024d3d57c36 */ /* 0x000fc60008000000 */
[-C--:B------:R-:W-:Y:S02]  /*963d0*/  LEA.HI.X.SX32 R153, R153, R2.reuse, 0x2, P4 ;  /* 0x0000000299997211 */ /* 0x080fe400020f16ff */
[-C--:B------:R-:W-:Y:S02]  /*963e0*/  LEA R158, P4, R159, R3.reuse, 0x2 ;  /* 0x000000039f9e7211 */ /* 0x080fe400078810ff */
[----:B------:R-:W-:Y:S02]  /*963f0*/  IADD3 R215, PT, PT, R213, UR35, RZ ;  /* 0x00000023d5d77c10 */ /* 0x000fe4000fffe0ff */
[----:B------:R-:W-:Y:S02]  /*96400*/  LEA.HI.X.SX32 R159, R159, R2, 0x2, P4 ;  /* 0x000000029f9f7211 */ /* 0x000fe400020f16ff */
[----:B------:R-:W-:Y:S01]  /*96410*/  LEA R164, P4, R165, R3, 0x2 ;  /* 0x00000003a5a47211 */ /* 0x000fe200078810ff */
[----:B------:R-:W-:-:S03]  /*96420*/  VIADD R217, R215, UR34 ;  /* 0x00000022d7d97c36 */ /* 0x000fc60008000000 */
[----:B------:R-:W-:Y:S01]  /*96430*/  LEA.HI.X.SX32 R165, R165, R2, 0x2, P4 ;  /* 0x00000002a5a57211 */ /* 0x000fe200020f16ff */
[----:B------:R-:W-:Y:S01]  /*96440*/  VIADD R219, R217, UR33 ;  /* 0x00000021d9db7c36 */ /* 0x000fe20008000000 */
[----:B------:R-:W-:-:S04]  /*96450*/  LEA R170, P4, R171, R3, 0x2 ;  /* 0x00000003abaa7211 */ /* 0x000fc800078810ff */
        /* <DEDUP_REMOVED lines=9> */
[----:B------:R-:W-:Y:S02]  /*964f0*/  LEA.HI.X.SX32 R189, R189, R2, 0x2, P4 ;  /* 0x00000002bdbd7211 */ /* 0x000fe400020f16ff */
[----:B------:R-:W-:Y:S02]  /*96500*/  IADD3 R227, PT, PT, R225, UR29, RZ ;  /* 0x0000001de1e37c10 */ /* 0x000fe4000fffe0ff */
[----:B------:R-:W-:-:S03]  /*96510*/  LEA R194, P4, R195, R3, 0x2 ;  /* 0x00000003c3c27211 */ /* 0x000fc600078810ff */
[----:B------:R-:W-:Y:S01]  /*96520*/  VIADD R229, R227, UR28 ;  /* 0x0000001ce3e57c36 */ /* 0x000fe20008000000 */
[----:B------:R-:W-:Y:S02]  /*96530*/  LEA.HI.X.SX32 R195, R195, R2, 0x2, P4 ;  /* 0x00000002c3c37211 */ /* 0x000fe400020f16ff */
[----:B------:R-:W-:Y:S01]  /*96540*/  LEA R200, P4, R201, R3, 0x2 ;  /* 0x00000003c9c87211 */ /* 0x000fe200078810ff */
[----:B------:R-:W-:-:S03]  /*96550*/  VIADD R231, R229, UR27 ;  /* 0x0000001be5e77c36 */ /* 0x000fc60008000000 */
[-C--:B------:R-:W-:Y:S02]  /*96560*/  LEA.HI.X.SX32 R201, R201, R2.reuse, 0x2, P4 ;  /* 0x00000002c9c97211 */ /* 0x080fe400020f16ff */
[CC--:B------:R-:W-:Y:S02]  /*96570*/  LEA R206, P4, R0.reuse, R3.reuse, 0x2 ;  /* 0x0000000300ce7211 */ /* 0x0c0fe400078810ff */
[-C--:B------:R-:W-:Y:S02]  /*96580*/  LEA R148, P1, R149, R3.reuse, 0x2 ;  /* 0x0000000395947211 */ /* 0x080fe400078210ff */
[----:B------:R-:W-:Y:S02]  /*96590*/  IADD3 R233, PT, PT, R231, UR26, RZ ;  /* 0x0000001ae7e97c10 */ /* 0x000fe4000fffe0ff */
[-C--:B------:R-:W-:Y:S02]  /*965a0*/  LEA.HI.X.SX32 R207, R0, R2.reuse, 0x2, P4 ;  /* 0x0000000200cf7211 */ /* 0x080fe400020f16ff */
[----:B------:R-:W-:Y:S01]  /*965b0*/  LEA R212, P4, R213, R3, 0x2 ;  /* 0x00000003d5d47211 */ /* 0x000fe200078810ff */
[----:B------:R-:W-:Y:S01]  /*965c0*/  VIADD R235, R233, UR25 ;  /* 0x00000019e9eb7c36 */ /* 0x000fe20008000000 */
[----:B------:R-:W-:-:S02]  /*965d0*/  LEA.HI.X.SX32 R149, R149, R2, 0x2, P1 ;  /* 0x0000000295957211 */ /* 0x000fc400008f16ff */
[-C--:B------:R-:W-:Y:S02]  /*965e0*/  LEA R154, P1, R155, R3.reuse, 0x2 ;  /* 0x000000039b9a7211 */ /* 0x080fe400078210ff */
[-C--:B------:R-:W-:Y:S02]  /*965f0*/  LEA.HI.X.SX32 R213, R213, R2.reuse, 0x2, P4 ;  /* 0x00000002d5d57211 */ /* 0x080fe400020f16ff */
[-C--:B------:R-:W-:Y:S01]  /*96600*/  LEA R218, P4, R219, R3.reuse, 0x2 ;  /* 0x00000003dbda7211 */ /* 0x080fe200078810ff */
[----:B------:R-:W-:Y:S01]  /*96610*/  VIADD R237, R235, UR24 ;  /* 0x00000018ebed7c36 */ /* 0x000fe20008000000 */
[-C--:B------:R-:W-:Y:S02]  /*96620*/  LEA.HI.X.SX32 R155, R155, R2.reuse, 0x2, P1 ;  /* 0x000000029b9b7211 */ /* 0x080fe400008f16ff */
[----:B------:R-:W-:Y:S02]  /*96630*/  LEA R160, P1, R161, R3, 0x2 ;  /* 0x00000003a1a07211 */ /* 0x000fe400078210ff */
[----:B------:R-:W-:-:S02]  /*96640*/  LEA.HI.X.SX32 R219, R219, R2, 0x2, P4 ;  /* 0x00000002dbdb7211 */ /* 0x000fc400020f16ff */
[-C--:B------:R-:W-:Y:S02]  /*96650*/  LEA R222, P4, R223, R3.reuse, 0x2 ;  /* 0x00000003dfde7211 */ /* 0x080fe400078810ff */
[-C--:B------:R-:W-:Y:S02]  /*96660*/  LEA.HI.X.SX32 R161, R161, R2.reuse, 0x2, P1 ;  /* 0x00000002a1a17211 */ /* 0x080fe400008f16ff */
[----:B------:R-:W-:Y:S02]  /*96670*/  IADD3 R239, PT, PT, R237, UR23, RZ ;  /* 0x00000017edef7c10 */ /* 0x000fe4000fffe0ff */
[-C--:B------:R-:W-:Y:S02]  /*96680*/  LEA R166, P1, R167, R3.reuse, 0x2 ;  /* 0x00000003a7a67211 */ /* 0x080fe400078210ff */
[-C--:B------:R-:W-:Y:S02]  /*96690*/  LEA.HI.X.SX32 R223, R223, R2.reuse, 0x2, P4 ;  /* 0x00000002dfdf7211 */ /* 0x080fe400020f16ff */
[-C--:B------:R-:W-:Y:S01]  /*966a0*/  LEA R226, P4, R227, R3.reuse, 0x2 ;  /* 0x00000003e3e27211 */ /* 0x080fe200078810ff */
[----:B------:R-:W-:Y:S01]  /*966b0*/  STL [R1+0x2738], R8 ;  /* 0x0027380801007387 */ /* 0x000fe20000100800 */
[-C--:B------:R-:W-:Y:S01]  /*966c0*/  LEA.HI.X.SX32 R167, R167, R2.reuse, 0x2, P1 ;  /* 0x00000002a7a77211 */ /* 0x080fe200008f16ff */
[----:B------:R-:W-:Y:S01]  /*966d0*/  VIADD R241, R239, UR22 ;  /* 0x00000016eff17c36 */ /* 0x000fe20008000000 */
[----:B------:R-:W-:Y:S01]  /*966e0*/  LEA R172, P1, R173, R3, 0x2 ;  /* 0x00000003adac7211 */ /* 0x000fe200078210ff */
[----:B------:R-:W-:Y:S01]  /*966f0*/  STL [R1+0x2720], R9 ;  /* 0x0027200901007387 */ /* 0x000fe20000100800 */
[----:B------:R-:W-:-:S02]  /*96700*/  LEA.HI.X.SX32 R227, R227, R2, 0x2, P4 ;  /* 0x00000002e3e37211 */ /* 0x000fc400020f16ff */
[-C--:B------:R-:W-:Y:S01]  /*96710*/  LEA R230, P4, R231, R3.reuse, 0x2 ;  /* 0x00000003e7e67211 */ /* 0x080fe200078810ff */
[----:B------:R-:W-:Y:S01]  /*96720*/  STL.64 [R1+0x2730], R10 ;  /* 0x0027300a01007387 */ /* 0x000fe20000100a00 */
[----:B------:R-:W-:Y:S01]  /*96730*/  VIADD R243, R241, UR21 ;  /* 0x00000015f1f37c36 */ /* 0x000fe20008000000 */
[----:B------:R-:W-:Y:S02]  /*96740*/  LEA.HI.X.SX32 R173, R173, R2, 0x2, P1 ;  /* 0x00000002adad7211 */ /* 0x000fe400008f16ff */
[----:B------:R-:W-:Y:S01]  /*96750*/  STL [R1+0x273c], R12 ;  /* 0x00273c0c01007387 */ /* 0x000fe20000100800 */
[----:B------:R-:W-:-:S03]  /*96760*/  LEA R178, P1, R179, R3, 0x2 ;  /* 0x00000003b3b27211 */ /* 0x000fc600078210ff */
[----:B------:R-:W-:Y:S01]  /*96770*/  STL [R1+0x271c], R13 ;  /* 0x00271c0d01007387 */ /* 0x000fe20000100800 */
[----:B------:R-:W-:-:S03]  /*96780*/  LEA.HI.X.SX32 R231, R231, R2, 0x2, P4 ;  /* 0x00000002e7e77211 */ /* 0x000fc600020f16ff */
[----:B------:R-:W-:Y:S01]  /*96790*/  STL.64 [R1+0x2740], R14 ;  /* 0x0027400e01007387 */ /* 0x000fe20000100a00 */
[----:B------:R-:W-:-:S03]  /*967a0*/  LEA R234, P4, R235, R3, 0x2 ;  /* 0x00000003ebea7211 */ /* 0x000fc600078810ff */
[----:B------:R-:W-:Y:S01]  /*967b0*/  STL [R1+0x2758], R16 ;  /* 0x0027581001007387 */ /* 0x000fe20000100800 */
[----:B------:R-:W-:-:S03]  /*967c0*/  IADD3 R245, PT, PT, R243, UR20, RZ ;  /* 0x00000014f3f57c10 */ /* 0x000fc6000fffe0ff */
[----:B------:R-:W-:Y:S01]  /*967d0*/  STL [R1+0x2748], R17 ;  /* 0x0027481101007387 */ /* 0x000fe20000100800 */
[----:B------:R-:W-:-:S03]  /*967e0*/  LEA.HI.X.SX32 R179, R179, R2, 0x2, P1 ;  /* 0x00000002b3b37211 */ /* 0x000fc600008f16ff */
[----:B------:R-:W-:Y:S01]  /*967f0*/  STL.64 [R1+0x2750], R18 ;  /* 0x0027501201007387 */ /* 0x000fe20000100a00 */
[----:B------:R-:W-:-:S03]  /*96800*/  LEA R184, P1, R185, R3, 0x2 ;  /* 0x00000003b9b87211 */ /* 0x000fc600078210ff */
[----:B------:R-:W-:Y:S01]  /*96810*/  STL [R1+0x275c], R21 ;  /* 0x00275c1501007387 */ /* 0x000fe20000100800 */
[----:B------:R-:W-:-:S03]  /*96820*/  LEA.HI.X.SX32 R235, R235, R2, 0x2, P4 ;  /* 0x00000002ebeb7211 */ /* 0x000fc600020f16ff */
[----:B------:R-:W-:Y:S01]  /*96830*/  STL.64 [R1+0x2760], R22 ;  /* 0x0027601601007387 */ /* 0x000fe20000100a00 */
[----:B------:R-:W-:-:S03]  /*96840*/  LEA R238, P4, R239, R3, 0x2 ;  /* 0x00000003efee7211 */ /* 0x000fc600078810ff */
[----:B------:R1:W-:Y:S01]  /*96850*/  STL.64 [R1+0x2768], R24 ;  /* 0x0027681801007387 */ /* 0x0003e20000100a00 */
[----:B------:R-:W-:-:S03]  /*96860*/  VIADD R247, R245, UR19 ;  /* 0x00000013f5f77c36 */ /* 0x000fc60008000000 */
[----:B------:R-:W-:Y:S01]  /*96870*/  STL.64 [R1+0x2770], R26 ;  /* 0x0027701a01007387 */ /* 0x000fe20000100a00 */
[----:B------:R-:W-:-:S03]  /*96880*/  LEA.HI.X.SX32 R185, R185, R2, 0x2, P1 ;  /* 0x00000002b9b97211 */ /* 0x000fc600008f16ff */
[----:B------:R-:W-:Y:S01]  /*96890*/  STL.64 [R1+0x2778], R28 ;  /* 0x0027781c01007387 */ /* 0x000fe20000100a00 */
[----:B------:R-:W-:-:S03]  /*968a0*/  LEA R190, P1, R191, R3, 0x2 ;  /* 0x00000003bfbe7211 */ /* 0x000fc600078210ff */
[----:B------:R-:W-:Y:S01]  /*968b0*/  STL.64 [R1+0x2780], R30 ;  /* 0x0027801e01007387 */ /* 0x000fe20000100a00 */
[----:B------:R-:W-:-:S03]  /*968c0*/  LEA.HI.X.SX32 R239, R239, R2, 0x2, P4 ;  /* 0x00000002efef7211 */ /* 0x000fc600020f16ff */
[----:B-1----:R-:W2:Y:S01]  /*968d0*/  LDL.LU R24, [R1+0x2718] ;  /* 0x0027180001187983 */ /* 0x002ea20000300800 */
[----:B------:R-:W-:Y:S01]  /*968e0*/  LEA R242, P4, R243, R3, 0x2 ;  /* 0x00000003f3f27211 */ /* 0x000fe200078810ff */
[----:B------:R-:W-:Y:S02]  /*968f0*/  VIADD R249, R247, UR18 ;  /* 0x00000012f7f97c36 */ /* 0x000fe40008000000 */
[----:B------:R-:W2:Y:S01]  /*96900*/  LDL.LU R23, [R1+0x2714] ;  /* 0x0027140001177983 */ /* 0x000ea20000300800 */
[----:B------:R-:W-:-:S03]  /*96910*/  LEA.HI.X.SX32 R191, R191, R2, 0x2, P1 ;  /* 0x00000002bfbf7211 */ /* 0x000fc600008f16ff */
[----:B------:R-:W2:Y:S01]  /*96920*/  LDL.LU.64 R8, [R1+0x1160] ;  /* 0x0011600001087983 */ /* 0x000ea20000300a00 */
[----:B------:R-:W-:-:S03]  /*96930*/  LEA R196, P1, R197, R3, 0x2 ;  /* 0x00000003c5c47211 */ /* 0x000fc600078210ff */
[----:B------:R-:W2:Y:S01]  /*96940*/  LDL.LU R252, [R1+0xee0] ;  /* 0x000ee00001fc7983 */ /* 0x000ea20000300800 */
[----:B------:R-:W-:Y:S02]  /*96950*/  LEA.HI.X.SX32 R243, R243, R2, 0x2, P4 ;  /* 0x00000002f3f37211 */ /* 0x000fe400020f16ff */
[----:B------:R-:W-:Y:S01]  /*96960*/  LEA R246, P4, R247, R3, 0x2 ;  /* 0x00000003f7f67211 */ /* 0x000fe200078810ff */
[----:B------:R-:W3:Y:S01]  /*96970*/  LDL.LU R22, [R1+0x2710] ;  /* 0x0027100001167983 */ /* 0x000ee20000300800 */
[----:B------:R-:W-:-:S03]  /*96980*/  IADD3 R0, PT, PT, R249, UR61, RZ ;  /* 0x0000003df9007c10 */ /* 0x000fc6000fffe0ff */
[----:B------:R-:W3:Y:S01]  /*96990*/  LDL.LU.64 R16, [R1+0x1158] ;  /* 0x0011580001107983 */ /* 0x000ee20000300a00 */
[----:B------:R-:W-:-:S03]  /*969a0*/  LEA.HI.X.SX32 R197, R197, R2, 0x2, P1 ;  /* 0x00000002c5c57211 */ /* 0x000fc600008f16ff */
[----:B------:R-:W3:Y:S01]  /*969b0*/  LDL.LU R7, [R1+0xed0] ;  /* 0x000ed00001077983 */ /* 0x000ee20000300800 */
[-C--:B------:R-:W-:Y:S02]  /*969c0*/  LEA R202, P1, R5, R3.reuse, 0x2 ;  /* 0x0000000305ca7211 */ /* 0x080fe400078210ff */
[----:B------:R-:W-:Y:S01]  /*969d0*/  LEA.HI.X.SX32 R247, R247, R2, 0x2, P4 ;  /* 0x00000002f7f77211 */ /* 0x000fe200020f16ff */
[----:B------:R-:W3:Y:S01]  /*969e0*/  LDL.LU R21, [R1+0x270c] ;  /* 0x00270c0001157983 */ /* 0x000ee20000300800 */
[----:B------:R-:W-:-:S03]  /*969f0*/  LEA R250, P4, R0, R3, 0x2 ;  /* 0x0000000300fa7211 */ /* 0x000fc600078810ff */
[----:B------:R-:W3:Y:S01]  /*96a00*/  LDL.LU.64 R14, [R1+0x1150] ;  /* 0x00115000010e7983 */ /* 0x000ee20000300a00 */
[----:B------:R-:W-:-:S03]  /*96a10*/  LEA.HI.X.SX32 R203, R5, R2, 0x2, P1 ;  /* 0x0000000205cb7211 */ /* 0x000fc600008f16ff */
[----:B------:R-:W3:Y:S01]  /*96a20*/  LDL.LU R11, [R1+0xee4] ;  /* 0x000ee400010b7983 */ /* 0x000ee20000300800 */
[C---:B------:R-:W-:Y:S01]  /*96a30*/  VIADD R5, R0.reuse, UR5 ;  /* 0x0000000500057c36 */ /* 0x040fe20008000000 */
[----:B------:R-:W-:Y:S01]  /*96a40*/  LEA.HI.X.SX32 R251, R0, R2, 0x2, P4 ;  /* 0x0000000200fb7211 */ /* 0x000fe200020f16ff */
[----:B------:R-:W1:Y:S01]  /*96a50*/  LDCU UR5, c[0x0][0x39c] ;  /* 0x00007380ff0577ac */ /* 0x000e620008000800 */
[----:B------:R-:W3:Y:S04]  /*96a60*/  LDL.LU.64 R18, [R1+0x1148] ;  /* 0x0011480001127983 */ /* 0x000ee80000300a00 */
[----:B------:R-:W3:Y:S04]  /*96a70*/  LDL.LU R10, [R1+0xed4] ;  /* 0x000ed400010a7983 */ /* 0x000ee80000300800 */
[----:B------:R-:W3:Y:S04]  /*96a80*/  LDL.LU.64 R12, [R1+0x1140] ;  /* 0x00114000010c7983 */ /* 0x000ee80000300a00 */
[----:B------:R-:W3:Y:S04]  /*96a90*/  LDL.LU R6, [R1+0xee8] ;  /* 0x000ee80001067983 */ /* 0x000ee80000300800 */
[----:B------:R-:W3:Y:S01]  /*96aa0*/  LDL.LU R0, [R1+0x2708] ;  /* 0x0027080001007983 */ /* 0x000ee20000300800 */
[----:B------:R-:W-:-:S04]  /*96ab0*/  LEA R144, P3, R145, R3, 0x2 ;  /* 0x0000000391907211 */ /* 0x000fc800078610ff */
[----:B------:R-:W-:Y:S02]  /*96ac0*/  LEA.HI.X.SX32 R145, R145, R2, 0x2, P3 ;  /* 0x0000000291917211 */ /* 0x000fe400018f16ff */
        /* <DEDUP_REMOVED lines=17> */
[-C--:B------:R-:W-:Y:S02]  /*96be0*/  LEA.HI.X.SX32 R199, R199, R2.reuse, 0x2, P3 ;  /* 0x00000002c7c77211 */ /* 0x080fe400018f16ff */
[CC--:B------:R-:W-:Y:S02]  /*96bf0*/  LEA R204, P3, R4.reuse, R3.reuse, 0x2 ;  /* 0x0000000304cc7211 */ /* 0x0c0fe400078610ff */
[-C--:B------:R-:W-:Y:S02]  /*96c00*/  LEA R208, P1, R209, R3.reuse, 0x2 ;  /* 0x00000003d1d07211 */ /* 0x080fe400078210ff */
[-C--:B------:R-:W-:Y:S02]  /*96c10*/  LEA.HI.X.SX32 R205, R4, R2.reuse, 0x2, P3 ;  /* 0x0000000204cd7211 */ /* 0x080fe400018f16ff */
[----:B------:R-:W-:Y:S02]  /*96c20*/  LEA R210, P3, R211, R3, 0x2 ;  /* 0x00000003d3d27211 */ /* 0x000fe400078610ff */
[----:B------:R-:W-:-:S02]  /*96c30*/  LEA.HI.X.SX32 R209, R209, R2, 0x2, P1 ;  /* 0x00000002d1d17211 */ /* 0x000fc400008f16ff */
[-C--:B------:R-:W-:Y:S02]  /*96c40*/  LEA.HI.X.SX32 R211, R211, R2.reuse, 0x2, P3 ;  /* 0x00000002d3d37211 */ /* 0x080fe400018f16ff */
[-C--:B------:R-:W-:Y:S02]  /*96c50*/  LEA R214, P1, R215, R3.reuse, 0x2 ;  /* 0x00000003d7d67211 */ /* 0x080fe400078210ff */
[-C--:B------:R-:W-:Y:S02]  /*96c60*/  LEA R216, P3, R217, R3.reuse, 0x2 ;  /* 0x00000003d9d87211 */ /* 0x080fe400078610ff */
[-C--:B------:R-:W-:Y:S02]  /*96c70*/  LEA.HI.X.SX32 R215, R215, R2.reuse, 0x2, P1 ;  /* 0x00000002d7d77211 */ /* 0x080fe400008f16ff */
[----:B------:R-:W-:Y:S02]  /*96c80*/  LEA R4, P1, R5, R3, 0x2 ;  /* 0x0000000305047211 */ /* 0x000fe400078210ff */
[----:B------:R-:W-:-:S02]  /*96c90*/  LEA.HI.X.SX32 R217, R217, R2, 0x2, P3 ;  /* 0x00000002d9d97211 */ /* 0x000fc400018f16ff */
[-C--:B------:R-:W-:Y:S02]  /*96ca0*/  LEA R220, P3, R221, R3.reuse, 0x2 ;  /* 0x00000003dddc7211 */ /* 0x080fe400078610ff */
[-C--:B------:R-:W-:Y:S02]  /*96cb0*/  LEA.HI.X.SX32 R5, R5, R2.reuse, 0x2, P1 ;  /* 0x0000000205057211 */ /* 0x080fe400008f16ff */
[----:B----4-:R-:W-:Y:S01]  /*96cc0*/  ISETP.LT.AND P1, PT, R224, UR4, !P0 ;  /* 0x00000004e0007c0c */ /* 0x010fe2000c721270 */
[----:B------:R-:W4:Y:S01]  /*96cd0*/  LDCU UR4, c[0x0][0x39c] ;  /* 0x00007380ff0477ac */ /* 0x000f220008000800 */
        /* <DEDUP_REMOVED lines=14> */
[----:B------:R-:W-:Y:S01]  /*96dc0*/  LEA.HI.X.SX32 R249, R249, R2, 0x2, P3 ;  /* 0x00000002f9f97211 */ /* 0x000fe200018f16ff */
[----:B--2---:R2:W-:Y:S04]  /*96dd0*/  @P5 STG.E desc[UR8][R8.64], R252 ;  /* 0x000000fc08005986 */ /* 0x0045e8000c101908 */
[----:B--2---:R-:W2:Y:S04]  /*96de0*/  LDL.LU.64 R8, [R1+0x1138] ;  /* 0x0011380001087983 */ /* 0x004ea80000300a00 */
[----:B------:R-:W2:Y:S04]  /*96df0*/  LDL.LU R252, [R1+0xed8] ;  /* 0x000ed80001fc7983 */ /* 0x000ea80000300800 */
[----:B------:R-:W2:Y:S04]  /*96e00*/  LDL.LU R3, [R1+0x2704] ;  /* 0x0027040001037983 */ /* 0x000ea80000300800 */
[----:B------:R-:W2:Y:S04]  /*96e10*/  LDL.LU.64 R26, [R1+0x1130] ;  /* 0x00113000011a7983 */ /* 0x000ea80000300a00 */
[----:B---3--:R3:W-:Y:S04]  /*96e20*/  @P6 STG.E desc[UR8][R16.64], R7 ;  /* 0x0000000710006986 */ /* 0x0087e8000c101908 */
[----:B------:R-:W2:Y:S04]  /*96e30*/  LDL.LU R25, [R1+0xeec] ;  /* 0x000eec0001197983 */ /* 0x000ea80000300800 */
[----:B---3--:R-:W3:Y:S04]  /*96e40*/  LDL.LU.64 R16, [R1+0x1128] ;  /* 0x0011280001107983 */ /* 0x008ee80000300a00 */
[----:B------:R-:W3:Y:S04]  /*96e50*/  LDL.LU R7, [R1+0xedc] ;  /* 0x000edc0001077983 */ /* 0x000ee80000300800 */
[----:B------:R-:W3:Y:S04]  /*96e60*/  LDL.LU R2, [R1+0x2700] ;  /* 0x0027000001027983 */ /* 0x000ee80000300800 */
[----:B------:R1:W-:Y:S01]  /*96e70*/  @P1 STG.E desc[UR8][R14.64], R11 ;  /* 0x0000000b0e001986 */ /* 0x0003e2000c101908 */
[----:B------:R-:W-:Y:S01]  /*96e80*/  ISETP.LT.AND P1, PT, R0, UR11, !P0 ;  /* 0x0000000b00007c0c */ /* 0x000fe2000c721270 */
[----:B------:R-:W2:Y:S02]  /*96e90*/  LDCU UR11, c[0x0][0x39c] ;  /* 0x00007380ff0b77ac */ /* 0x000ea40008000800 */
[----:B-1----:R-:W3:Y:S04]  /*96ea0*/  LDL.LU.64 R14, [R1+0x1120] ;  /* 0x00112000010e7983 */ /* 0x002ee80000300a00 */
[----:B------:R-:W3:Y:S04]  /*96eb0*/  LDL.LU R11, [R1+0xeb0] ;  /* 0x000eb000010b7983 */ /* 0x000ee80000300800 */
[----:B------:R-:W3:Y:S01]  /*96ec0*/  LDL.LU R0, [R1+0x26fc] ;  /* 0x0026fc0001007983 */ /* 0x000ee20000300800 */
[----:B----4-:R-:W-:Y:S01]  /*96ed0*/  ISETP.LT.AND P3, PT, R24, UR4, !P0 ;  /* 0x0000000418007c0c */ /* 0x010fe2000c761270 */
[----:B------:R-:W1:Y:S01]  /*96ee0*/  LDCU UR4, c[0x0][0x39c] ;  /* 0x00007380ff0477ac */ /* 0x000e620008000800 */
[----:B------:R-:W-:-:S02]  /*96ef0*/  ISETP.LT.AND P4, PT, R23, UR5, !P0 ;  /* 0x0000000517007c0c */ /* 0x000fc4000c781270 */
[----:B------:R-:W-:Y:S01]  /*96f00*/  ISETP.LT.AND P5, PT, R22, UR7, !P0 ;  /* 0x0000000716007c0c */ /* 0x000fe2000c7a1270 */
[----:B------:R-:W4:Y:S01]  /*96f10*/  LDCU UR7, c[0x0][0x39c] ;  /* 0x00007380ff0777ac */ /* 0x000f220008000800 */
[----:B------:R-:W-:Y:S01]  /*96f20*/  ISETP.LT.AND P6, PT, R21, UR10, !P0 ;  /* 0x0000000a15007c0c */ /* 0x000fe2000c7c1270 */
[----:B------:R-:W4:Y:S01]  /*96f30*/  LDL.LU.64 R22, [R1+0x1118] ;  /* 0x0011180001167983 */ /* 0x000f220000300a00 */
[----:B------:R-:W1:Y:S03]  /*96f40*/  LDCU UR10, c[0x0][0x39c] ;  /* 0x00007380ff0a77ac */ /* 0x000e660008000800 */
[----:B------:R-:W4:Y:S01]  /*96f50*/  LDL.LU R21, [R1+0xe90] ;  /* 0x000e900001157983 */ /* 0x000f220000300800 */
[----:B------:R-:W1:Y:S03]  /*96f60*/  LDCU UR5, c[0x0][0x39c] ;  /* 0x00007380ff0577ac */ /* 0x000e660008000800 */
[----:B------:R-:W-:Y:S04]  /*96f70*/  @P3 STG.E desc[UR8][R18.64], R10 ;  /* 0x0000000a12003986 */ /* 0x000fe8000c101908 */
[----:B------:R-:W4:Y:S04]  /*96f80*/  LDL.LU R24, [R1+0x26f8] ;  /* 0x0026f80001187983 */ /* 0x000f280000300800 */
[----:B------:R1:W-:Y:S04]  /*96f90*/  @P4 STG.E desc[UR8][R12.64], R6 ;  /* 0x000000060c004986 */ /* 0x0003e8000c101908 */
[----:B-1----:R-:W4:Y:S04]  /*96fa0*/  LDL.LU.64 R12, [R1+0x1110] ;  /* 0x00111000010c7983 */ /* 0x002f280000300a00 */
[----:B------:R-:W4:Y:S01]  /*96fb0*/  LDL.LU R6, [R1+0xeb4] ;  /* 0x000eb40001067983 */ /* 0x000f220000300800 */
[----:B--2---:R-:W-:-:S03]  /*96fc0*/  ISETP.LT.AND P3, PT, R3, UR12, !P0 ;  /* 0x0000000c03007c0c */ /* 0x004fc6000c761270 */
[----:B------:R1:W-:Y:S01]  /*96fd0*/  @P5 STG.E desc[UR8][R8.64], R252 ;  /* 0x000000fc08005986 */ /* 0x0003e2000c101908 */
[----:B------:R-:W2:Y:S03]  /*96fe0*/  LDCU UR12, c[0x0][0x39c] ;  /* 0x00007380ff0c77ac */ /* 0x000ea60008000800 */
[----:B------:R-:W2:Y:S01]  /*96ff0*/  LDL.LU R3, [R1+0x26f4] ;  /* 0x0026f40001037983 */ /* 0x000ea20000300800 */
[----:B---3--:R-:W-:-:S03]  /*97000*/  ISETP.LT.AND P4, PT, R2, UR13, !P0 ;  /* 0x0000000d02007c0c */ /* 0x008fc6000c781270 */
[----:B------:R-:W3:Y:S04]  /*97010*/  LDL.LU R2, [R1+0x26f0] ;  /* 0x0026f00001027983 */ /* 0x000ee80000300800 */
[----:B------:R-:W3:Y:S04]  /*97020*/  LDL.LU.64 R18, [R1+0x1108] ;  /* 0x0011080001127983 */ /* 0x000ee80000300a00 */
[----:B------:R-:W3:Y:S01]  /*97030*/  LDL.LU R10, [R1+0xe94] ;  /* 0x000e9400010a7983 */ /* 0x000ee20000300800 */
[----:B------:R-:W-:-:S03]  /*97040*/  ISETP.LT.AND P5, PT, R0, UR4, !P0 ;  /* 0x0000000400007c0c */ /* 0x000fc6000c7a1270 */
[----:B------:R-:W-:Y:S01]  /*97050*/  @P6 STG.E desc[UR8][R26.64], R25 ;  /* 0x000000191a006986 */ /* 0x000fe2000c101908 */
[----:B------:R-:W2:Y:S03]  /*97060*/  LDCU UR4, c[0x0][0x39c] ;  /* 0x00007380ff0477ac */ /* 0x000ea60008000800 */
[----:B------:R-:W3:Y:S04]  /*97070*/  LDL.LU R0, [R1+0x26ec] ;  /* 0x0026ec0001007983 */ /* 0x000ee80000300800 */
[----:B-1----:R-:W3:Y:S04]  /*97080*/  LDL.LU.64 R8, [R1+0x1100] ;  /* 0x0011000001087983 */ /* 0x002ee80000300a00 */
[----:B------:R-:W3:Y:S04]  /*97090*/  LDL.LU R252, [R1+0xeb8] ;  /* 0x000eb80001fc7983 */ /* 0x000ee80000300800 */
[----:B------:R1:W-:Y:S04]  /*970a0*/  @P1 STG.E desc[UR8][R16.64], R7 ;  /* 0x0000000710001986 */ /* 0x0003e8000c101908 */
[----:B------:R2:W-:Y:S04]  /*970b0*/  @P3 STG.E desc[UR8][R14.64], R11 ;  /* 0x0000000b0e003986 */ /* 0x0005e8000c101908 */
[----:B-1----:R-:W3:Y:S04]  /*970c0*/  LDL.LU.64 R16, [R1+0x10f8] ;  /* 0x0010f80001107983 */ /* 0x002ee80000300a00 */
[----:B------:R-:W3:Y:S04]  /*970d0*/  LDL.LU R7, [R1+0xe98] ;  /* 0x000e980001077983 */ /* 0x000ee80000300800 */
[----:B----4-:R-:W-:Y:S01]  /*970e0*/  @P4 STG.E desc[UR8][R22.64], R21 ;  /* 0x0000001516004986 */ /* 0x010fe2000c101908 */
[----:B--2---:R-:W-:-:S02]  /*970f0*/  ISETP.LT.AND P1, PT, R3, UR7, !P0 ;  /* 0x0000000703007c0c */ /* 0x004fc4000c721270 */
[----:B---3--:R-:W-:Y:S01]  /*97100*/  ISETP.LT.AND P3, PT, R2, UR10, !P0 ;  /* 0x0000000a02007c0c */ /* 0x008fe2000c761270 */
[----:B------:R-:W2:Y:S01]  /*97110*/  LDL.LU R3, [R1+0x26e8] ;  /* 0x0026e80001037983 */ /* 0x000ea20000300800 */
[----:B------:R-:W-:Y:S01]  /*97120*/  ISETP.LT.AND P6, PT, R24, UR5, !P0 ;  /* 0x0000000518007c0c */ /* 0x000fe2000c7c1270 */
[----:B------:R-:W1:Y:S02]  /*97130*/  LDCU UR5, c[0x0][0x39c] ;  /* 0x00007380ff0577ac */ /* 0x000e640008000800 */
[----:B------:R-:W3:Y:S01]  /*97140*/  LDL.LU R2, [R1+0x26e4] ;  /* 0x0026e40001027983 */ /* 0x000ee20000300800 */
[----:B------:R-:W4:Y:S03]  /*97150*/  LDCU UR7, c[0x0][0x39c] ;  /* 0x00007380ff0777ac */ /* 0x000f260008000800 */
[----:B------:R-:W2:Y:S01]  /*97160*/  LDL.LU.64 R14, [R1+0x10f0] ;  /* 0x0010f000010e7983 */ /* 0x000ea20000300a00 */
[----:B------:R-:W1:Y:S03]  /*97170*/  LDCU UR10, c[0x0][0x39c] ;  /* 0x00007380ff0a77ac */ /* 0x000e660008000800 */
[----:B------:R-:W2:Y:S01]  /*97180*/  LDL.LU R11, [R1+0xebc] ;  /* 0x000ebc00010b7983 */ /* 0x000ea20000300800 */
[----:B------:R-:W-:-:S03]  /*97190*/  ISETP.LT.AND P4, PT, R0, UR11, !P0 ;  /* 0x0000000b00007c0c */ /* 0x000fc6000c781270 */
[----:B------:R1:W-:Y:S01]  /*971a0*/  @P5 STG.E desc[UR8][R12.64], R6 ;  /* 0x000000060c005986 */ /* 0x0003e2000c101908 */
[----:B------:R-:W2:Y:S03]  /*971b0*/  LDCU UR11, c[0x0][0x39c] ;  /* 0x00007380ff0b77ac */ /* 0x000ea60008000800 */
[----:B------:R-:W2:Y:S04]  /*971c0*/  LDL.LU R0, [R1+0x26e0] ;  /* 0x0026e00001007983 */ /* 0x000ea80000300800 */
[----:B------:R-:W4:Y:S04]  /*971d0*/  LDL.LU.64 R26, [R1+0x10e8] ;  /* 0x0010e800011a7983 */ /* 0x000f280000300a00 */
[----:B------:R-:W4:Y:S04]  /*971e0*/  LDL.LU R25, [R1+0xe9c] ;  /* 0x000e9c0001197983 */ /* 0x000f280000300800 */
[----:B-1----:R-:W4:Y:S04]  /*971f0*/  LDL.LU.64 R12, [R1+0x10e0] ;  /* 0x0010e000010c7983 */ /* 0x002f280000300a00 */
[----:B------:R-:W4:Y:S04]  /*97200*/  LDL.LU R6, [R1+0xea0] ;  /* 0x000ea00001067983 */ /* 0x000f280000300800 */
[----:B------:R1:W-:Y:S04]  /*97210*/  @P6 STG.E desc[UR8][R18.64], R10 ;  /* 0x0000000a12006986 */ /* 0x0003e8000c101908 */
[----:B------:R-:W4:Y:S04]  /*97220*/  LDL.LU R24, [R1+0x26dc] ;  /* 0x0026dc0001187983 */ /* 0x000f280000300800 */
[----:B-1----:R-:W4:Y:S04]  /*97230*/  LDL.LU.64 R18, [R1+0x10d8] ;  /* 0x0010d80001127983 */ /* 0x002f280000300a00 */
[----:B------:R-:W4:Y:S04]  /*97240*/  LDL.LU R10, [R1+0xe80] ;  /* 0x000e8000010a7983 */ /* 0x000f280000300800 */
[----:B------:R1:W-:Y:S01]  /*97250*/  @P1 STG.E desc[UR8][R8.64], R252 ;  /* 0x000000fc08001986 */ /* 0x0003e2000c101908 */
[----:B---3--:R-:W-:-:S02]  /*97260*/  ISETP.LT.AND P6, PT, R2, UR4, !P0 ;  /* 0x0000000402007c0c */ /* 0x008fc4000c7c1270 */
[----:B--2---:R-:W-:Y:S01]  /*97270*/  ISETP.LT.AND P1, PT, R0, UR5, !P0 ;  /* 0x0000000500007c0c */ /* 0x004fe2000c721270 */
[----:B------:R-:W2:Y:S01]  /*97280*/  LDL.LU R2, [R1+0x26d8] ;  /* 0x0026d80001027983 */ /* 0x000ea20000300800 */
[----:B------:R-:W-:Y:S01]  /*97290*/  ISETP.LT.AND P5, PT, R3, UR12, !P0 ;  /* 0x0000000c03007c0c */ /* 0x000fe2000c7a1270 */
[----:B------:R-:W3:Y:S02]  /*972a0*/  LDCU UR12, c[0x0][0x39c] ;  /* 0x00007380ff0c77ac */ /* 0x000ee40008000800 */
[----:B-1----:R-:W3:Y:S01]  /*972b0*/  LDL.LU.64 R8, [R1+0x10d0] ;  /* 0x0010d00001087983 */ /* 0x002ee20000300a00 */
[----:B------:R-:W1:Y:S03]  /*972c0*/  LDCU UR5, c[0x0][0x39c] ;  /* 0x00007380ff0577ac */ /* 0x000e660008000800 */
[----:B------:R-:W3:Y:S01]  /*972d0*/  LDL.LU R252, [R1+0xea4] ;  /* 0x000ea40001fc7983 */ /* 0x000ee20000300800 */
[----:B------:R-:W1:Y:S03]  /*972e0*/  LDCU UR4, c[0x0][0x39c] ;  /* 0x00007380ff0477ac */ /* 0x000e660008000800 */
[----:B------:R-:W3:Y:S04]  /*972f0*/  LDL.LU R0, [R1+0x26d4] ;  /* 0x0026d40001007983 */ /* 0x000ee80000300800 */
[----:B------:R-:W3:Y:S04]  /*97300*/  LDL.LU R3, [R1+0x26d0] ;  /* 0x0026d00001037983 */ /* 0x000ee80000300800 */
[----:B------:R-:W3:Y:S04]  /*97310*/  LDL.LU.64 R22, [R1+0x10c8] ;  /* 0x0010c80001167983 */ /* 0x000ee80000300a00 */
[----:B------:R1:W-:Y:S01]  /*97320*/  @P3 STG.E desc[UR8][R16.64], R7 ;  /* 0x0000000710003986 */ /* 0x0003e2000c101908 */
[----:B----4-:R-:W-:Y:S01]  /*97330*/  ISETP.LT.AND P3, PT, R24, UR7, !P0 ;  /* 0x0000000718007c0c */ /* 0x010fe2000c761270 */
[----:B------:R-:W4:Y:S02]  /*97340*/  LDCU UR7, c[0x0][0x39c] ;  /* 0x00007380ff0777ac */ /* 0x000f240008000800 */
[----:B------:R-:W4:Y:S04]  /*97350*/  LDL.LU R21, [R1+0xe84] ;  /* 0x000e840001157983 */ /* 0x000f280000300800 */
[----:B------:R1:W-:Y:S04]  /*97360*/  @P4 STG.E desc[UR8][R14.64], R11 ;  /* 0x0000000b0e004986 */ /* 0x0003e8000c101908 */
[----:B-1----:R-:W4:Y:S04]  /*97370*/  LDL.LU.64 R16, [R1+0x10c0] ;  /* 0x0010c00001107983 */ /* 0x002f280000300a00 */
[----:B------:R-:W4:Y:S04]  /*97380*/  LDL.LU R7, [R1+0xea8] ;  /* 0x000ea80001077983 */ /* 0x000f280000300800 */
[----:B------:R-:W4:Y:S04]  /*97390*/  LDL.LU R24, [R1+0x26cc] ;  /* 0x0026cc0001187983 */ /* 0x000f280000300800 */
[----:B------:R-:W4:Y:S04]  /*973a0*/  LDL.LU.64 R14, [R1+0x10b8] ;  /* 0x0010b800010e7983 */ /* 0x000f280000300a00 */
[----:B------:R-:W4:Y:S04]  /*973b0*/  LDL.LU R11, [R1+0xe88] ;  /* 0x000e8800010b7983 */ /* 0x000f280000300800 */
[----:B------:R-:W-:Y:S01]  /*973c0*/  @P5 STG.E desc[UR8][R26.64], R25 ;  /* 0x000000191a005986 */ /* 0x000fe2000c101908 */
[----:B--2---:R-:W-:-:S02]  /*973d0*/  ISETP.LT.AND P4, PT, R2, UR10, !P0 ;  /* 0x0000000a02007c0c */ /* 0x004fc4000c781270 */
[----:B---3--:R-:W-:Y:S01]  /*973e0*/  ISETP.LT.AND P5, PT, R0, UR11, !P0 ;  /* 0x0000000b00007c0c */ /* 0x008fe2000c7a1270 */
[----:B------:R-:W2:Y:S01]  /*973f0*/  LDL.LU R2, [R1+0x26c8] ;  /* 0x0026c80001027983 */ /* 0x000ea20000300800 */
[----:B------:R-:W1:Y:S03]  /*97400*/  LDCU UR10, c[0x0][0x39c] ;  /* 0x00007380ff0a77ac */ /* 0x000e660008000800 */
[----:B------:R-:W3:Y:S01]  /*97410*/  LDL.LU R0, [R1+0x26c4] ;  /* 0x0026c40001007983 */ /* 0x000ee20000300800 */
[----:B------:R-:W1:Y:S03]  /*97420*/  LDCU UR11, c[0x0][0x39c] ;  /* 0x00007380ff0b77ac */ /* 0x000e660008000800 */
[----:B------:R1:W-:Y:S01]  /*97430*/  @P6 STG.E desc[UR8][R12.64], R6 ;  /* 0x000000060c006986 */ /* 0x0003e2000c101908 */
[----:B------:R-:W-:Y:S01]  /*97440*/  ISETP.LT.AND P6, PT, R3, UR12, !P0 ;  /* 0x0000000c03007c0c */ /* 0x000fe2000c7c1270 */
[----:B------:R-:W2:Y:S02]  /*97450*/  LDCU UR12, c[0x0][0x39c] ;  /* 0x00007380ff0c77ac */ /* 0x000ea40008000800 */
[----:B------:R1:W-:Y:S04]  /*97460*/  @P1 STG.E desc[UR8][R18.64], R10 ;  /* 0x0000000a12001986 */ /* 0x0003e8000c101908 */
[----:B------:R4:W-:Y:S04]  /*97470*/  @P3 STG.E desc[UR8][R8.64], R252 ;  /* 0x000000fc08003986 */ /* 0x0009e8000c101908 */
[----:B-1----:R-:W3:Y:S04]  /*97480*/  LDL.LU.64 R12, [R1+0x10b0] ;  /* 0x0010b000010c7983 */ /* 0x002ee80000300a00 */
[----:B------:R-:W3:Y:S04]  /*97490*/  LDL.LU R6, [R1+0xeac] ;  /* 0x000eac0001067983 */ /* 0x000ee80000300800 */
[----:B------:R-:W3:Y:S04]  /*974a0*/  LDL.LU R3, [R1+0x26c0] ;  /* 0x0026c00001037983 */ /* 0x000ee80000300800 */
[----:B------:R-:W3:Y:S04]  /*974b0*/  LDL.LU.64 R18, [R1+0x10a8] ;  /* 0x0010a80001127983 */ /* 0x000ee80000300a00 */
[----:B------:R-:W3:Y:S04]  /*974c0*/  LDL.LU R10, [R1+0xe8c] ;  /* 0x000e8c00010a7983 */ /* 0x000ee80000300800 */
[----:B----4-:R-:W4:Y:S04]  /*974d0*/  LDL.LU.64 R8, [R1+0x10a0] ;  /* 0x0010a00001087983 */ /* 0x010f280000300a00 */
[----:B------:R-:W4:Y:S04]  /*974e0*/  LDL.LU R252, [R1+0xe70] ;  /* 0x000e700001fc7983 */ /* 0x000f280000300800 */
[----:B------:R-:W-:Y:S01]  /*974f0*/  @P4 STG.E desc[UR8][R22.64], R21 ;  /* 0x0000001516004986 */ /* 0x000fe2000c101908 */
[----:B--2---:R-:W-:-:S02]  /*97500*/  ISETP.LT.AND P3, PT, R2, UR5, !P0 ;  /* 0x0000000502007c0c */ /* 0x004fc4000c761270 */
[----:B---3--:R-:W-:Y:S01]  /*97510*/  ISETP.LT.AND P4, PT, R0, UR7, !P0 ;  /* 0x0000000700007c0c */ /* 0x008fe2000c781270 */
[----:B------:R-:W2:Y:S01]  /*97520*/  LDL.LU R2, [R1+0x26bc] ;  /* 0x0026bc0001027983 */ /* 0x000ea20000300800 */
[----:B------:R-:W-:Y:S01]  /*97530*/  ISETP.LT.AND P1, PT, R24, UR4, !P0 ;  /* 0x0000000418007c0c */ /* 0x000fe2000c721270 */
[----:B------:R-:W1:Y:S02]  /*97540*/  LDCU UR4, c[0x0][0x39c] ;  /* 0x00007380ff0477ac */ /* 0x000e640008000800 */
[----:B------:R-:W3:Y:S01]  /*97550*/  LDL.LU R0, [R1+0x26b8] ;  /* 0x0026b80001007983 */ /* 0x000ee20000300800 */
[----:B------:R-:W1:Y:S03]  /*97560*/  LDCU UR5, c[0x0][0x39c] ;  /* 0x00007380ff0577ac */ /* 0x000e660008000800 */
[----:B------:R1:W-:Y:S01]  /*97570*/  @P5 STG.E desc[UR8][R16.64], R7 ;  /* 0x0000000710005986 */ /* 0x0003e2000c101908 */
[----:B------:R-:W2:Y:S03]  /*97580*/  LDCU UR7, c[0x0][0x39c] ;  /* 0x00007380ff0777ac */ /* 0x000ea60008000800 */
[----:B------:R4:W-:Y:S04]  /*97590*/  @P6 STG.E desc[UR8][R14.64], R11 ;  /* 0x0000000b0e006986 */ /* 0x0009e8000c101908 */
[----:B-1----:R-:W3:Y:S01]  /*975a0*/  LDL.LU.64 R16, [R1+0x1098] ;  /* 0x0010980001107983 */ /* 0x002ee20000300a00 */
[----:B------:R-:W-:-:S03]  /*975b0*/  ISETP.LT.AND P5, PT, R3, UR10, !P0 ;  /* 0x0000000a03007c0c */ /* 0x000fc6000c7a1270 */
[----:B------:R-:W3:Y:S01]  /*975c0*/  LDL.LU R7, [R1+0xe50] ;  /* 0x000e500001077983 */ /* 0x000ee20000300800 */
[----:B------:R-:W1:Y:S03]  /*975d0*/  LDCU UR10, c[0x0][0x39c] ;  /* 0x00007380ff0a77ac */ /* 0x000e660008000800 */
[----:B------:R-:W3:Y:S04]  /*975e0*/  LDL.LU R3, [R1+0x26b4] ;  /* 0x0026b40001037983 */ /* 0x000ee80000300800 */
[----:B------:R-:W3:Y:S04]  /*975f0*/  LDL.LU.64 R26, [R1+0x1090] ;  /* 0x00109000011a7983 */ /* 0x000ee80000300a00 */
[----:B------:R-:W3:Y:S04]  /*97600*/  LDL.LU R25, [R1+0xe74] ;  /* 0x000e740001197983 */ /* 0x000ee80000300800 */
[----:B----4-:R-:W4:Y:S04]  /*97610*/  LDL.LU.64 R14, [R1+0x1088] ;  /* 0x00108800010e7983 */ /* 0x010f280000300a00 */
[----:B------:R-:W4:Y:S04]  /*97620*/  LDL.LU R11, [R1+0xe54] ;  /* 0x000e5400010b7983 */ /* 0x000f280000300800 */
[----:B------:R1:W-:Y:S01]  /*97630*/  @P1 STG.E desc[UR8][R12.64], R6 ;  /* 0x000000060c001986 */ /* 0x0003e2000c101908 */
[----:B--2---:R-:W-:-:S02]  /*97640*/  ISETP.LT.AND P6, PT, R2, UR11, !P0 ;  /* 0x0000000b02007c0c */ /* 0x004fc4000c7c1270 */
[----:B---3--:R-:W-:Y:S01]  /*97650*/  ISETP.LT.AND P1, PT, R0, UR12, !P0 ;  /* 0x0000000c00007c0c */ /* 0x008fe2000c721270 */
[----:B------:R-:W2:Y:S01]  /*97660*/  LDL.LU R2, [R1+0x26b0] ;  /* 0x0026b00001027983 */ /* 0x000ea20000300800 */
[----:B------:R-:W3:Y:S03]  /*97670*/  LDCU UR11, c[0x0][0x39c] ;  /* 0x00007380ff0b77ac */ /* 0x000ee60008000800 */
[----:B-1----:R-:W3:Y:S01]  /*97680*/  LDL.LU.64 R12, [R1+0x1080] ;  /* 0x00108000010c7983 */ /* 0x002ee20000300a00 */
[----:B------:R-:W1:Y:S03]  /*97690*/  LDCU UR12, c[0x0][0x39c] ;  /* 0x00007380ff0c77ac */ /* 0x000e660008000800 */
[----:B------:R-:W3:Y:S04]  /*976a0*/  LDL.LU R6, [R1+0xe78] ;  /* 0x000e780001067983 */ /* 0x000ee80000300800 */
[----:B------:R-:W3:Y:S04]  /*976b0*/  LDL.LU R0, [R1+0x26ac] ;  /* 0x0026ac0001007983 */ /* 0x000ee80000300800 */
[----:B------:R-:W4:Y:S04]  /*976c0*/  LDL.LU.64 R22, [R1+0x1078] ;  /* 0x0010780001167983 */ /* 0x000f280000300a00 */
[----:B------:R-:W-:Y:S04]  /*976d0*/  @P3 STG.E desc[UR8][R18.64], R10 ;  /* 0x0000000a12003986 */ /* 0x000fe8000c101908 */
[----:B------:R-:W4:Y:S01]  /*976e0*/  LDL.LU R21, [R1+0xe58] ;  /* 0x000e580001157983 */ /* 0x000f220000300800 */
[----:B------:R-:W-:Y:S01]  /*976f0*/  ISETP.LT.AND P3, PT, R3, UR4, !P0 ;  /* 0x0000000403007c0c */ /* 0x000fe2000c761270 */
[----:B------:R-:W1:Y:S02]  /*97700*/  LDCU UR4, c[0x0][0x39c] ;  /* 0x00007380ff0477ac */ /* 0x000e640008000800 */
[----:B------:R-:W4:Y:S04]  /*97710*/  LDL.LU R24, [R1+0x26a8] ;  /* 0x0026a80001187983 */ /* 0x000f280000300800 */
[----:B------:R1:W-:Y:S04]  /*97720*/  @P4 STG.E desc[UR8][R8.64], R252 ;  /* 0x000000fc08004986 */ /* 0x0003e8000c101908 */
[----:B------:R2:W-:Y:S04]  /*97730*/  @P5 STG.E desc[UR8][R16.64], R7 ;  /* 0x0000000710005986 */ /* 0x0005e8000c101908 */
[----:B-1----:R-:W4:Y:S04]  /*97740*/  LDL.LU.64 R8, [R1+0x1070] ;  /* 0x0010700001087983 */ /* 0x002f280000300a00 */
[----:B------:R-:W4:Y:S04]  /*97750*/  LDL.LU R252, [R1+0xe7c] ;  /* 0x000e7c0001fc7983 */ /* 0x000f280000300800 */
[----:B------:R-:W4:Y:S01]  /*97760*/  LDL.LU R3, [R1+0x26a4] ;  /* 0x0026a40001037983 */ /* 0x000f220000300800 */
[----:B--2---:R-:W-:-:S02]  /*97770*/  ISETP.LT.AND P4, PT, R2, UR5, !P0 ;  /* 0x0000000502007c0c */ /* 0x004fc4000c781270 */
[----:B---3--:R-:W-:Y:S01]  /*97780*/  ISETP.LT.AND P5, PT, R0, UR7, !P0 ;  /* 0x0000000700007c0c */ /* 0x008fe2000c7a1270 */
[----:B------:R-:W2:Y:S01]  /*97790*/  LDL.LU R2, [R1+0x26a0] ;  /* 0x0026a00001027983 */ /* 0x000ea20000300800 */
[----:B------:R-:W1:Y:S03]  /*977a0*/  LDCU UR7, c[0x0][0x39c] ;  /* 0x00007380ff0777ac */ /* 0x000e660008000800 */
[----:B------:R-:W3:Y:S01]  /*977b0*/  LDL.LU.64 R18, [R1+0x1068] ;  /* 0x0010680001127983 */ /* 0x000ee20000300a00 */
[----:B------:R-:W1:Y:S03]  /*977c0*/  LDCU UR5, c[0x0][0x39c] ;  /* 0x00007380ff0577ac */ /* 0x000e660008000800 */
[----:B------:R-:W3:Y:S04]  /*977d0*/  LDL.LU R10, [R1+0xe5c] ;  /* 0x000e5c00010a7983 */ /* 0x000ee80000300800 */
[----:B------:R-:W3:Y:S04]  /*977e0*/  LDL.LU R0, [R1+0x269c] ;  /* 0x00269c0001007983 */ /* 0x000ee80000300800 */
[----:B------:R-:W3:Y:S04]  /*977f0*/  LDL.LU.64 R16, [R1+0x1060] ;  /* 0x0010600001107983 */ /* 0x000ee80000300a00 */
[----:B------:R-:W-:Y:S04]  /*97800*/  @P6 STG.E desc[UR8][R26.64], R25 ;  /* 0x000000191a006986 */ /* 0x000fe8000c101908 */
[----:B------:R-:W3:Y:S04]  /*97810*/  LDL.LU R7, [R1+0xe60] ;  /* 0x000e600001077983 */ /* 0x000ee80000300800 */
[----:B----4-:R4:W-:Y:S04]  /*97820*/  @P1 STG.E desc[UR8][R14.64], R11 ;  /* 0x0000000b0e001986 */ /* 0x0109e8000c101908 */
[----:B------:R1:W-:Y:S01]  /*97830*/  @P3 STG.E desc[UR8][R12.64], R6 ;  /* 0x000000060c003986 */ /* 0x0003e2000c101908 */
[----:B------:R-:W-:-:S03]  /*97840*/  ISETP.LT.AND P1, PT, R3, UR11, !P0 ;  /* 0x0000000b03007c0c */ /* 0x000fc6000c721270 */
[----:B----4-:R-:W4:Y:S01]  /*97850*/  LDL.LU.64 R14, [R1+0x1058] ;  /* 0x00105800010e7983 */ /* 0x010f220000300a00 */
[----:B------:R-:W-:Y:S01]  /*97860*/  ISETP.LT.AND P6, PT, R24, UR10, !P0 ;  /* 0x0000000a18007c0c */ /* 0x000fe2000c7c1270 */
[----:B------:R-:W1:Y:S02]  /*97870*/  LDCU UR10, c[0x0][0x39c] ;  /* 0x00007380ff0a77ac */ /* 0x000e640008000800 */
[----:B------:R-:W4:Y:S01]  /*97880*/  LDL.LU R11, [R1+0xe40] ;  /* 0x000e4000010b7983 */ /* 0x000f220000300800 */
[----:B------:R-:W1:Y:S03]  /*97890*/  LDCU UR11, c[0x0][0x39c] ;  /* 0x00007380ff0b77ac */ /* 0x000e660008000800 */
[----:B------:R-:W4:Y:S04]  /*978a0*/  LDL.LU R3, [R1+0x2698] ;  /* 0x0026980001037983 */ /* 0x000f280000300800 */
[----:B------:R-:W-:Y:S01]  /*978b0*/  @P4 STG.E desc[UR8][R22.64], R21 ;  /* 0x0000001516004986 */ /* 0x000fe2000c101908 */
        /* <DEDUP_REMOVED lines=9> */
[----:B------:R-:W4:Y:S04]  /*97950*/  LDL.LU R25, [R1+0xe44] ;  /* 0x000e440001197983 */ /* 0x000f280000300800 */
[----:B------:R1:W-:Y:S04]  /*97960*/  @P5 STG.E desc[UR8][R8.64], R252 ;  /* 0x000000fc08005986 */ /* 0x0003e8000c101908 */
[----:B------:R1:W-:Y:S04]  /*97970*/  @P6 STG.E desc[UR8][R18.64], R10 ;  /* 0x0000000a12006986 */ /* 0x0003e8000c101908 */
[----:B-1----:R-:W4:Y:S04]  /*97980*/  LDL.LU.64 R8, [R1+0x1040] ;  /* 0x0010400001087983 */ /* 0x002f280000300a00 */
[----:B------:R-:W4:Y:S04]  /*97990*/  LDL.LU R252, [R1+0xe68] ;  /* 0x000e680001fc7983 */ /* 0x000f280000300800 */
[----:B------:R-:W4:Y:S04]  /*979a0*/  LDL.LU R24, [R1+0x268c] ;  /* 0x00268c0001187983 */ /* 0x000f280000300800 */
[----:B------:R-:W4:Y:S04]  /*979b0*/  LDL.LU.64 R18, [R1+0x1038] ;  /* 0x0010380001127983 */ /* 0x000f280000300a00 */
[----:B------:R-:W4:Y:S04]  /*979c0*/  LDL.LU R10, [R1+0xe48] ;  /* 0x000e4800010a7983 */ /* 0x000f280000300800 */
[----:B------:R1:W-:Y:S01]  /*979d0*/  @P1 STG.E desc[UR8][R16.64], R7 ;  /* 0x0000000710001986 */ /* 0x0003e2000c101908 */
[----:B--2---:R-:W-:-:S02]  /*979e0*/  ISETP.LT.AND P6, PT, R2, UR7, !P0 ;  /* 0x0000000702007c0c */ /* 0x004fc4000c7c1270 */
[----:B---3--:R-:W-:Y:S01]  /*979f0*/  ISETP.LT.AND P1, PT, R0, UR10, !P0 ;  /* 0x0000000a00007c0c */ /* 0x008fe2000c721270 */
[----:B------:R-:W2:Y:S01]  /*97a00*/  LDL.LU R2, [R1+0x2688] ;  /* 0x0026880001027983 */ /* 0x000ea20000300800 */
[----:B----4-:R-:W-:Y:S01]  /*97a10*/  ISETP.LT.AND P5, PT, R3, UR5, !P0 ;  /* 0x0000000503007c0c */ /* 0x010fe2000c7a1270 */
[----:B------:R-:W3:Y:S02]  /*97a20*/  LDCU UR5, c[0x0][0x39c] ;  /* 0x00007380ff0577ac */ /* 0x000ee40008000800 */
[----:B-1----:R-:W4:Y:S01]  /*97a30*/  LDL.LU.64 R16, [R1+0x1030] ;  /* 0x0010300001107983 */ /* 0x002f220000300a00 */
[----:B------:R-:W1:Y:S03]  /*97a40*/  LDCU UR10, c[0x0][0x39c] ;  /* 0x00007380ff0a77ac */ /* 0x000e660008000800 */
[----:B------:R-:W4:Y:S01]  /*97a50*/  LDL.LU R7, [R1+0xe6c] ;  /* 0x000e6c0001077983 */ /* 0x000f220000300800 */
[----:B------:R-:W1:Y:S03]  /*97a60*/  LDCU UR7, c[0x0][0x39c] ;  /* 0x00007380ff0777ac */ /* 0x000e660008000800 */
[----:B------:R-:W3:Y:S04]  /*97a70*/  LDL.LU R0, [R1+0x2684] ;  /* 0x0026840001007983 */ /* 0x000ee80000300800 */
[----:B------:R-:W4:Y:S04]  /*97a80*/  LDL.LU R3, [R1+0x2680] ;  /* 0x0026800001037983 */ /* 0x000f280000300800 */
[----:B------:R-:W4:Y:S04]  /*97a90*/  LDL.LU.64 R22, [R1+0x1028] ;  /* 0x0010280001167983 */ /* 0x000f280000300a00 */
[----:B------:R1:W-:Y:S04]  /*97aa0*/  @P3 STG.E desc[UR8][R14.64], R11 ;  /* 0x0000000b0e003986 */ /* 0x0003e8000c101908 */
[----:B------:R-:W4:Y:S01]  /*97ab0*/  LDL.LU R21, [R1+0xe4c] ;  /* 0x000e4c0001157983 */ /* 0x000f220000300800 */
[----:B------:R-:W-:-:S03]  /*97ac0*/  ISETP.LT.AND P3, PT, R24, UR11, !P0 ;  /* 0x0000000b18007c0c */ /* 0x000fc6000c761270 */
[----:B------:R1:W-:Y:S01]  /*97ad0*/  @P4 STG.E desc[UR8][R12.64], R6 ;  /* 0x000000060c004986 */ /* 0x0003e2000c101908 */
[----:B------:R-:W2:Y:S03]  /*97ae0*/  LDCU UR11, c[0x0][0x39c] ;  /* 0x00007380ff0b77ac */ /* 0x000ea60008000800 */
        /* <DEDUP_REMOVED lines=12> */
[----:B------:R4:W-:Y:S02]  /*97bb0*/  @P6 STG.E desc[UR8][R8.64], R252 ;  /* 0x000000fc08006986 */ /* 0x0009e4000c101908 */
[----:B----4-:R-:W-:Y:S01]  /*97bc0*/  ISETP.LT.AND P6, PT, R3, UR5, !P0 ;  /* 0x0000000503007c0c */ /* 0x010fe2000c7c1270 */
[----:B------:R-:W4:Y:S01]  /*97bd0*/  LDCU UR5, c[0x0][0x39c] ;  /* 0x00007380ff0577ac */ /* 0x000f220008000800 */
[----:B------:R1:W-:Y:S04]  /*97be0*/  @P1 STG.E desc[UR8][R18.64], R10 ;  /* 0x0000000a12001986 */ /* 0x0003e8000c101908 */
[----:B------:R1:W-:Y:S04]  /*97bf0*/  @P3 STG.E desc[UR8][R16.64], R7 ;  /* 0x0000000710003986 */ /* 0x0003e8000c101908 */
[----:B------:R-:W4:Y:S04]  /*97c00*/  LDL.LU.64 R8, [R1+0x1010] ;  /* 0x0010100001087983 */ /* 0x000f280000300a00 */
[----:B------:R-:W4:Y:S04]  /*97c10*/  LDL.LU R252, [R1+0xe34] ;  /* 0x000e340001fc7983 */ /* 0x000f280000300800 */
[----:B------:R-:W4:Y:S04]  /*97c20*/  LDL.LU R3, [R1+0x2670] ;  /* 0x0026700001037983 */ /* 0x000f280000300800 */
[----:B-1----:R-:W4:Y:S04]  /*97c30*/  LDL.LU.64 R18, [R1+0x1008] ;  /* 0x0010080001127983 */ /* 0x002f280000300a00 */
[----:B------:R-:W4:Y:S04]  /*97c40*/  LDL.LU R10, [R1+0xe14] ;  /* 0x000e1400010a7983 */ /* 0x000f280000300800 */
[----:B------:R-:W4:Y:S04]  /*97c50*/  LDL.LU.64 R16, [R1+0x1000] ;  /* 0x0010000001107983 */ /* 0x000f280000300a00 */
        /* <DEDUP_REMOVED lines=13> */
[----:B----4-:R-:W-:-:S03]  /*97d30*/  ISETP.LT.AND P5, PT, R3, UR12, !P0 ;  /* 0x0000000c03007c0c */ /* 0x010fc6000c7a1270 */
[----:B------:R-:W4:Y:S01]  /*97d40*/  LDL.LU R11, [R1+0xe18] ;  /* 0x000e1800010b7983 */ /* 0x000f220000300800 */
[----:B------:R-:W1:Y:S03]  /*97d50*/  LDCU UR12, c[0x0][0x39c] ;  /* 0x00007380ff0c77ac */ /* 0x000e660008000800 */
[----:B------:R-:W4:Y:S04]  /*97d60*/  LDL.LU R3, [R1+0x2664] ;  /* 0x0026640001037983 */ /* 0x000f280000300800 */
[----:B------:R-:W4:Y:S04]  /*97d70*/  LDL.LU.64 R26, [R1+0xff0] ;  /* 0x000ff000011a7983 */ /* 0x000f280000300a00 */
[----:B------:R-:W4:Y:S04]  /*97d80*/  LDL.LU R25, [R1+0xe3c] ;  /* 0x000e3c0001197983 */ /* 0x000f280000300800 */
[----:B------:R-:W4:Y:S04]  /*97d90*/  LDL.LU.64 R12, [R1+0xfe8] ;  /* 0x000fe800010c7983 */ /* 0x000f280000300a00 */
        /* <DEDUP_REMOVED lines=10> */
[----:B------:R-:W3:Y:S04]  /*97e40*/  LDL.LU.64 R22, [R1+0xfd8] ;  /* 0x000fd80001167983 */ /* 0x000ee80000300a00 */
[----:B------:R-:W-:Y:S04]  /*97e50*/  @P3 STG.E desc[UR8][R18.64], R10 ;  /* 0x0000000a12003986 */ /* 0x000fe8000c101908 */
[----:B------:R-:W3:Y:S01]  /*97e60*/  LDL.LU R21, [R1+0xe00] ;  /* 0x000e000001157983 */ /* 0x000ee20000300800 */
[----:B----4-:R-:W-:Y:S01]  /*97e70*/  ISETP.LT.AND P3, PT, R3, UR7, !P0 ;  /* 0x0000000703007c0c */ /* 0x010fe2000c761270 */
[----:B------:R-:W4:Y:S02]  /*97e80*/  LDCU UR7, c[0x0][0x39c] ;  /* 0x00007380ff0777ac */ /* 0x000f240008000800 */
        /* <DEDUP_REMOVED lines=17> */
[----:B------:R1:W-:Y:S04]  /*97fa0*/  @P1 STG.E desc[UR8][R12.64], R6 ;  /* 0x000000060c001986 */ /* 0x0003e8000c101908 */
[----:B------:R2:W-:Y:S01]  /*97fb0*/  @P3 STG.E desc[UR8][R8.64], R252 ;  /* 0x000000fc08003986 */ /* 0x0005e2000c101908 */
[----:B----4-:R-:W-:-:S03]  /*97fc0*/  ISETP.LT.AND P1, PT, R3, UR4, !P0 ;  /* 0x0000000403007c0c */ /* 0x010fc6000c721270 */
[----:B-1----:R-:W4:Y:S01]  /*97fd0*/  LDL.LU.64 R12, [R1+0xfb8] ;  /* 0x000fb800010c7983 */ /* 0x002f220000300a00 */
        /* <DEDUP_REMOVED lines=10> */
[----:B------:R-:W3:Y:S01]  /*98080*/  LDL.LU.64 R8, [R1+0xfb0] ;  /* 0x000fb00001087983 */ /* 0x000ee20000300a00 */
[----:B------:R-:W1:Y:S03]  /*98090*/  LDCU UR7, c[0x0][0x39c] ;  /* 0x00007380ff0777ac */ /* 0x000e660008000800 */
[----:B------:R-:W3:Y:S04]  /*980a0*/  LDL.LU R252, [R1+0xe2c] ;  /* 0x000e2c0001fc7983 */ /* 0x000ee80000300800 */
[----:B------:R-:W1:Y:S04]  /*980b0*/  LDL.LU R0, [R1+0x2640] ;  /* 0x0026400001007983 */ /* 0x000e680000300800 */
[----:B------:R-:W3:Y:S04]  /*980c0*/  LDL.LU.64 R26, [R1+0xfa8] ;  /* 0x000fa800011a7983 */ /* 0x000ee80000300a00 */
[----:B------:R-:W3:Y:S04]  /*980d0*/  LDL.LU R25, [R1+0xe0c] ;  /* 0x000e0c0001197983 */ /* 0x000ee80000300800 */
[----:B------:R4:W-:Y:S04]  /*980e0*/  @P5 STG.E desc[UR8][R16.64], R7 ;  /* 0x0000000710005986 */ /* 0x0009e8000c101908 */
[----:B------:R4:W-:Y:S04]  /*980f0*/  @P6 STG.E desc[UR8][R18.64], R10 ;  /* 0x0000000a12006986 */ /* 0x0009e8000c101908 */
[----:B----4-:R-:W4:Y:S04]  /*98100*/  LDL.LU.64 R16, [R1+0xfa0] ;  /* 0x000fa00001107983 */ /* 0x010f280000300a00 */
[----:B------:R-:W4:Y:S04]  /*98110*/  LDL.LU R7, [R1+0xdd0] ;  /* 0x000dd00001077983 */ /* 0x000f280000300800 */
[----:B------:R-:W3:Y:S04]  /*98120*/  LDL.LU R24, [R1+0x263c] ;  /* 0x00263c0001187983 */ /* 0x000ee80000300800 */
[----:B------:R-:W4:Y:S04]  /*98130*/  LDL.LU.64 R18, [R1+0xf98] ;  /* 0x000f980001127983 */ /* 0x000f280000300a00 */
[----:B------:R-:W4:Y:S04]  /*98140*/  LDL.LU R10, [R1+0xdb0] ;  /* 0x000db000010a7983 */ /* 0x000f280000300800 */
[----:B------:R1:W-:Y:S01]  /*98150*/  @P1 STG.E desc[UR8][R14.64], R11 ;  /* 0x0000000b0e001986 */ /* 0x0003e2000c101908 */
[----:B--2---:R-:W-:-:S02]  /*98160*/  ISETP.LT.AND P6, PT, R2, UR11, !P0 ;  /* 0x0000000b02007c0c */ /* 0x004fc4000c7c1270 */
[----:B-1----:R-:W-:Y:S01]  /*98170*/  ISETP.LT.AND P1, PT, R0, UR12, !P0 ;  /* 0x0000000c00007c0c */ /* 0x002fe2000c721270 */
[----:B------:R-:W2:Y:S01]  /*98180*/  LDL.LU R2, [R1+0x2638] ;  /* 0x0026380001027983 */ /* 0x000ea20000300800 */
[----:B------:R-:W-:Y:S01]  /*98190*/  ISETP.LT.AND P5, PT, R3, UR10, !P0 ;  /* 0x0000000a03007c0c */ /* 0x000fe2000c7a1270 */
[----:B------:R-:W1:Y:S02]  /*981a0*/  LDCU UR10, c[0x0][0x39c] ;  /* 0x00007380ff0a77ac */ /* 0x000e640008000800 */
[----:B------:R-:W4:Y:S01]  /*981b0*/  LDL.LU.64 R14, [R1+0xf90] ;  /* 0x000f9000010e7983 */ /* 0x000f220000300a00 */
[----:B------:R-:W1:Y:S03]  /*981c0*/  LDCU UR12, c[0x0][0x39c] ;  /* 0x00007380ff0c77ac */ /* 0x000e660008000800 */
[----:B------:R-:W4:Y:S01]  /*981d0*/  LDL.LU R11, [R1+0xdd4] ;  /* 0x000dd400010b7983 */ /* 0x000f220000300800 */
[----:B------:R-:W1:Y:S03]  /*981e0*/  LDCU UR11, c[0x0][0x39c] ;  /* 0x00007380ff0b77ac */ /* 0x000e660008000800 */
[----:B------:R-:W4:Y:S04]  /*981f0*/  LDL.LU R0, [R1+0x2634] ;  /* 0x0026340001007983 */ /* 0x000f280000300800 */
[----:B------:R-:W1:Y:S04]  /*98200*/  LDL.LU R3, [R1+0x2630] ;  /* 0x0026300001037983 */ /* 0x000e680000300800 */
[----:B------:R-:W4:Y:S04]  /*98210*/  LDL.LU.64 R22, [R1+0xf88] ;  /* 0x000f880001167983 */ /* 0x000f280000300a00 */
[----:B------:R3:W-:Y:S04]  /*98220*/  @P3 STG.E desc[UR8][R12.64], R6 ;  /* 0x000000060c003986 */ /* 0x0007e8000c101908 */
[----:B------:R-:W4:Y:S01]  /*98230*/  LDL.LU R21, [R1+0xdb4] ;  /* 0x000db40001157983 */ /* 0x000f220000300800 */
[----:B---3--:R-:W-:-:S03]  /*98240*/  ISETP.LT.AND P3, PT, R24, UR4, !P0 ;  /* 0x0000000418007c0c */ /* 0x008fc6000c761270 */
[----:B------:R3:W-:Y:S01]  /*98250*/  @P4 STG.E desc[UR8][R8.64], R252 ;  /* 0x000000fc08004986 */ /* 0x0007e2000c101908 */
[----:B------:R-:W1:Y:S03]  /*98260*/  LDCU UR4, c[0x0][0x39c] ;  /* 0x00007380ff0477ac */ /* 0x000e660008000800 */
[----:B------:R-:W4:Y:S04]  /*98270*/  LDL.LU.64 R12, [R1+0xf80] ;  /* 0x000f8000010c7983 */ /* 0x000f280000300a00 */
[----:B------:R-:W4:Y:S04]  /*98280*/  LDL.LU R6, [R1+0xdd8] ;  /* 0x000dd80001067983 */ /* 0x000f280000300800 */
[----:B------:R-:W4:Y:S04]  /*98290*/  LDL.LU R24, [R1+0x262c] ;  /* 0x00262c0001187983 */ /* 0x000f280000300800 */
[----:B---3--:R-:W3:Y:S04]  /*982a0*/  LDL.LU.64 R8, [R1+0xf78] ;  /* 0x000f780001087983 */ /* 0x008ee80000300a00 */
[----:B------:R-:W3:Y:S04]  /*982b0*/  LDL.LU R252, [R1+0xdb8] ;  /* 0x000db80001fc7983 */ /* 0x000ee80000300800 */
[----:B------:R-:W-:Y:S01]  /*982c0*/  @P5 STG.E desc[UR8][R26.64], R25 ;  /* 0x000000191a005986 */ /* 0x000fe2000c101908 */
[----:B--2---:R-:W-:-:S02]  /*982d0*/  ISETP.LT.AND P4, PT, R2, UR5, !P0 ;  /* 0x0000000502007c0c */ /* 0x004fc4000c781270 */
[----:B----4-:R-:W-:Y:S01]  /*982e0*/  ISETP.LT.AND P5, PT, R0, UR7, !P0 ;  /* 0x0000000700007c0c */ /* 0x010fe2000c7a1270 */
[----:B------:R-:W2:Y:S01]  /*982f0*/  LDL.LU R2, [R1+0x2628] ;  /* 0x0026280001027983 */ /* 0x000ea20000300800 */
[----:B------:R-:W4:Y:S03]  /*98300*/  LDCU UR5, c[0x0][0x39c] ;  /* 0x00007380ff0577ac */ /* 0x000f260008000800 */
[----:B------:R-:W3:Y:S01]  /*98310*/  LDL.LU R0, [R1+0x2624] ;  /* 0x0026240001007983 */ /* 0x000ee20000300800 */
[----:B------:R-:W2:Y:S03]  /*98320*/  LDCU UR7, c[0x0][0x39c] ;  /* 0x00007380ff0777ac */ /* 0x000ea60008000800 */
[----:B------:R1:W-:Y:S02]  /*98330*/  @P6 STG.E desc[UR8][R16.64], R7 ;  /* 0x0000000710006986 */ /* 0x0003e4000c101908 */
[----:B-1----:R-:W-:Y:S01]  /*98340*/  ISETP.LT.AND P6, PT, R3, UR10, !P0 ;  /* 0x0000000a03007c0c */ /* 0x002fe2000c7c1270 */
[----:B------:R-:W1:Y:S01]  /*98350*/  LDCU UR10, c[0x0][0x39c] ;  /* 0x00007380ff0a77ac */ /* 0x000e620008000800 */
        /* <DEDUP_REMOVED lines=879> */
[----:B------:R-:W3:Y:S04]  /*9ba50*/  LDL.LU R21, [R1+0xb30] ;  /* 0x000b300001157983 */ /* 0x000ee80000300800 */
        /* <DEDUP_REMOVED lines=8> */
[----:B------:R1:W-:Y:S01]  /*9bae0*/  @P5 STG.E desc[UR8][R14.64], R11 ;  /* 0x0000000b0e005986 */ /* 0x0003e2000c101908 */
[----:B--2---:R-:W-:-:S02]  /*9baf0*/  ISETP.LT.AND P4, PT, R2, UR5, !P0 ;  /* 0x0000000502007c0c */ /* 0x004fc4000c781270 */
[----:B---3--:R-:W-:Y:S01]  /*9bb00*/  ISETP.LT.AND P5, PT, R0, UR7, !P0 ;  /* 0x0000000700007c0c */ /* 0x008fe2000c7a1270 */
[----:B------:R-:W2:Y:S01]  /*9bb10*/  LDL.LU R2, [R1+0x23c8] ;  /* 0x0023c80001027983 */ /* 0x000ea20000300800 */
[----:B------:R-:W3:Y:S03]  /*9bb20*/  LDCU UR7, c[0x0][0x39c] ;  /* 0x00007380ff0777ac */ /* 0x000ee60008000800 */
[----:B------:R-:W3:Y:S01]  /*9bb30*/  LDL.LU.64 R16, [R1+0x3c8] ;  /* 0x0003c80001107983 */ /* 0x000ee20000300a00 */
[----:B------:R-:W2:Y:S03]  /*9bb40*/  LDCU UR5, c[0x0][0x39c] ;  /* 0x00007380ff0577ac */ /* 0x000ea60008000800 */
[----:B------:R-:W3:Y:S04]  /*9bb50*/  LDL.LU R10, [R1+0xb34] ;  /* 0x000b3400010a7983 */ /* 0x000ee80000300800 */
[----:B------:R-:W3:Y:S04]  /*9bb60*/  LDL.LU R0, [R1+0x23c4] ;  /* 0x0023c40001007983 */ /* 0x000ee80000300800 */
[----:B-1----:R-:W3:Y:S04]  /*9bb70*/  LDL.LU.64 R14, [R1+0x3c0] ;  /* 0x0003c000010e7983 */ /* 0x002ee80000300a00 */
        /* <DEDUP_REMOVED lines=380> */
[----:B------:R-:W4:Y:S04]  /*9d340*/  LDL.LU.64 R26, [R1+0x1c0] ;  /* 0x0001c000011a7983 */ /* 0x000f280000300a00 */
[----:B-1----:R-:W4:Y:S04]  /*9d350*/  LDL.LU R21, [R1+0x824] ;  /* 0x0008240001157983 */ /* 0x002f280000300800 */
        /* <DEDUP_REMOVED lines=41> */
[----:B------:R-:W4:Y:S04]  /*9d5f0*/  LDL.LU.64 R8, [R1+0x188] ;  /* 0x0001880001087983 */ /* 0x000f280000300a00 */
[----:B------:R-:W4:Y:S04]  /*9d600*/  LDL.LU R252, [R1+0x7f4] ;  /* 0x0007f40001fc7983 */ /* 0x000f280000300800 */
[----:B------:R-:W4:Y:S04]  /*9d610*/  LDL.LU R3, [R1+0x22a8] ;  /* 0x0022a80001037983 */ /* 0x000f280000300800 */
[----:B-1----:R-:W4:Y:S04]  /*9d620*/  LDL.LU.64 R22, [R1+0x180] ;  /* 0x0001800001167983 */ /* 0x002f280000300a00 */
[----:B------:R-:W4:Y:S04]  /*9d630*/  LDL.LU R6, [R1+0x734] ;  /* 0x0007340001067983 */ /* 0x000f280000300800 */
[----:B------:R1:W-:Y:S04]  /*9d640*/  @P3 STG.E desc[UR8][R18.64], R7 ;  /* 0x0000000712003986 */ /* 0x0003e8000c101908 */
[----:B------:R2:W-:Y:S04]  /*9d650*/  @P4 STG.E desc[UR8][R24.64], R16 ;  /* 0x0000001018004986 */ /* 0x0005e8000c101908 */
[----:B-1----:R-:W4:Y:S04]  /*9d660*/  LDL.LU.64 R18, [R1+0x178] ;  /* 0x0001780001127983 */ /* 0x002f280000300a00 */
[----:B------:R-:W4:Y:S01]  /*9d670*/  LDL.LU R7, [R1+0x7f8] ;  /* 0x0007f80001077983 */ /* 0x000f220000300800 */
        /* <DEDUP_REMOVED lines=9> */
[----:B------:R-:W3:Y:S04]  /*9d710*/  LDL.LU.64 R16, [R1+0x170] ;  /* 0x0001700001107983 */ /* 0x000ee80000300a00 */
[----:B-1----:R-:W3:Y:S01]  /*9d720*/  LDL.LU R11, [R1+0x738] ;  /* 0x00073800010b7983 */ /* 0x002ee20000300800 */
[----:B----4-:R-:W-:-:S03]  /*9d730*/  ISETP.LT.AND P5, PT, R3, UR12, !P0 ;  /* 0x0000000c03007c0c */ /* 0x010fc6000c7a1270 */
[----:B------:R1:W-:Y:S01]  /*9d740*/  @P6 STG.E desc[UR8][R12.64], R10 ;  /* 0x0000000a0c006986 */ /* 0x0003e2000c101908 */
[----:B------:R-:W4:Y:S03]  /*9d750*/  LDCU UR12, c[0x0][0x39c] ;  /* 0x00007380ff0c77ac */ /* 0x000f260008000800 */
[----:B------:R-:W4:Y:S04]  /*9d760*/  LDL.LU R3, [R1+0x229c] ;  /* 0x00229c0001037983 */ /* 0x000f280000300800 */
[----:B------:R-:W4:Y:S04]  /*9d770*/  LDL.LU.64 R26, [R1+0x168] ;  /* 0x00016800011a7983 */ /* 0x000f280000300a00 */
[----:B------:R-:W4:Y:S04]  /*9d780*/  LDL.LU R21, [R1+0x7fc] ;  /* 0x0007fc0001157983 */ /* 0x000f280000300800 */
[----:B------:R-:W4:Y:S04]  /*9d790*/  LDL.LU.64 R14, [R1+0x160] ;  /* 0x00016000010e7983 */ /* 0x000f280000300a00 */
[----:B-1----:R-:W4:Y:S04]  /*9d7a0*/  LDL.LU R12, [R1+0x73c] ;  /* 0x00073c00010c7983 */ /* 0x002f280000300800 */
        /* <DEDUP_REMOVED lines=9> */
[----:B------:R1:W-:Y:S04]  /*9d840*/  @P3 STG.E desc[UR8][R22.64], R6 ;  /* 0x0000000616003986 */ /* 0x0003e8000c101908 */
[----:B------:R-:W3:Y:S01]  /*9d850*/  LDL.LU.64 R24, [R1+0x150] ;  /* 0x0001500001187983 */ /* 0x000ee20000300a00 */
[----:B----4-:R-:W-:-:S03]  /*9d860*/  ISETP.LT.AND P3, PT, R3, UR7, !P0 ;  /* 0x0000000703007c0c */ /* 0x010fc6000c761270 */
[----:B------:R4:W-:Y:S01]  /*9d870*/  @P4 STG.E desc[UR8][R18.64], R7 ;  /* 0x0000000712004986 */ /* 0x0009e2000c101908 */
[----:B------:R-:W2:Y:S03]  /*9d880*/  LDCU UR7, c[0x0][0x39c] ;  /* 0x00007380ff0777ac */ /* 0x000ea60008000800 */
[----:B-1----:R-:W3:Y:S04]  /*9d890*/  LDL.LU R6, [R1+0x720] ;  /* 0x0007200001067983 */ /* 0x002ee80000300800 */
[----:B------:R-:W3:Y:S04]  /*9d8a0*/  LDL.LU R13, [R1+0x2290] ;  /* 0x00229000010d7983 */ /* 0x000ee80000300800 */
[----:B------:R-:W3:Y:S04]  /*9d8b0*/  LDL.LU.64 R22, [R1+0x148] ;  /* 0x0001480001167983 */ /* 0x000ee80000300a00 */
[----:B------:R-:W3:Y:S04]  /*9d8c0*/  LDL.LU R10, [R1+0x7e4] ;  /* 0x0007e400010a7983 */ /* 0x000ee80000300800 */
[----:B------:R-:W3:Y:S04]  /*9d8d0*/  LDL.LU R3, [R1+0x228c] ;  /* 0x00228c0001037983 */ /* 0x000ee80000300800 */
[----:B------:R1:W-:Y:S01]  /*9d8e0*/  @P5 STG.E desc[UR8][R16.64], R11 ;  /* 0x0000000b10005986 */ /* 0x0003e2000c101908 */
[----:B--2---:R-:W-:-:S02]  /*9d8f0*/  ISETP.LT.AND P4, PT, R2, UR10, !P0 ;  /* 0x0000000a02007c0c */ /* 0x004fc4000c781270 */
[----:B---3--:R-:W-:Y:S01]  /*9d900*/  ISETP.LT.AND P5, PT, R0, UR11, !P0 ;  /* 0x0000000b00007c0c */ /* 0x008fe2000c7a1270 */
[----:B------:R-:W2:Y:S01]  /*9d910*/  LDL.LU R2, [R1+0x2288] ;  /* 0x0022880001027983 */ /* 0x000ea20000300800 */
[----:B------:R-:W3:Y:S03]  /*9d920*/  LDCU UR10, c[0x0][0x39c] ;  /* 0x00007380ff0a77ac */ /* 0x000ee60008000800 */
[----:B----4-:R-:W4:Y:S01]  /*9d930*/  LDL.LU.64 R18, [R1+0x140] ;  /* 0x0001400001127983 */ /* 0x010f220000300a00 */
[----:B------:R-:W2:Y:S03]  /*9d940*/  LDCU UR11, c[0x0][0x39c] ;  /* 0x00007380ff0b77ac */ /* 0x000ea60008000800 */
[----:B------:R-:W4:Y:S04]  /*9d950*/  LDL.LU R7, [R1+0x724] ;  /* 0x0007240001077983 */ /* 0x000f280000300800 */
[----:B------:R-:W3:Y:S04]  /*9d960*/  LDL.LU R0, [R1+0x2284] ;  /* 0x0022840001007983 */ /* 0x000ee80000300800 */
[----:B-1----:R-:W4:Y:S04]  /*9d970*/  LDL.LU.64 R16, [R1+0x138] ;  /* 0x0001380001107983 */ /* 0x002f280000300a00 */
[----:B------:R-:W-:Y:S04]  /*9d980*/  @P6 STG.E desc[UR8][R26.64], R21 ;  /* 0x000000151a006986 */ /* 0x000fe8000c101908 */
[----:B------:R-:W4:Y:S04]  /*9d990*/  LDL.LU R11, [R1+0x7e8] ;  /* 0x0007e800010b7983 */ /* 0x000f280000300800 */
[----:B------:R1:W-:Y:S01]  /*9d9a0*/  @P1 STG.E desc[UR8][R14.64], R12 ;  /* 0x0000000c0e001986 */ /* 0x0003e2000c101908 */
[----:B------:R-:W-:-:S03]  /*9d9b0*/  ISETP.LT.AND P1, PT, R3, UR4, !P0 ;  /* 0x0000000403007c0c */ /* 0x000fc6000c721270 */
[----:B------:R2:W-:Y:S01]  /*9d9c0*/  @P3 STG.E desc[UR8][R8.64], R252 ;  /* 0x000000fc08003986 */ /* 0x0005e2000c101908 */
[----:B------:R-:W-:Y:S01]  /*9d9d0*/  ISETP.LT.AND P6, PT, R13, UR12, !P0 ;  /* 0x0000000c0d007c0c */ /* 0x000fe2000c7c1270 */
[----:B------:R-:W2:Y:S02]  /*9d9e0*/  LDCU UR12, c[0x0][0x39c] ;  /* 0x00007380ff0c77ac */ /* 0x000ea40008000800 */
[----:B-1----:R-:W4:Y:S01]  /*9d9f0*/  LDL.LU.64 R14, [R1+0x130] ;  /* 0x00013000010e7983 */ /* 0x002f220000300a00 */
[----:B------:R-:W1:Y:S03]  /*9da00*/  LDCU UR4, c[0x0][0x39c] ;  /* 0x00007380ff0477ac */ /* 0x000e660008000800 */
        /* <DEDUP_REMOVED lines=11> */
[----:B------:R-:W3:Y:S04]  /*9dac0*/  LDL.LU.64 R28, [R1+0x120] ;  /* 0x00012000011c7983 */ /* 0x000ee80000300a00 */
[----:B-1----:R-:W3:Y:S04]  /*9dad0*/  LDL.LU R6, [R1+0x72c] ;  /* 0x00072c0001067983 */ /* 0x002ee80000300800 */
[----:B------:R1:W-:Y:S04]  /*9dae0*/  @P5 STG.E desc[UR8][R22.64], R10 ;  /* 0x0000000a16005986 */ /* 0x0003e8000c101908 */
[----:B----4-:R4:W-:Y:S01]  /*9daf0*/  @P6 STG.E desc[UR8][R18.64], R7 ;  /* 0x0000000712006986 */ /* 0x0109e2000c101908 */
[----:B------:R-:W-:-:S03]  /*9db00*/  ISETP.LT.AND P5, PT, R3, UR10, !P0 ;  /* 0x0000000a03007c0c */ /* 0x000fc6000c7a1270 */
[----:B-1----:R-:W3:Y:S01]  /*9db10*/  LDL.LU.64 R22, [R1+0x118] ;  /* 0x0001180001167983 */ /* 0x002ee20000300a00 */
[----:B------:R-:W1:Y:S03]  /*9db20*/  LDCU UR10, c[0x0][0x39c] ;  /* 0x00007380ff0a77ac */ /* 0x000e660008000800 */
[----:B------:R-:W3:Y:S04]  /*9db30*/  LDL.LU R10, [R1+0x710] ;  /* 0x00071000010a7983 */ /* 0x000ee80000300800 */
[----:B------:R-:W3:Y:S04]  /*9db40*/  LDL.LU R3, [R1+0x2274] ;  /* 0x0022740001037983 */ /* 0x000ee80000300800 */
[----:B----4-:R-:W4:Y:S04]  /*9db50*/  LDL.LU.64 R18, [R1+0x110] ;  /* 0x0001100001127983 */ /* 0x010f280000300a00 */
[----:B------:R-:W4:Y:S04]  /*9db60*/  LDL.LU R7, [R1+0x6f0] ;  /* 0x0006f00001077983 */ /* 0x000f280000300800 */
[----:B------:R-:W4:Y:S04]  /*9db70*/  LDL.LU R13, [R1+0x2270] ;  /* 0x00227000010d7983 */ /* 0x000f280000300800 */
[----:B------:R1:W-:Y:S04]  /*9db80*/  @P1 STG.E desc[UR8][R16.64], R11 ;  /* 0x0000000b10001986 */ /* 0x0003e8000c101908 */
[----:B------:R-:W4:Y:S04]  /*9db90*/  LDL.LU.64 R26, [R1+0x108] ;  /* 0x00010800011a7983 */ /* 0x000f280000300a00 */
[----:B-1----:R-:W4:Y:S01]  /*9dba0*/  LDL.LU R11, [R1+0x714] ;  /* 0x00071400010b7983 */ /* 0x002f220000300800 */
[----:B--2---:R-:W-:-:S02]  /*9dbb0*/  ISETP.LT.AND P6, PT, R2, UR11, !P0 ;  /* 0x0000000b02007c0c */ /* 0x004fc4000c7c1270 */
[----:B---3--:R-:W-:Y:S01]  /*9dbc0*/  ISETP.LT.AND P1, PT, R0, UR12, !P0 ;  /* 0x0000000c00007c0c */ /* 0x008fe2000c721270 */
[----:B------:R-:W2:Y:S01]  /*9dbd0*/  LDL.LU R2, [R1+0x226c] ;  /* 0x00226c0001027983 */ /* 0x000ea20000300800 */
[----:B------:R-:W1:Y:S03]  /*9dbe0*/  LDCU UR11, c[0x0][0x39c] ;  /* 0x00007380ff0b77ac */ /* 0x000e660008000800 */
[----:B------:R-:W3:Y:S01]  /*9dbf0*/  LDL.LU R0, [R1+0x2268] ;  /* 0x0022680001007983 */ /* 0x000ee20000300800 */
[----:B------:R-:W1:Y:S03]  /*9dc00*/  LDCU UR12, c[0x0][0x39c] ;  /* 0x00007380ff0c77ac */ /* 0x000e660008000800 */
[----:B------:R-:W3:Y:S04]  /*9dc10*/  LDL.LU.64 R24, [R1+0x100] ;  /* 0x0001000001187983 */ /* 0x000ee80000300a00 */
[----:B------:R1:W-:Y:S04]  /*9dc20*/  @P3 STG.E desc[UR8][R14.64], R12 ;  /* 0x0000000c0e003986 */ /* 0x0003e8000c101908 */
[----:B------:R-:W3:Y:S04]  /*9dc30*/  LDL.LU R16, [R1+0x6f4] ;  /* 0x0006f40001107983 */ /* 0x000ee80000300800 */
[----:B------:R1:W-:Y:S04]  /*9dc40*/  @P4 STG.E desc[UR8][R8.64], R252 ;  /* 0x000000fc08004986 */ /* 0x0003e8000c101908 */
[----:B-1----:R-:W3:Y:S04]  /*9dc50*/  LDL.LU.64 R14, [R1+0xf8] ;  /* 0x0000f800010e7983 */ /* 0x002ee80000300a00 */
[----:B------:R-:W3:Y:S01]  /*9dc60*/  LDL.LU R12, [R1+0x718] ;  /* 0x00071800010c7983 */ /* 0x000ee20000300800 */
[----:B------:R-:W-:-:S03]  /*9dc70*/  ISETP.LT.AND P3, PT, R3, UR4, !P0 ;  /* 0x0000000403007c0c */ /* 0x000fc6000c761270 */
[----:B------:R1:W-:Y:S01]  /*9dc80*/  @P5 STG.E desc[UR8][R28.64], R6 ;  /* 0x000000061c005986 */ /* 0x0003e2000c101908 */
[----:B------:R-:W2:Y:S03]  /*9dc90*/  LDCU UR4, c[0x0][0x39c] ;  /* 0x00007380ff0477ac */ /* 0x000ea60008000800 */
[----:B------:R-:W3:Y:S04]  /*9dca0*/  LDL.LU R3, [R1+0x2264] ;  /* 0x0022640001037983 */ /* 0x000ee80000300800 */
[----:B------:R-:W3:Y:S04]  /*9dcb0*/  LDL.LU.64 R8, [R1+0xf0] ;  /* 0x0000f00001087983 */ /* 0x000ee80000300a00 */
[----:B------:R-:W3:Y:S04]  /*9dcc0*/  LDL.LU R252, [R1+0x6f8] ;  /* 0x0006f80001fc7983 */ /* 0x000ee80000300800 */
[----:B-1----:R-:W3:Y:S01]  /*9dcd0*/  LDL.LU R6, [R1+0x2260] ;  /* 0x0022600001067983 */ /* 0x002ee20000300800 */
[----:B----4-:R-:W-:Y:S01]  /*9dce0*/  ISETP.LT.AND P4, PT, R13, UR5, !P0 ;  /* 0x000000050d007c0c */ /* 0x010fe2000c781270 */
[----:B------:R-:W1:Y:S02]  /*9dcf0*/  LDCU UR5, c[0x0][0x39c] ;  /* 0x00007380ff0577ac */ /* 0x000e640008000800 */
[----:B------:R4:W-:Y:S01]  /*9dd00*/  @P6 STG.E desc[UR8][R22.64], R10 ;  /* 0x0000000a16006986 */ /* 0x0009e2000c101908 */
[----:B--2---:R-:W-:-:S02]  /*9dd10*/  ISETP.LT.AND P5, PT, R2, UR7, !P0 ;  /* 0x0000000702007c0c */ /* 0x004fc4000c7a1270 */
[----:B---3--:R-:W-:Y:S01]  /*9dd20*/  ISETP.LT.AND P6, PT, R0, UR10, !P0 ;  /* 0x0000000a00007c0c */ /* 0x008fe2000c7c1270 */
[----:B------:R-:W2:Y:S01]  /*9dd30*/  LDL.LU R2, [R1+0x225c] ;  /* 0x00225c0001027983 */ /* 0x000ea20000300800 */
[----:B------:R-:W3:Y:S03]  /*9dd40*/  LDCU UR7, c[0x0][0x39c] ;  /* 0x00007380ff0777ac */ /* 0x000ee60008000800 */
[----:B----4-:R-:W4:Y:S01]  /*9dd50*/  LDL.LU.64 R22, [R1+0xe8] ;  /* 0x0000e80001167983 */ /* 0x010f220000300a00 */
[----:B------:R-:W1:Y:S03]  /*9dd60*/  LDCU UR10, c[0x0][0x39c] ;  /* 0x00007380ff0a77ac */ /* 0x000e660008000800 */
[----:B------:R-:W4:Y:S04]  /*9dd70*/  LDL.LU R13, [R1+0x71c] ;  /* 0x00071c00010d7983 */ /* 0x000f280000300800 */
[----:B------:R-:W1:Y:S04]  /*9dd80*/  LDL.LU R0, [R1+0x2258] ;  /* 0x0022580001007983 */ /* 0x000e680000300800 */
[----:B------:R3:W-:Y:S04]  /*9dd90*/  @P1 STG.E desc[UR8][R18.64], R7 ;  /* 0x0000000712001986 */ /* 0x0007e8000c101908 */
[----:B------:R3:W-:Y:S04]  /*9dda0*/  @P3 STG.E desc[UR8][R26.64], R11 ;  /* 0x0000000b1a003986 */ /* 0x0007e8000c101908 */
[----:B---3--:R-:W3:Y:S01]  /*9ddb0*/  LDL.LU.64 R18, [R1+0xe0] ;  /* 0x0000e00001127983 */ /* 0x008ee20000300a00 */
[----:B------:R-:W-:-:S03]  /*9ddc0*/  ISETP.LT.AND P1, PT, R3, UR11, !P0 ;  /* 0x0000000b03007c0c */ /* 0x000fc6000c721270 */
[----:B------:R-:W3:Y:S01]  /*9ddd0*/  LDL.LU R7, [R1+0x6fc] ;  /* 0x0006fc0001077983 */ /* 0x000ee20000300800 */
[----:B------:R-:W1:Y:S03]  /*9dde0*/  LDCU UR11, c[0x0][0x39c] ;  /* 0x00007380ff0b77ac */ /* 0x000e660008000800 */
[----:B------:R-:W3:Y:S04]  /*9ddf0*/  LDL.LU R3, [R1+0x2254] ;  /* 0x0022540001037983 */ /* 0x000ee80000300800 */
[----:B------:R-:W4:Y:S01]  /*9de00*/  LDL.LU.64 R10, [R1+0xd8] ;  /* 0x0000d800010a7983 */ /* 0x000f220000300a00 */
[----:B------:R-:W-:-:S03]  /*9de10*/  ISETP.LT.AND P3, PT, R6, UR12, !P0 ;  /* 0x0000000c06007c0c */ /* 0x000fc6000c761270 */
[----:B------:R1:W-:Y:S01]  /*9de20*/  @P4 STG.E desc[UR8][R24.64], R16 ;  /* 0x0000001018004986 */ /* 0x0003e2000c101908 */
[----:B------:R-:W1:Y:S03]  /*9de30*/  LDCU UR12, c[0x0][0x39c] ;  /* 0x00007380ff0c77ac */ /* 0x000e660008000800 */
[----:B------:R-:W4:Y:S04]  /*9de40*/  LDL.LU R6, [R1+0x700] ;  /* 0x0007000001067983 */ /* 0x000f280000300800 */
[----:B------:R1:W-:Y:S01]  /*9de50*/  @P5 STG.E desc[UR8][R14.64], R12 ;  /* 0x0000000c0e005986 */ /* 0x0003e2000c101908 */
[----:B--2---:R-:W-:Y:S02]  /*9de60*/  ISETP.LT.AND P4, PT, R2, UR4, !P0 ;  /* 0x0000000402007c0c */ /* 0x004fe4000c781270 */
[----:B-1----:R-:W-:Y:S01]  /*9de70*/  ISETP.LT.AND P5, PT, R0, UR5, !P0 ;  /* 0x0000000500007c0c */ /* 0x002fe2000c7a1270 */
[----:B------:R-:W2:Y:S01]  /*9de80*/  LDL.LU R2, [R1+0x2250] ;  /* 0x0022500001027983 */ /* 0x000ea20000300800 */
[----:B------:R-:W1:Y:S03]  /*9de90*/  LDCU UR4, c[0x0][0x39c] ;  /* 0x00007380ff0477ac */ /* 0x000e660008000800 */
[----:B------:R-:W2:Y:S01]  /*9dea0*/  LDL.LU.64 R16, [R1+0xd0] ;  /* 0x0000d00001107983 */ /* 0x000ea20000300a00 */
[----:B------:R-:W1:Y:S03]  /*9deb0*/  LDCU UR5, c[0x0][0x39c] ;  /* 0x00007380ff0577ac */ /* 0x000e660008000800 */
[----:B------:R-:W2:Y:S04]  /*9dec0*/  LDL.LU R12, [R1+0x6d0] ;  /* 0x0006d000010c7983 */ /* 0x000ea80000300800 */
[----:B------:R-:W2:Y:S04]  /*9ded0*/  LDL.LU R0, [R1+0x224c] ;  /* 0x00224c0001007983 */ /* 0x000ea80000300800 */
[----:B------:R1:W-:Y:S04]  /*9dee0*/  @P6 STG.E desc[UR8][R8.64], R252 ;  /* 0x000000fc08006986 */ /* 0x0003e8000c101908 */
[----:B------:R-:W2:Y:S01]  /*9def0*/  LDL.LU.64 R28, [R1+0xc8] ;  /* 0x0000c800011c7983 */ /* 0x000ea20000300a00 */
[----:B---3--:R-:W-:-:S03]  /*9df00*/  ISETP.LT.AND P6, PT, R3, UR7, !P0 ;  /* 0x0000000703007c0c */ /* 0x008fc6000c7c1270 */
[----:B------:R-:W3:Y:S01]  /*9df10*/  LDL.LU R27, [R1+0x704] ;  /* 0x00070400011b7983 */ /* 0x000ee20000300800 */
[----:B------:R-:W2:Y:S03]  /*9df20*/  LDCU UR7, c[0x0][0x39c] ;  /* 0x00007380ff0777ac */ /* 0x000ea60008000800 */
[----:B------:R-:W3:Y:S04]  /*9df30*/  LDL.LU R3, [R1+0x2248] ;  /* 0x0022480001037983 */ /* 0x000ee80000300800 */
[----:B------:R-:W3:Y:S04]  /*9df40*/  LDL.LU.64 R24, [R1+0xc0] ;  /* 0x0000c00001187983 */ /* 0x000ee80000300a00 */
[----:B------:R-:W3:Y:S04]  /*9df50*/  LDL.LU R15, [R1+0x6d4] ;  /* 0x0006d400010f7983 */ /* 0x000ee80000300800 */
[----:B-1----:R-:W3:Y:S04]  /*9df60*/  LDL.LU.64 R8, [R1+0xb8] ;  /* 0x0000b80001087983 */ /* 0x002ee80000300a00 */
[----:B----4-:R1:W-:Y:S04]  /*9df70*/  @P1 STG.E desc[UR8][R22.64], R13 ;  /* 0x0000000d16001986 */ /* 0x0103e8000c101908 */
[----:B------:R-:W4:Y:S04]  /*9df80*/  LDL.LU R252, [R1+0x708] ;  /* 0x0007080001fc7983 */ /* 0x000f280000300800 */
[----:B------:R1:W-:Y:S01]  /*9df90*/  @P3 STG.E desc[UR8][R18.64], R7 ;  /* 0x0000000712003986 */ /* 0x0003e2000c101908 */
[----:B--2---:R-:W-:-:S02]  /*9dfa0*/  ISETP.LT.AND P1, PT, R2, UR10, !P0 ;  /* 0x0000000a02007c0c */ /* 0x004fc4000c721270 */
[----:B------:R-:W-:Y:S01]  /*9dfb0*/  ISETP.LT.AND P3, PT, R0, UR11, !P0 ;  /* 0x0000000b00007c0c */ /* 0x000fe2000c761270 */
[----:B------:R-:W2:Y:S01]  /*9dfc0*/  LDL.LU R2, [R1+0x2244] ;  /* 0x0022440001027983 */ /* 0x000ea20000300800 */
[----:B------:R-:W2:Y:S03]  /*9dfd0*/  LDCU UR10, c[0x0][0x39c] ;  /* 0x00007380ff0a77ac */ /* 0x000ea60008000800 */
[----:B-1----:R-:W4:Y:S01]  /*9dfe0*/  LDL.LU.64 R22, [R1+0xb0] ;  /* 0x0000b00001167983 */ /* 0x002f220000300a00 */
[----:B------:R-:W1:Y:S03]  /*9dff0*/  LDCU UR11, c[0x0][0x39c] ;  /* 0x00007380ff0b77ac */ /* 0x000e660008000800 */
[----:B------:R-:W4:Y:S04]  /*9e000*/  LDL.LU R21, [R1+0x6d8] ;  /* 0x0006d80001157983 */ /* 0x000f280000300800 */
[----:B------:R-:W4:Y:S04]  /*9e010*/  LDL.LU.64 R18, [R1+0xa8] ;  /* 0x0000a80001127983 */ /* 0x000f280000300a00 */
[----:B------:R-:W4:Y:S04]  /*9e020*/  LDL.LU R13, [R1+0x70c] ;  /* 0x00070c00010d7983 */ /* 0x000f280000300800 */
[----:B------:R-:W4:Y:S04]  /*9e030*/  LDL.LU R14, [R1+0x2240] ;  /* 0x00224000010e7983 */ /* 0x000f280000300800 */
[----:B------:R-:W4:Y:S04]  /*9e040*/  LDL.LU R0, [R1+0x223c] ;  /* 0x00223c0001007983 */ /* 0x000f280000300800 */
[----:B------:R1:W-:Y:S01]  /*9e050*/  @P4 STG.E desc[UR8][R10.64], R6 ;  /* 0x000000060a004986 */ /* 0x0003e2000c101908 */
[----:B---3--:R-:W-:Y:S01]  /*9e060*/  ISETP.LT.AND P4, PT, R3, UR12, !P0 ;  /* 0x0000000c03007c0c */ /* 0x008fe2000c781270 */
[----:B------:R-:W3:Y:S02]  /*9e070*/  LDCU UR12, c[0x0][0x39c] ;  /* 0x00007380ff0c77ac */ /* 0x000ee40008000800 */
[----:B------:R3:W-:Y:S04]  /*9e080*/  @P5 STG.E desc[UR8][R16.64], R12 ;  /* 0x0000000c10005986 */ /* 0x0007e8000c101908 */
[----:B-1----:R-:W4:Y:S04]  /*9e090*/  LDL.LU.64 R10, [R1+0xa0] ;  /* 0x0000a000010a7983 */ /* 0x002f280000300a00 */
[----:B------:R-:W4:Y:S04]  /*9e0a0*/  LDL.LU R6, [R1+0x6dc] ;  /* 0x0006dc0001067983 */ /* 0x000f280000300800 */
[----:B------:R-:W4:Y:S04]  /*9e0b0*/  LDL.LU R7, [R1+0x2238] ;  /* 0x0022380001077983 */ /* 0x000f280000300800 */
[----:B------:R-:W4:Y:S04]  /*9e0c0*/  LDL.LU R3, [R1+0x2234] ;  /* 0x0022340001037983 */ /* 0x000f280000300800 */
[----:B---3--:R-:W3:Y:S04]  /*9e0d0*/  LDL.LU.64 R16, [R1+0x98] ;  /* 0x0000980001107983 */ /* 0x008ee80000300a00 */
[----:B------:R-:W3:Y:S04]  /*9e0e0*/  LDL.LU R12, [R1+0x6c0] ;  /* 0x0006c000010c7983 */ /* 0x000ee80000300800 */
[----:B------:R-:W-:Y:S04]  /*9e0f0*/  @P6 STG.E desc[UR8][R28.64], R27 ;  /* 0x0000001b1c006986 */ /* 0x000fe8000c101908 */
[----:B------:R1:W-:Y:S01]  /*9e100*/  @P1 STG.E desc[UR8][R24.64], R15 ;  /* 0x0000000f18001986 */ /* 0x0003e2000c101908 */
[----:B--2---:R-:W-:Y:S01]  /*9e110*/  ISETP.LT.AND P5, PT, R2, UR4, !P0 ;  /* 0x0000000402007c0c */ /* 0x004fe2000c7a1270 */
[----:B------:R-:W2:Y:S02]  /*9e120*/  LDCU UR4, c[0x0][0x39c] ;  /* 0x00007380ff0477ac */ /* 0x000ea40008000800 */
[----:B------:R-:W2:Y:S01]  /*9e130*/  LDL.LU R2, [R1+0x2230] ;  /* 0x0022300001027983 */ /* 0x000ea20000300800 */
[----:B----4-:R-:W-:-:S03]  /*9e140*/  ISETP.LT.AND P1, PT, R0, UR7, !P0 ;  /* 0x0000000700007c0c */ /* 0x010fc6000c721270 */
[----:B------:R4:W-:Y:S01]  /*9e150*/  @P3 STG.E desc[UR8][R8.64], R252 ;  /* 0x000000fc08003986 */ /* 0x0009e2000c101908 */
[----:B------:R-:W-:Y:S01]  /*9e160*/  ISETP.LT.AND P6, PT, R14, UR5, !P0 ;  /* 0x000000050e007c0c */ /* 0x000fe2000c7c1270 */
[----:B------:R-:W2:Y:S02]  /*9e170*/  LDCU UR5, c[0x0][0x39c] ;  /* 0x00007380ff0577ac */ /* 0x000ea40008000800 */
[----:B------:R-:W3:Y:S01]  /*9e180*/  LDL.LU R0, [R1+0x222c] ;  /* 0x00222c0001007983 */ /* 0x000ee20000300800 */
[----:B------:R-:W2:Y:S03]  /*9e190*/  LDCU UR7, c[0x0][0x39c] ;  /* 0x00007380ff0777ac */ /* 0x000ea60008000800 */
[----:B-1----:R-:W3:Y:S04]  /*9e1a0*/  LDL.LU.64 R14, [R1+0x90] ;  /* 0x00009000010e7983 */ /* 0x002ee80000300a00 */
[----:B------:R1:W-:Y:S04]  /*9e1b0*/  @P4 STG.E desc[UR8][R22.64], R21 ;  /* 0x0000001516004986 */ /* 0x0003e8000c101908 */
[----:B------:R-:W-:Y:S01]  /*9e1c0*/  @P5 STG.E desc[UR8][R18.64], R13 ;  /* 0x0000000d12005986 */ /* 0x000fe2000c101908 */
[----:B------:R-:W-:-:S02]  /*9e1d0*/  ISETP.LT.AND P3, PT, R7, UR10, !P0 ;  /* 0x0000000a07007c0c */ /* 0x000fc4000c761270 */
[----:B------:R-:W-:Y:S01]  /*9e1e0*/  ISETP.LT.AND P4, PT, R3, UR11, !P0 ;  /* 0x0000000b03007c0c */ /* 0x000fe2000c781270 */
[----:B------:R-:W3:Y:S01]  /*9e1f0*/  LDL.LU R7, [R1+0x6a0] ;  /* 0x0006a00001077983 */ /* 0x000ee20000300800 */
[----:B------:R-:W1:Y:S03]  /*9e200*/  LDCU UR10, c[0x0][0x39c] ;  /* 0x00007380ff0a77ac */ /* 0x000e660008000800 */
[----:B----4-:R-:W4:Y:S01]  /*9e210*/  LDL.LU.64 R8, [R1+0x88] ;  /* 0x0000880001087983 */ /* 0x010f220000300a00 */
[----:B------:R-:W1:Y:S03]  /*9e220*/  LDCU UR11, c[0x0][0x39c] ;  /* 0x00007380ff0b77ac */ /* 0x000e660008000800 */
[----:B------:R-:W4:Y:S04]  /*9e230*/  LDL.LU R252, [R1+0x6c4] ;  /* 0x0006c40001fc7983 */ /* 0x000f280000300800 */
        /* <DEDUP_REMOVED lines=16> */
[----:B------:R-:W3:Y:S04]  /*9e340*/  LDL.LU R13, [R1+0x221c] ;  /* 0x00221c00010d7983 */ /* 0x000ee80000300800 */
[----:B------:R-:W3:Y:S04]  /*9e350*/  LDL.LU.64 R22, [R1+0x60] ;  /* 0x0000600001167983 */ /* 0x000ee80000300a00 */
[----:B------:R1:W-:Y:S04]  /*9e360*/  @P1 STG.E desc[UR8][R16.64], R12 ;  /* 0x0000000c10001986 */ /* 0x0003e8000c101908 */
[----:B------:R-:W3:Y:S01]  /*9e370*/  LDL.LU R19, [R1+0x6ac] ;  /* 0x0006ac0001137983 */ /* 0x000ee20000300800 */
[----:B----4-:R-:W-:Y:S01]  /*9e380*/  ISETP.LT.AND P1, PT, R3, UR5, !P0 ;  /* 0x0000000503007c0c */ /* 0x010fe2000c721270 */
[----:B------:R-:W4:Y:S02]  /*9e390*/  LDCU UR5, c[0x0][0x39c] ;  /* 0x00007380ff0577ac */ /* 0x000f240008000800 */
[----:B------:R-:W-:Y:S04]  /*9e3a0*/  @P3 STG.E desc[UR8][R14.64], R7 ;  /* 0x000000070e003986 */ /* 0x000fe8000c101908 */
        /* <DEDUP_REMOVED lines=13> */
[----:B------:R-:W-:Y:S01]  /*9e480*/  @P5 STG.E desc[UR8][R30.64], R29 ;  /* 0x0000001d1e005986 */ /* 0x000fe2000c101908 */
[----:B------:R-:W-:Y:S01]  /*9e490*/  ISETP.LT.AND P5, PT, R13, UR11, !P0 ;  /* 0x0000000b0d007c0c */ /* 0x000fe2000c7a1270 */
[----:B------:R-:W1:Y:S02]  /*9e4a0*/  LDCU UR11, c[0x0][0x39c] ;  /* 0x00007380ff0b77ac */ /* 0x000e640008000800 */
[----:B------:R-:W3:Y:S04]  /*9e4b0*/  LDL.LU R252, [R1+0x6b4] ;  /* 0x0006b40001fc7983 */ /* 0x000ee80000300800 */
[----:B------:R-:W-:Y:S04]  /*9e4c0*/  @P6 STG.E desc[UR8][R26.64], R21 ;  /* 0x000000151a006986 */ /* 0x000fe8000c101908 */
[----:B------:R-:W3:Y:S04]  /*9e4d0*/  LDL.LU R13, [R1+0x220c] ;  /* 0x00220c00010d7983 */ /* 0x000ee80000300800 */
[----:B------:R1:W-:Y:S01]  /*9e4e0*/  @P1 STG.E desc[UR8][R10.64], R6 ;  /* 0x000000060a001986 */ /* 0x0003e2000c101908 */
[----:B----4-:R-:W-:-:S03]  /*9e4f0*/  ISETP.LT.AND P6, PT, R3, UR12, !P0 ;  /* 0x0000000c03007c0c */ /* 0x010fc6000c7c1270 */
[----:B------:R-:W-:Y:S01]  /*9e500*/  @P3 STG.E desc[UR8][R24.64], R18 ;  /* 0x0000001218003986 */ /* 0x000fe2000c101908 */
[----:B------:R-:W4:Y:S03]  /*9e510*/  LDCU UR12, c[0x0][0x39c] ;  /* 0x00007380ff0c77ac */ /* 0x000f260008000800 */
[----:B------:R-:W4:Y:S04]  /*9e520*/  LDL.LU R3, [R1+0x2208] ;  /* 0x0022080001037983 */ /* 0x000f280000300800 */
[----:B-1----:R-:W4:Y:S04]  /*9e530*/  LDL.LU.64 R10, [R1+0x40] ;  /* 0x00004000010a7983 */ /* 0x002f280000300a00 */
[----:B------:R-:W4:Y:S01]  /*9e540*/  LDL.LU R6, [R1+0x694] ;  /* 0x0006940001067983 */ /* 0x000f220000300800 */
[----:B--2---:R-:W-:-:S02]  /*9e550*/  ISETP.LT.AND P1, PT, R2, UR4, !P0 ;  /* 0x0000000402007c0c */ /* 0x004fc4000c721270 */
[----:B---3--:R-:W-:Y:S01]  /*9e560*/  ISETP.LT.AND P3, PT, R0, UR5, !P0 ;  /* 0x0000000500007c0c */ /* 0x008fe2000c761270 */
[----:B------:R-:W2:Y:S01]  /*9e570*/  LDL.LU R2, [R1+0x2204] ;  /* 0x0022040001027983 */ /* 0x000ea20000300800 */
[----:B------:R-:W1:Y:S03]  /*9e580*/  LDCU UR4, c[0x0][0x39c] ;  /* 0x00007380ff0477ac */ /* 0x000e660008000800 */
[----:B------:R-:W3:Y:S01]  /*9e590*/  LDL.LU R0, [R1+0x2200] ;  /* 0x0022000001007983 */ /* 0x000ee20000300800 */
[----:B------:R-:W1:Y:S03]  /*9e5a0*/  LDCU UR5, c[0x0][0x39c] ;  /* 0x00007380ff0577ac */ /* 0x000e660008000800 */
[----:B------:R-:W-:Y:S04]  /*9e5b0*/  @P4 STG.E desc[UR8][R22.64], R19 ;  /* 0x0000001316004986 */ /* 0x000fe8000c101908 */
[----:B------:R1:W-:Y:S04]  /*9e5c0*/  @P5 STG.E desc[UR8][R16.64], R12 ;  /* 0x0000000c10005986 */ /* 0x0003e8000c101908 */
[----:B------:R-:W3:Y:S01]  /*9e5d0*/  LDL.LU.64 R30, [R1+0x38] ;  /* 0x00003800011e7983 */ /* 0x000ee20000300a00 */
[----:B------:R-:W-:-:S03]  /*9e5e0*/  ISETP.LT.AND P4, PT, R13, UR7, !P0 ;  /* 0x000000070d007c0c */ /* 0x000fc6000c781270 */
[----:B------:R4:W-:Y:S01]  /*9e5f0*/  @P6 STG.E desc[UR8][R8.64], R7 ;  /* 0x0000000708006986 */ /* 0x0009e2000c101908 */
[----:B------:R-:W2:Y:S03]  /*9e600*/  LDCU UR7, c[0x0][0x39c] ;  /* 0x00007380ff0777ac */ /* 0x000ea60008000800 */
[----:B-1----:R-:W3:Y:S04]  /*9e610*/  LDL.LU R16, [R1+0x6b8] ;  /* 0x0006b80001107983 */ /* 0x002ee80000300800 */
[----:B------:R-:W3:Y:S04]  /*9e620*/  LDL.LU.64 R28, [R1+0x30] ;  /* 0x00003000011c7983 */ /* 0x000ee80000300a00 */
[----:B------:R-:W3:Y:S04]  /*9e630*/  LDL.LU R13, [R1+0x698] ;  /* 0x00069800010d7983 */ /* 0x000ee80000300800 */
[----:B------:R-:W3:Y:S04]  /*9e640*/  LDL.LU.64 R26, [R1+0x28] ;  /* 0x00002800011a7983 */ /* 0x000ee80000300a00 */
[----:B----4-:R-:W4:Y:S01]  /*9e650*/  LDL.LU R8, [R1+0x6bc] ;  /* 0x0006bc0001087983 */ /* 0x010f220000300800 */
[----:B------:R-:W-:Y:S01]  /*9e660*/  ISETP.LT.AND P5, PT, R3, UR10, !P0 ;  /* 0x0000000a03007c0c */ /* 0x000fe2000c7a1270 */
[----:B------:R-:W1:Y:S02]  /*9e670*/  LDCU UR10, c[0x0][0x39c] ;  /* 0x00007380ff0a77ac */ /* 0x000e640008000800 */
[----:B------:R1:W-:Y:S01]  /*9e680*/  @P1 STG.E desc[UR8][R14.64], R252 ;  /* 0x000000fc0e001986 */ /* 0x0003e2000c101908 */
[----:B--2---:R-:W-:-:S02]  /*9e690*/  ISETP.LT.AND P6, PT, R2, UR11, !P0 ;  /* 0x0000000b02007c0c */ /* 0x004fc4000c7c1270 */
[----:B---3--:R-:W-:Y:S01]  /*9e6a0*/  ISETP.LT.AND P1, PT, R0, UR12, !P0 ;  /* 0x0000000c00007c0c */ /* 0x008fe2000c721270 */
[----:B------:R-:W2:Y:S01]  /*9e6b0*/  LDL.LU R2, [R1+0x21fc] ;  /* 0x0021fc0001027983 */ /* 0x000ea20000300800 */
[----:B------:R-:W3:Y:S03]  /*9e6c0*/  LDCU UR11, c[0x0][0x39c] ;  /* 0x00007380ff0b77ac */ /* 0x000ee60008000800 */
[----:B------:R-:W3:Y:S01]  /*9e6d0*/  LDL.LU.64 R24, [R1+0x20] ;  /* 0x0000200001187983 */ /* 0x000ee20000300a00 */
[----:B------:R-:W2:Y:S03]  /*9e6e0*/  LDCU UR12, c[0x0][0x39c] ;  /* 0x00007380ff0c77ac */ /* 0x000ea60008000800 */
[----:B-1----:R-:W3:Y:S04]  /*9e6f0*/  LDL.LU R252, [R1+0x69c] ;  /* 0x00069c0001fc7983 */ /* 0x002ee80000300800 */
[----:B------:R-:W3:Y:S04]  /*9e700*/  LDL.LU R3, [R1+0x21f8] ;  /* 0x0021f80001037983 */ /* 0x000ee80000300800 */
[----:B------:R-:W3:Y:S04]  /*9e710*/  LDL.LU R0, [R1+0x21f4] ;  /* 0x0021f40001007983 */ /* 0x000ee80000300800 */
[----:B------:R-:W3:Y:S04]  /*9e720*/  LDL.LU.64 R22, [R1+0x18] ;  /* 0x0000180001167983 */ /* 0x000ee80000300a00 */
[----:B------:R-:W3:Y:S04]  /*9e730*/  LDL.LU R21, [R1+0x680] ;  /* 0x0006800001157983 */ /* 0x000ee80000300800 */
[----:B------:R-:W3:Y:S04]  /*9e740*/  LDL.LU.64 R18, [R1+0x10] ;  /* 0x0000100001127983 */ /* 0x000ee80000300a00 */
[----:B------:R-:W3:Y:S04]  /*9e750*/  LDL.LU R17, [R1+0x660] ;  /* 0x0006600001117983 */ /* 0x000ee80000300800 */
[----:B------:R-:W3:Y:S04]  /*9e760*/  LDL.LU R7, [R1+0x21f0] ;  /* 0x0021f00001077983 */ /* 0x000ee80000300800 */
[----:B------:R-:W3:Y:S04]  /*9e770*/  LDL.LU.64 R14, [R1+0x8] ;  /* 0x00000800010e7983 */ /* 0x000ee80000300a00 */
[----:B------:R1:W-:Y:S04]  /*9e780*/  @P3 STG.E desc[UR8][R10.64], R6 ;  /* 0x000000060a003986 */ /* 0x0003e8000c101908 */
[----:B------:R-:W3:Y:S04]  /*9e790*/  LDL.LU R12, [R1+0x684] ;  /* 0x00068400010c7983 */ /* 0x000ee80000300800 */
[----:B------:R2:W-:Y:S04]  /*9e7a0*/  @P4 STG.E desc[UR8][R30.64], R16 ;  /* 0x000000101e004986 */ /* 0x0005e8000c101908 */
[----:B-1----:R-:W3:Y:S04]  /*9e7b0*/  LDL.LU.64 R10, [R1] ;  /* 0x00000000010a7983 */ /* 0x002ee80000300a00 */
[----:B------:R-:W3:Y:S04]  /*9e7c0*/  LDL.LU R6, [R1+0x664] ;  /* 0x0006640001067983 */ /* 0x000ee80000300800 */
[----:B------:R1:W-:Y:S04]  /*9e7d0*/  @P5 STG.E desc[UR8][R28.64], R13 ;  /* 0x0000000d1c005986 */ /* 0x0003e8000c101908 */
[----:B----4-:R4:W-:Y:S01]  /*9e7e0*/  @P6 STG.E desc[UR8][R26.64], R8 ;  /* 0x000000081a006986 */ /* 0x0109e2000c101908 */
[----:B--2---:R-:W-:Y:S01]  /*9e7f0*/  ISETP.LT.AND P3, PT, R2, UR4, !P0 ;  /* 0x0000000402007c0c */ /* 0x004fe2000c761270 */
[----:B------:R-:W2:Y:S02]  /*9e800*/  LDCU UR4, c[0x0][0x39c] ;  /* 0x00007380ff0477ac */ /* 0x000ea40008000800 */
[----:B------:R-:W2:Y:S04]  /*9e810*/  LDL.LU R2, [R1+0x21ec] ;  /* 0x0021ec0001027983 */ /* 0x000ea80000300800 */
[----:B------:R-:W2:Y:S04]  /*9e820*/  LDL.LU R9, [R1+0x688] ;  /* 0x0006880001097983 */ /* 0x000ea80000300800 */
[----:B------:R-:W2:Y:S01]  /*9e830*/  LDL.LU.64 R30, [R1+0x2780] ;  /* 0x00278000011e7983 */ /* 0x000ea20000300a00 */
[----:B---3--:R-:W-:Y:S01]  /*9e840*/  ISETP.LT.AND P4, PT, R3, UR5, !P0 ;  /* 0x0000000503007c0c */ /* 0x008fe2000c781270 */
[----:B------:R-:W3:Y:S02]  /*9e850*/  LDCU UR5, c[0x0][0x39c] ;  /* 0x00007380ff0577ac */ /* 0x000ee40008000800 */
[----:B------:R-:W3:Y:S01]  /*9e860*/  LDL.LU R16, [R1+0x21e8] ;  /* 0x0021e80001107983 */ /* 0x000ee20000300800 */
[----:B------:R-:W-:Y:S01]  /*9e870*/  ISETP.LT.AND P5, PT, R0, UR7, !P0 ;  /* 0x0000000700007c0c */ /* 0x000fe2000c7a1270 */
[----:B------:R-:W2:Y:S02]  /*9e880*/  LDCU UR7, c[0x0][0x39c] ;  /* 0x00007380ff0777ac */ /* 0x000ea40008000800 */
[----:B------:R-:W3:Y:S04]  /*9e890*/  LDL.LU R3, [R1+0x668] ;  /* 0x0006680001037983 */ /* 0x000ee80000300800 */
[----:B-1----:R-:W3:Y:S04]  /*9e8a0*/  LDL.LU.64 R28, [R1+0x2778] ;  /* 0x00277800011c7983 */ /* 0x002ee80000300a00 */
[----:B------:R-:W3:Y:S04]  /*9e8b0*/  LDL.LU R0, [R1+0x21e4] ;  /* 0x0021e40001007983 */ /* 0x000ee80000300800 */
[----:B----4-:R-:W4:Y:S04]  /*9e8c0*/  LDL.LU.64 R26, [R1+0x2770] ;  /* 0x00277000011a7983 */ /* 0x010f280000300a00 */
[----:B------:R-:W4:Y:S01]  /*9e8d0*/  LDL.LU R8, [R1+0x21e0] ;  /* 0x0021e00001087983 */ /* 0x000f220000300800 */
[----:B------:R-:W-:Y:S01]  /*9e8e0*/  ISETP.LT.AND P6, PT, R7, UR10, !P0 ;  /* 0x0000000a07007c0c */ /* 0x000fe2000c7c1270 */
[----:B------:R-:W1:Y:S02]  /*9e8f0*/  LDCU UR10, c[0x0][0x39c] ;  /* 0x00007380ff0a77ac */ /* 0x000e640008000800 */
[----:B------:R-:W4:Y:S04]  /*9e900*/  LDL.LU R7, [R1+0x21dc] ;  /* 0x0021dc0001077983 */ /* 0x000f280000300800 */
[----:B------:R-:W4:Y:S04]  /*9e910*/  LDL.LU R13, [R1+0x68c] ;  /* 0x00068c00010d7983 */ /* 0x000f280000300800 */
[----:B------:R1:W-:Y:S04]  /*9e920*/  @P1 STG.E desc[UR8][R24.64], R252 ;  /* 0x000000fc18001986 */ /* 0x0003e8000c101908 */
[----:B------:R2:W-:Y:S04]  /*9e930*/  @P3 STG.E desc[UR8][R22.64], R21 ;  /* 0x0000001516003986 */ /* 0x0005e8000c101908 */
[----:B-1----:R-:W4:Y:S04]  /*9e940*/  LDL.LU.64 R24, [R1+0x2768] ;  /* 0x0027680001187983 */ /* 0x002f280000300a00 */
[----:B------:R1:W-:Y:S04]  /*9e950*/  @P4 STG.E desc[UR8][R18.64], R17 ;  /* 0x0000001112004986 */ /* 0x0003e8000c101908 */
[----:B------:R1:W-:Y:S04]  /*9e960*/  @P5 STG.E desc[UR8][R14.64], R12 ;  /* 0x0000000c0e005986 */ /* 0x0003e8000c101908 */
[----:B------:R1:W-:Y:S01]  /*9e970*/  @P6 STG.E desc[UR8][R10.64], R6 ;  /* 0x000000060a006986 */ /* 0x0003e2000c101908 */
[----:B--2---:R-:W-:Y:S01]  /*9e980*/  ISETP.LT.AND P1, PT, R2, UR11, !P0 ;  /* 0x0000000b02007c0c */ /* 0x004fe2000c721270 */
[----:B------:R-:W2:Y:S02]  /*9e990*/  LDCU UR11, c[0x0][0x39c] ;  /* 0x00007380ff0b77ac */ /* 0x000ea40008000800 */
[----:B------:R-:W2:Y:S04]  /*9e9a0*/  LDL.LU R2, [R1+0x21d8] ;  /* 0x0021d80001027983 */ /* 0x000ea80000300800 */
[----:B------:R-:W2:Y:S04]  /*9e9b0*/  LDL.LU R252, [R1+0x66c] ;  /* 0x00066c0001fc7983 */ /* 0x000ea80000300800 */
[----:B------:R-:W2:Y:S01]  /*9e9c0*/  LDL.LU.64 R22, [R1+0x2760] ;  /* 0x0027600001167983 */ /* 0x000ea20000300a00 */
[----:B---3--:R-:W-:Y:S01]  /*9e9d0*/  ISETP.LT.AND P3, PT, R16, UR12, !P0 ;  /* 0x0000000c10007c0c */ /* 0x008fe2000c761270 */
[----:B------:R-:W3:Y:S02]  /*9e9e0*/  LDCU UR12, c[0x0][0x39c] ;  /* 0x00007380ff0c77ac */ /* 0x000ee40008000800 */
[----:B------:R-:W2:Y:S04]  /*9e9f0*/  LDL.LU R21, [R1+0x275c] ;  /* 0x00275c0001157983 */ /* 0x000ea80000300800 */
[----:B------:R-:W2:Y:S04]  /*9ea00*/  LDL.LU R16, [R1+0x2758] ;  /* 0x0027580001107983 */ /* 0x000ea80000300800 */
[----:B-1----:R-:W2:Y:S01]  /*9ea10*/  LDL.LU.64 R18, [R1+0x2750] ;  /* 0x0027500001127983 */ /* 0x002ea20000300a00 */
[----:B------:R-:W-:Y:S01]  /*9ea20*/  ISETP.LT.AND P4, PT, R0, UR4, !P0 ;  /* 0x0000000400007c0c */ /* 0x000fe2000c781270 */
[----:B------:R-:W1:Y:S02]  /*9ea30*/  LDCU UR4, c[0x0][0x39c] ;  /* 0x00007380ff0477ac */ /* 0x000e640008000800 */
[----:B------:R-:W2:Y:S04]  /*9ea40*/  LDL.LU R17, [R1+0x2748] ;  /* 0x0027480001117983 */ /* 0x000ea80000300800 */
[----:B------:R-:W2:Y:S01]  /*9ea50*/  LDL.LU R0, [R1+0x21d4] ;  /* 0x0021d40001007983 */ /* 0x000ea20000300800 */
[----:B----4-:R-:W-:Y:S01]  /*9ea60*/  ISETP.LT.AND P5, PT, R8, UR5, !P0 ;  /* 0x0000000508007c0c */ /* 0x010fe2000c7a1270 */
[----:B------:R-:W4:Y:S02]  /*9ea70*/  LDCU UR5, c[0x0][0x39c] ;  /* 0x00007380ff0577ac */ /* 0x000f240008000800 */
[----:B------:R-:W2:Y:S04]  /*9ea80*/  LDL.LU.64 R14, [R1+0x2740] ;  /* 0x00274000010e7983 */ /* 0x000ea80000300a00 */
[----:B------:R-:W2:Y:S01]  /*9ea90*/  LDL.LU R12, [R1+0x273c] ;  /* 0x00273c00010c7983 */ /* 0x000ea20000300800 */
[----:B------:R-:W-:Y:S01]  /*9eaa0*/  ISETP.LT.AND P6, PT, R7, UR7, !P0 ;  /* 0x0000000707007c0c */ /* 0x000fe2000c7c1270 */
[----:B------:R-:W1:Y:S02]  /*9eab0*/  LDCU UR7, c[0x0][0x39c] ;  /* 0x00007380ff0777ac */ /* 0x000e640008000800 */
[----:B------:R-:W2:Y:S04]  /*9eac0*/  LDL.LU R8, [R1+0x2738] ;  /* 0x0027380001087983 */ /* 0x000ea80000300800 */
[----:B------:R-:W2:Y:S04]  /*9ead0*/  LDL.LU.64 R10, [R1+0x2730] ;  /* 0x00273000010a7983 */ /* 0x000ea80000300a00 */
[----:B------:R-:W2:Y:S04]  /*9eae0*/  LDL.LU R6, [R1+0x2728] ;  /* 0x0027280001067983 */ /* 0x000ea80000300800 */
[----:B------:R-:W2:Y:S04]  /*9eaf0*/  LDL.LU R7, [R1+0x2724] ;  /* 0x0027240001077983 */ /* 0x000ea80000300800 */
[----:B--2---:R2:W-:Y:S04]  /*9eb00*/  @P1 STG.E desc[UR8][R6.64], R9 ;  /* 0x0000000906001986 */ /* 0x0045e8000c101908 */
[----:B--2---:R-:W2:Y:S01]  /*9eb10*/  LDL.LU R9, [R1+0x2720] ;  /* 0x0027200001097983 */ /* 0x004ea20000300800 */
[----:B------:R-:W-:Y:S01]  /*9eb20*/  ISETP.LT.AND P1, PT, R2, UR10, !P0 ;  /* 0x0000000a02007c0c */ /* 0x000fe2000c721270 */
[----:B------:R-:W1:Y:S02]  /*9eb30*/  LDCU UR10, c[0x0][0x39c] ;  /* 0x00007380ff0a77ac */ /* 0x000e640008000800 */
[----:B------:R-:W3:Y:S04]  /*9eb40*/  LDL.LU R7, [R1+0x21d0] ;  /* 0x0021d00001077983 */ /* 0x000ee80000300800 */
[----:B------:R-:W1:Y:S04]  /*9eb50*/  LDL.LU R2, [R1+0x21cc] ;  /* 0x0021cc0001027983 */ /* 0x000e680000300800 */
[----:B------:R-:W3:Y:S04]  /*9eb60*/  LDL.LU R6, [R1+0x654] ;  /* 0x0006540001067983 */ /* 0x000ee80000300800 */
[----:B--2---:R2:W-:Y:S01]  /*9eb70*/  @P3 STG.E desc[UR8][R8.64], R3 ;  /* 0x0000000308003986 */ /* 0x0045e2000c101908 */
[----:B------:R-:W-:Y:S01]  /*9eb80*/  ISETP.LT.AND P3, PT, R0, UR11, !P0 ;  /* 0x0000000b00007c0c */ /* 0x000fe2000c761270 */
[----:B------:R-:W1:Y:S02]  /*9eb90*/  LDCU UR11, c[0x0][0x39c] ;  /* 0x00007380ff0b77ac */ /* 0x000e640008000800 */
[----:B------:R1:W-:Y:S04]  /*9eba0*/  @P4 STG.E desc[UR8][R10.64], R13 ;  /* 0x0000000d0a004986 */ /* 0x0003e8000c101908 */
[----:B--2---:R-:W2:Y:S04]  /*9ebb0*/  LDL.LU R8, [R1+0x650] ;  /* 0x0006500001087983 */ /* 0x004ea80000300800 */
[----:B------:R-:W2:Y:S04]  /*9ebc0*/  LDL.LU R9, [R1+0x674] ;  /* 0x0006740001097983 */ /* 0x000ea80000300800 */
[----:B------:R-:W2:Y:S04]  /*9ebd0*/  LDL.LU R0, [R1+0x21c4] ;  /* 0x0021c40001007983 */ /* 0x000ea80000300800 */
[----:B------:R-:W2:Y:S04]  /*9ebe0*/  LDL.LU R3, [R1+0x678] ;  /* 0x0006780001037983 */ /* 0x000ea80000300800 */
[----:B-1----:R-:W2:Y:S04]  /*9ebf0*/  LDL.LU R13, [R1+0x271c] ;  /* 0x00271c00010d7983 */ /* 0x002ea80000300800 */
[----:B------:R-:W4:Y:S04]  /*9ec00*/  LDL.LU R10, [R1+0x670] ;  /* 0x00067000010a7983 */ /* 0x000f280000300800 */
[----:B------:R-:W4:Y:S01]  /*9ec10*/  LDL.LU R11, [R1+0x21c8] ;  /* 0x0021c800010b7983 */ /* 0x000f220000300800 */
[----:B---3--:R-:W-:Y:S01]  /*9ec20*/  ISETP.LT.AND P4, PT, R7, UR12, !P0 ;  /* 0x0000000c07007c0c */ /* 0x008fe2000c781270 */
[----:B------:R-:W1:Y:S02]  /*9ec30*/  LDCU UR12, c[0x0][0x39c] ;  /* 0x00007380ff0c77ac */ /* 0x000e640008000800 */
[----:B------:R-:W3:Y:S04]  /*9ec40*/  LDL.LU R7, [R1+0x21c0] ;  /* 0x0021c00001077983 */ /* 0x000ee80000300800 */
[----:B--2---:R2:W-:Y:S01]  /*9ec50*/  @P5 STG.E desc[UR8][R12.64], R252 ;  /* 0x000000fc0c005986 */ /* 0x0045e2000c101908 */
[----:B------:R-:W-:Y:S01]  /*9ec60*/  ISETP.LT.AND P5, PT, R2, UR4, !P0 ;  /* 0x0000000402007c0c */ /* 0x000fe2000c7a1270 */
[----:B------:R-:W1:Y:S02]  /*9ec70*/  LDCU UR4, c[0x0][0x39c] ;  /* 0x00007380ff0477ac */ /* 0x000e640008000800 */
[----:B------:R-:W3:Y:S04]  /*9ec80*/  LDL.LU R2, [R1+0x21bc] ;  /* 0x0021bc0001027983 */ /* 0x000ee80000300800 */
[----:B----4-:R4:W-:Y:S04]  /*9ec90*/  @P6 STG.E desc[UR8][R14.64], R10 ;  /* 0x0000000a0e006986 */ /* 0x0109e8000c101908 */
[----:B--2---:R-:W2:Y:S04]  /*9eca0*/  LDL.LU R252, [R1+0x67c] ;  /* 0x00067c0001fc7983 */ /* 0x004ea80000300800 */
[----:B------:R1:W-:Y:S01]  /*9ecb0*/  @P1 STG.E desc[UR8][R16.64], R8 ;  /* 0x0000000810001986 */ /* 0x0003e2000c101908 */
[----:B------:R-:W-:Y:S01]  /*9ecc0*/  ISETP.LT.AND P1, PT, R0, UR7, !P0 ;  /* 0x0000000700007c0c */ /* 0x000fe2000c721270 */
[----:B------:R-:W1:Y:S02]  /*9ecd0*/  LDCU UR7, c[0x0][0x39c] ;  /* 0x00007380ff0777ac */ /* 0x000e640008000800 */
[----:B----4-:R-:W4:Y:S04]  /*9ece0*/  LDL.LU R15, [R1+0x658] ;  /* 0x00065800010f7983 */ /* 0x010f280000300800 */
[----:B------:R-:W2:Y:S04]  /*9ecf0*/  LDL.LU R13, [R1+0x65c] ;  /* 0x00065c00010d7983 */ /* 0x000ea80000300800 */
[----:B------:R-:W2:Y:S01]  /*9ed00*/  LDL.LU R0, [R1+0x21b8] ;  /* 0x0021b80001007983 */ /* 0x000ea20000300800 */
[----:B------:R-:W-:Y:S01]  /*9ed10*/  ISETP.LT.AND P6, PT, R11, UR5, !P0 ;  /* 0x000000050b007c0c */ /* 0x000fe2000c7c1270 */
[----:B------:R-:W1:Y:S02]  /*9ed20*/  LDCU UR5, c[0x0][0x39c] ;  /* 0x00007380ff0577ac */ /* 0x000e640008000800 */
[----:B------:R-:W2:Y:S04]  /*9ed30*/  LDL.LU R14, [R1+0x21b4] ;  /* 0x0021b400010e7983 */ /* 0x000ea80000300800 */
[----:B------:R-:W2:Y:S04]  /*9ed40*/  LDL.LU R11, [R1+0x640] ;  /* 0x00064000010b7983 */ /* 0x000ea80000300800 */
[----:B------:R-:W2:Y:S04]  /*9ed50*/  LDL.LU R12, [R1+0x21b0] ;  /* 0x0021b000010c7983 */ /* 0x000ea80000300800 */
[----:B------:R-:W2:Y:S04]  /*9ed60*/  LDL.LU R10, [R1+0x21ac] ;  /* 0x0021ac00010a7983 */ /* 0x000ea80000300800 */
[----:B------:R-:W-:Y:S01]  /*9ed70*/  @P3 STG.E desc[UR8][R18.64], R9 ;  /* 0x0000000912003986 */ /* 0x000fe2000c101908 */
[----:B---3--:R-:W-:Y:S01]  /*9ed80*/  ISETP.LT.AND P3, PT, R7, UR10, !P0 ;  /* 0x0000000a07007c0c */ /* 0x008fe2000c761270 */
[----:B------:R-:W3:Y:S02]  /*9ed90*/  LDCU UR10, c[0x0][0x39c] ;  /* 0x00007380ff0a77ac */ /* 0x000ee40008000800 */
[----:B------:R-:W3:Y:S04]  /*9eda0*/  LDL.LU R7, [R1+0x620] ;  /* 0x0006200001077983 */ /* 0x000ee80000300800 */
[----:B-1----:R-:W3:Y:S04]  /*9edb0*/  LDL.LU R8, [R1+0x21a8] ;  /* 0x0021a80001087983 */ /* 0x002ee80000300800 */
[----:B------:R1:W-:Y:S04]  /*9edc0*/  @P4 STG.E desc[UR8][R20.64], R6 ;  /* 0x0000000614004986 */ /* 0x0003e8000c101908 */
[----:B------:R1:W-:Y:S04]  /*9edd0*/  @P5 STG.E desc[UR8][R22.64], R3 ;  /* 0x0000000316005986 */ /* 0x0003e8000c101908 */
[----:B-1----:R-:W3:Y:S04]  /*9ede0*/  LDL.LU R6, [R1+0x21a4] ;  /* 0x0021a40001067983 */ /* 0x002ee80000300800 */
[----:B------:R-:W3:Y:S01]  /*9edf0*/  LDL.LU R9, [R1+0x644] ;  /* 0x0006440001097983 */ /* 0x000ee20000300800 */
[----:B------:R-:W-:Y:S01]  /*9ee00*/  ISETP.LT.AND P4, PT, R2, UR11, !P0 ;  /* 0x0000000b02007c0c */ /* 0x000fe2000c781270 */
[----:B------:R-:W1:Y:S02]  /*9ee10*/  LDCU UR11, c[0x0][0x39c] ;  /* 0x00007380ff0b77ac */ /* 0x000e640008000800 */
[----:B------:R-:W3:Y:S04]  /*9ee20*/  LDL.LU R2, [R1+0x21a0] ;  /* 0x0021a00001027983 */ /* 0x000ee80000300800 */
[----:B------:R-:W3:Y:S04]  /*9ee30*/  LDL.LU R3, [R1+0x624] ;  /* 0x0006240001037983 */ /* 0x000ee80000300800 */
[----:B----4-:R-:W-:Y:S04]  /*9ee40*/  @P6 STG.E desc[UR8][R24.64], R15 ;  /* 0x0000000f18006986 */ /* 0x010fe8000c101908 */
[----:B--2---:R2:W-:Y:S01]  /*9ee50*/  @P1 STG.E desc[UR8][R26.64], R252 ;  /* 0x000000fc1a001986 */ /* 0x0045e2000c101908 */
[----:B------:R-:W-:Y:S01]  /*9ee60*/  ISETP.LT.AND P5, PT, R0, UR12, !P0 ;  /* 0x0000000c00007c0c */ /* 0x000fe2000c7a1270 */
[----:B------:R-:W4:Y:S02]  /*9ee70*/  LDCU UR12, c[0x0][0x39c] ;  /* 0x00007380ff0c77ac */ /* 0x000f240008000800 */
[----:B------:R-:W3:Y:S04]  /*9ee80*/  LDL.LU R0, [R1+0x219c] ;  /* 0x00219c0001007983 */ /* 0x000ee80000300800 */
[----:B--2---:R-:W2:Y:S01]  /*9ee90*/  LDL.LU R252, [R1+0x648] ;  /* 0x0006480001fc7983 */ /* 0x004ea20000300800 */
[----:B------:R-:W-:Y:S01]  /*9eea0*/  ISETP.LT.AND P6, PT, R14, UR4, !P0 ;  /* 0x000000040e007c0c */ /* 0x000fe2000c7c1270 */
[----:B------:R-:W1:Y:S02]  /*9eeb0*/  LDCU UR4, c[0x0][0x39c] ;  /* 0x00007380ff0477ac */ /* 0x000e640008000800 */
[----:B------:R-:W2:Y:S01]  /*9eec0*/  LDL.LU R14, [R1+0x2198] ;  /* 0x00219800010e7983 */ /* 0x000ea20000300800 */
[----:B------:R-:W-:Y:S01]  /*9eed0*/  ISETP.LT.AND P1, PT, R12, UR5, !P0 ;  /* 0x000000050c007c0c */ /* 0x000fe2000c721270 */
[----:B------:R-:W1:Y:S02]  /*9eee0*/  LDCU UR5, c[0x0][0x39c] ;  /* 0x00007380ff0577ac */ /* 0x000e640008000800 */
[----:B------:R4:W-:Y:S01]  /*9eef0*/  @P3 STG.E desc[UR8][R28.64], R13 ;  /* 0x0000000d1c003986 */ /* 0x0009e2000c101908 */
[----:B------:R-:W-:Y:S01]  /*9ef00*/  ISETP.LT.AND P3, PT, R10, UR7, !P0 ;  /* 0x000000070a007c0c */ /* 0x000fe2000c761270 */
[----:B------:R-:W1:Y:S02]  /*9ef10*/  LDCU UR7, c[0x0][0x39c] ;  /* 0x00007380ff0777ac */ /* 0x000e640008000800 */
[----:B------:R-:W2:Y:S04]  /*9ef20*/  LDL.LU R15, [R1+0x628] ;  /* 0x00062800010f7983 */ /* 0x000ea80000300800 */
[----:B----4-:R-:W4:Y:S04]  /*9ef30*/  LDL.LU R13, [R1+0x2194] ;  /* 0x00219400010d7983 */ /* 0x010f280000300800 */
[----:B------:R-:W4:Y:S04]  /*9ef40*/  LDL.LU R10, [R1+0x64c] ;  /* 0x00064c00010a7983 */ /* 0x000f280000300800 */
[----:B------:R-:W4:Y:S04]  /*9ef50*/  LDL.LU R12, [R1+0x2190] ;  /* 0x00219000010c7983 */ /* 0x000f280000300800 */
[----:B------:R3:W-:Y:S02]  /*9ef60*/  @P4 STG.E desc[UR8][R30.64], R11 ;  /* 0x0000000b1e004986 */ /* 0x0007e4000c101908 */
[----:B---3--:R-:W-:Y:S01]  /*9ef70*/  ISETP.LT.AND P4, PT, R8, UR10, !P0 ;  /* 0x0000000a08007c0c */ /* 0x008fe2000c781270 */
[----:B------:R-:W3:Y:S01]  /*9ef80*/  LDCU UR10, c[0x0][0x39c] ;  /* 0x00007380ff0a77ac */ /* 0x000ee20008000800 */
[----:B------:R1:W-:Y:S02]  /*9ef90*/  @P5 STG.E desc[UR8][R32.64], R7 ;  /* 0x0000000720005986 */ /* 0x0003e4000c101908 */
[----:B-1----:R-:W-:Y:S01]  /*9efa0*/  ISETP.LT.AND P5, PT, R6, UR11, !P0 ;  /* 0x0000000b06007c0c */ /* 0x002fe2000c7a1270 */
[----:B------:R-:W1:Y:S01]  /*9efb0*/  LDCU UR11, c[0x0][0x39c] ;  /* 0x00007380ff0b77ac */ /* 0x000e620008000800 */
[----:B------:R-:W3:Y:S04]  /*9efc0*/  LDL.LU R11, [R1+0x62c] ;  /* 0x00062c00010b7983 */ /* 0x000ee80000300800 */
[----:B------:R-:W1:Y:S04]  /*9efd0*/  LDL.LU R8, [R1+0x218c] ;  /* 0x00218c0001087983 */ /* 0x000e680000300800 */
[----:B------:R-:W3:Y:S04]  /*9efe0*/  LDL.LU R7, [R1+0x630] ;  /* 0x0006300001077983 */ /* 0x000ee80000300800 */
[----:B------:R-:W3:Y:S04]  /*9eff0*/  LDL.LU R6, [R1+0x2188] ;  /* 0x0021880001067983 */ /* 0x000ee80000300800 */
[----:B------:R2:W-:Y:S04]  /*9f000*/  @P6 STG.E desc[UR8][R34.64], R9 ;  /* 0x0000000922006986 */ /* 0x0005e8000c101908 */
[----:B--2---:R-:W2:Y:S01]  /*9f010*/  LDL.LU R9, [R1+0x610] ;  /* 0x0006100001097983 */ /* 0x004ea20000300800 */
[----:B------:R-:W-:Y:S01]  /*9f020*/  ISETP.LT.AND P6, PT, R2, UR12, !P0 ;  /* 0x0000000c02007c0c */ /* 0x000fe2000c7c1270 */
[----:B------:R-:W1:Y:S02]  /*9f030*/  LDCU UR12, c[0x0][0x39c] ;  /* 0x00007380ff0c77ac */ /* 0x000e640008000800 */
[----:B------:R-:W2:Y:S04]  /*9f040*/  LDL.LU R2, [R1+0x2184] ;  /* 0x0021840001027983 */ /* 0x000ea80000300800 */
[----:B------:R4:W-:Y:S04]  /*9f050*/  @P1 STG.E desc[UR8][R36.64], R3 ;  /* 0x0000000324001986 */ /* 0x0009e8000c101908 */
[----:B----4-:R-:W4:Y:S01]  /*9f060*/  LDL.LU R3, [R1+0x634] ;  /* 0x0006340001037983 */ /* 0x010f220000300800 */
[----:B------:R-:W-:Y:S01]  /*9f070*/  ISETP.LT.AND P1, PT, R0, UR4, !P0 ;  /* 0x0000000400007c0c */ /* 0x000fe2000c721270 */
[----:B------:R-:W1:Y:S02]  /*9f080*/  LDCU UR4, c[0x0][0x39c] ;  /* 0x00007380ff0477ac */ /* 0x000e640008000800 */
[----:B------:R-:W4:Y:S04]  /*9f090*/  LDL.LU R0, [R1+0x2180] ;  /* 0x0021800001007983 */ /* 0x000f280000300800 */
[----:B------:R3:W-:Y:S04]  /*9f0a0*/  @P3 STG.E desc[UR8][R38.64], R252 ;  /* 0x000000fc26003986 */ /* 0x0007e8000c101908 */
[----:B---3--:R-:W3:Y:S01]  /*9f0b0*/  LDL.LU R252, [R1+0x614] ;  /* 0x0006140001fc7983 */ /* 0x008ee20000300800 */
[----:B------:R-:W-:Y:S01]  /*9f0c0*/  ISETP.LT.AND P3, PT, R14, UR5, !P0 ;  /* 0x000000050e007c0c */ /* 0x000fe2000c761270 */
[----:B------:R-:W1:Y:S02]  /*9f0d0*/  LDCU UR5, c[0x0][0x39c] ;  /* 0x00007380ff0577ac */ /* 0x000e640008000800 */
[----:B------:R-:W3:Y:S04]  /*9f0e0*/  LDL.LU R14, [R1+0x217c] ;  /* 0x00217c00010e7983 */ /* 0x000ee80000300800 */
[----:B------:R-:W-:Y:S01]  /*9f0f0*/  @P4 STG.E desc[UR8][R40.64], R15 ;  /* 0x0000000f28004986 */ /* 0x000fe2000c101908 */
[----:B------:R-:W-:Y:S01]  /*9f100*/  ISETP.LT.AND P4, PT, R13, UR7, !P0 ;  /* 0x000000070d007c0c */ /* 0x000fe2000c781270 */
[----:B------:R-:W1:Y:S02]  /*9f110*/  LDCU UR7, c[0x0][0x39c] ;  /* 0x00007380ff0777ac */ /* 0x000e640008000800 */
[----:B------:R-:W3:Y:S04]  /*9f120*/  LDL.LU R13, [R1+0x638] ;  /* 0x00063800010d7983 */ /* 0x000ee80000300800 */
[----:B------:R1:W-:Y:S01]  /*9f130*/  @P5 STG.E desc[UR8][R42.64], R10 ;  /* 0x0000000a2a005986 */ /* 0x0003e2000c101908 */
[----:B------:R-:W-:Y:S01]  /*9f140*/  ISETP.LT.AND P5, PT, R12, UR10, !P0 ;  /* 0x0000000a0c007c0c */ /* 0x000fe2000c7a1270 */
[----:B------:R-:W2:Y:S02]  /*9f150*/  LDCU UR10, c[0x0][0x39c] ;  /* 0x00007380ff0a77ac */ /* 0x000ea40008000800 */
[----:B-1----:R-:W3:Y:S04]  /*9f160*/  LDL.LU R10, [R1+0x2178] ;  /* 0x00217800010a7983 */ /* 0x002ee80000300800 */
[----:B------:R1:W-:Y:S04]  /*9f170*/  @P6 STG.E desc[UR8][R44.64], R11 ;  /* 0x0000000b2c006986 */ /* 0x0003e8000c101908 */
[----:B------:R-:W3:Y:S01]  /*9f180*/  LDL.LU R15, [R1+0x618] ;  /* 0x00061800010f7983 */ /* 0x000ee20000300800 */
[----:B------:R-:W-:Y:S01]  /*9f190*/  ISETP.LT.AND P6, PT, R8, UR11, !P0 ;  /* 0x0000000b08007c0c */ /* 0x000fe2000c7c1270 */
[----:B------:R-:W2:Y:S02]  /*9f1a0*/  LDCU UR11, c[0x0][0x39c] ;  /* 0x00007380ff0b77ac */ /* 0x000ea40008000800 */
[----:B------:R2:W-:Y:S04]  /*9f1b0*/  @P1 STG.E desc[UR8][R46.64], R7 ;  /* 0x000000072e001986 */ /* 0x0005e8000c101908 */
[----:B-1----:R-:W3:Y:S01]  /*9f1c0*/  LDL.LU R11, [R1+0x2174] ;  /* 0x00217400010b7983 */ /* 0x002ee20000300800 */
[----:B------:R-:W-:Y:S01]  /*9f1d0*/  ISETP.LT.AND P1, PT, R6, UR12, !P0 ;  /* 0x0000000c06007c0c */ /* 0x000fe2000c721270 */
[----:B------:R-:W1:Y:S02]  /*9f1e0*/  LDCU UR12, c[0x0][0x39c] ;  /* 0x00007380ff0c77ac */ /* 0x000e640008000800 */
[----:B------:R-:W3:Y:S04]  /*9f1f0*/  LDL.LU R8, [R1+0x63c] ;  /* 0x00063c0001087983 */ /* 0x000ee80000300800 */
[----:B------:R-:W1:Y:S04]  /*9f200*/  LDL.LU R12, [R1+0x2170] ;  /* 0x00217000010c7983 */ /* 0x000e680000300800 */
[----:B------:R-:W3:Y:S04]  /*9f210*/  LDL.LU R6, [R1+0x61c] ;  /* 0x00061c0001067983 */ /* 0x000ee80000300800 */
[----:B--2---:R-:W2:Y:S04]  /*9f220*/  LDL.LU R7, [R1+0x216c] ;  /* 0x00216c0001077983 */ /* 0x004ea80000300800 */
[----:B------:R4:W-:Y:S04]  /*9f230*/  @P3 STG.E desc[UR8][R48.64], R9 ;  /* 0x0000000930003986 */ /* 0x0009e8000c101908 */
[----:B----4-:R-:W4:Y:S01]  /*9f240*/  LDL.LU R9, [R1+0x600] ;  /* 0x0006000001097983 */ /* 0x010f220000300800 */
[----:B------:R-:W-:Y:S01]  /*9f250*/  ISETP.LT.AND P3, PT, R2, UR4, !P0 ;  /* 0x0000000402007c0c */ /* 0x000fe2000c761270 */
[----:B------:R-:W2:Y:S02]  /*9f260*/  LDCU UR4, c[0x0][0x39c] ;  /* 0x00007380ff0477ac */ /* 0x000ea40008000800 */
[----:B------:R-:W4:Y:S04]  /*9f270*/  LDL.LU R2, [R1+0x2168] ;  /* 0x0021680001027983 */ /* 0x000f280000300800 */
[----:B------:R3:W-:Y:S01]  /*9f280*/  @P4 STG.E desc[UR8][R50.64], R3 ;  /* 0x0000000332004986 */ /* 0x0007e2000c101908 */
[----:B------:R-:W-:Y:S01]  /*9f290*/  ISETP.LT.AND P4, PT, R0, UR5, !P0 ;  /* 0x0000000500007c0c */ /* 0x000fe2000c781270 */
[----:B------:R-:W1:Y:S02]  /*9f2a0*/  LDCU UR5, c[0x0][0x39c] ;  /* 0x00007380ff0577ac */ /* 0x000e640008000800 */
[----:B---3--:R-:W3:Y:S04]  /*9f2b0*/  LDL.LU R3, [R1+0x5e0] ;  /* 0x0005e00001037983 */ /* 0x008ee80000300800 */
[----:B------:R-:W3:Y:S04]  /*9f2c0*/  LDL.LU R0, [R1+0x2164] ;  /* 0x0021640001007983 */ /* 0x000ee80000300800 */
[----:B------:R1:W-:Y:S04]  /*9f2d0*/  @P5 STG.E desc[UR8][R52.64], R252 ;  /* 0x000000fc34005986 */ /* 0x0003e8000c101908 */
[----:B-1----:R-:W3:Y:S01]  /*9f2e0*/  LDL.LU R252, [R1+0x604] ;  /* 0x0006040001fc7983 */ /* 0x002ee20000300800 */
[----:B------:R-:W-:Y:S01]  /*9f2f0*/  ISETP.LT.AND P5, PT, R14, UR7, !P0 ;  /* 0x000000070e007c0c */ /* 0x000fe2000c7a1270 */
[----:B------:R-:W1:Y:S02]  /*9f300*/  LDCU UR7, c[0x0][0x39c] ;  /* 0x00007380ff0777ac */ /* 0x000e640008000800 */
[----:B------:R-:W3:Y:S04]  /*9f310*/  LDL.LU R14, [R1+0x2160] ;  /* 0x00216000010e7983 */ /* 0x000ee80000300800 */
[----:B------:R1:W-:Y:S01]  /*9f320*/  @P6 STG.E desc[UR8][R54.64], R13 ;  /* 0x0000000d36006986 */ /* 0x0003e2000c101908 */
[----:B------:R-:W-:Y:S01]  /*9f330*/  ISETP.LT.AND P6, PT, R10, UR10, !P0 ;  /* 0x0000000a0a007c0c */ /* 0x000fe2000c7c1270 */
[----:B------:R-:W1:Y:S02]  /*9f340*/  LDCU UR10, c[0x0][0x39c] ;  /* 0x00007380ff0a77ac */ /* 0x000e640008000800 */
[----:B-1----:R-:W3:Y:S04]  /*9f350*/  LDL.LU R13, [R1+0x5e4] ;  /* 0x0005e400010d7983 */ /* 0x002ee80000300800 */
[----:B------:R-:W3:Y:S04]  /*9f360*/  LDL.LU R10, [R1+0x215c] ;  /* 0x00215c00010a7983 */ /* 0x000ee80000300800 */
[----:B------:R-:W-:Y:S01]  /*9f370*/  @P1 STG.E desc[UR8][R56.64], R15 ;  /* 0x0000000f38001986 */ /* 0x000fe2000c101908 */
[----:B------:R-:W-:Y:S01]  /*9f380*/  ISETP.LT.AND P1, PT, R11, UR11, !P0 ;  /* 0x0000000b0b007c0c */ /* 0x000fe2000c721270 */
[----:B------:R-:W1:Y:S02]  /*9f390*/  LDCU UR11, c[0x0][0x39c] ;  /* 0x00007380ff0b77ac */ /* 0x000e640008000800 */
[----:B------:R-:W3:Y:S04]  /*9f3a0*/  LDL.LU R11, [R1+0x608] ;  /* 0x00060800010b7983 */ /* 0x000ee80000300800 */
[----:B------:R1:W-:Y:S01]  /*9f3b0*/  @P3 STG.E desc[UR8][R58.64], R8 ;  /* 0x000000083a003986 */ /* 0x0003e2000c101908 */
[----:B------:R-:W-:Y:S01]  /*9f3c0*/  ISETP.LT.AND P3, PT, R12, UR12, !P0 ;  /* 0x0000000c0c007c0c */ /* 0x000fe2000c761270 */
[----:B------:R-:W3:Y:S02]  /*9f3d0*/  LDCU UR12, c[0x0][0x39c] ;  /* 0x00007380ff0c77ac */ /* 0x000ee40008000800 */
[----:B------:R1:W-:Y:S01]  /*9f3e0*/  @P4 STG.E desc[UR8][R60.64], R6 ;  /* 0x000000063c004986 */ /* 0x0003e2000c101908 */
[----:B--2---:R-:W-:Y:S01]  /*9f3f0*/  ISETP.LT.AND P4, PT, R7, UR4, !P0 ;  /* 0x0000000407007c0c */ /* 0x004fe2000c781270 */
[----:B------:R-:W2:Y:S02]  /*9f400*/  LDCU UR4, c[0x0][0x39c] ;  /* 0x00007380ff0477ac */ /* 0x000ea40008000800 */
[----:B-1----:R-:W2:Y:S04]  /*9f410*/  LDL.LU R8, [R1+0x2158] ;  /* 0x0021580001087983 */ /* 0x002ea80000300800 */
[----:B------:R-:W2:Y:S04]  /*9f420*/  LDL.LU R15, [R1+0x5e8] ;  /* 0x0005e800010f7983 */ /* 0x000ea80000300800 */
[----:B------:R-:W2:Y:S04]  /*9f430*/  LDL.LU R6, [R1+0x2154] ;  /* 0x0021540001067983 */ /* 0x000ea80000300800 */
[----:B------:R-:W2:Y:S04]  /*9f440*/  LDL.LU R7, [R1+0x60c] ;  /* 0x00060c0001077983 */ /* 0x000ea80000300800 */
[----:B------:R-:W2:Y:S04]  /*9f450*/  LDL.LU R12, [R1+0x2150] ;  /* 0x00215000010c7983 */ /* 0x000ea80000300800 */
[----:B----4-:R1:W-:Y:S04]  /*9f460*/  @P5 STG.E desc[UR8][R62.64], R9 ;  /* 0x000000093e005986 */ /* 0x0103e8000c101908 */
[----:B-1----:R-:W4:Y:S01]  /*9f470*/  LDL.LU R9, [R1+0x5ec] ;  /* 0x0005ec0001097983 */ /* 0x002f220000300800 */
[----:B------:R-:W-:Y:S01]  /*9f480*/  ISETP.LT.AND P5, PT, R2, UR5, !P0 ;  /* 0x0000000502007c0c */ /* 0x000fe2000c7a1270 */
[----:B------:R-:W1:Y:S02]  /*9f490*/  LDCU UR5, c[0x0][0x39c] ;  /* 0x00007380ff0577ac */ /* 0x000e640008000800 */
[----:B------:R-:W4:Y:S04]  /*9f4a0*/  LDL.LU R2, [R1+0x214c] ;  /* 0x00214c0001027983 */ /* 0x000f280000300800 */
[----:B---3--:R3:W-:Y:S01]  /*9f4b0*/  @P6 STG.E desc[UR8][R64.64], R3 ;  /* 0x0000000340006986 */ /* 0x0087e2000c101908 */
        /* <DEDUP_REMOVED lines=11> */
[----:B------:R-:W2:Y:S02]  /*9f570*/  LDCU UR11, c[0x0][0x39c] ;  /* 0x00007380ff0b77ac */ /* 0x000ea40008000800 */
[----:B-1----:R-:W3:Y:S04]  /*9f580*/  LDL.LU R13, [R1+0x5f4] ;  /* 0x0005f400010d7983 */ /* 0x002ee80000300800 */
[----:B------:R-:W3:Y:S04]  /*9f590*/  LDL.LU R10, [R1+0x2140] ;  /* 0x00214000010a7983 */ /* 0x000ee80000300800 */
[----:B------:R1:W-:Y:S01]  /*9f5a0*/  @P4 STG.E desc[UR8][R70.64], R11 ;  /* 0x0000000b46004986 */ /* 0x0003e2000c101908 */
[----:B--2---:R-:W-:Y:S01]  /*9f5b0*/  ISETP.LT.AND P4, PT, R8, UR12, !P0 ;  /* 0x0000000c08007c0c */ /* 0x004fe2000c781270 */
[----:B------:R-:W2:Y:S02]  /*9f5c0*/  LDCU UR12, c[0x0][0x39c] ;  /* 0x00007380ff0c77ac */ /* 0x000ea40008000800 */
[----:B-1----:R-:W2:Y:S04]  /*9f5d0*/  LDL.LU R11, [R1+0x5d4] ;  /* 0x0005d400010b7983 */ /* 0x002ea80000300800 */
[----:B------:R-:W2:Y:S04]  /*9f5e0*/  LDL.LU R8, [R1+0x213c] ;  /* 0x00213c0001087983 */ /* 0x000ea80000300800 */
[----:B------:R-:W-:Y:S01]  /*9f5f0*/  @P5 STG.E desc[UR8][R72.64], R15 ;  /* 0x0000000f48005986 */ /* 0x000fe2000c101908 */
[----:B------:R-:W-:Y:S01]  /*9f600*/  ISETP.LT.AND P5, PT, R6, UR4, !P0 ;  /* 0x0000000406007c0c */ /* 0x000fe2000c7a1270 */
[----:B------:R-:W1:Y:S02]  /*9f610*/  LDCU UR4, c[0x0][0x39c] ;  /* 0x00007380ff0477ac */ /* 0x000e640008000800 */
[----:B------:R1:W-:Y:S01]  /*9f620*/  @P6 STG.E desc[UR8][R74.64], R7 ;  /* 0x000000074a006986 */ /* 0x0003e2000c101908 */
[----:B------:R-:W-:Y:S01]  /*9f630*/  ISETP.LT.AND P6, PT, R12, UR5, !P0 ;  /* 0x000000050c007c0c */ /* 0x000fe2000c7c1270 */
[----:B------:R-:W2:Y:S02]  /*9f640*/  LDCU UR5, c[0x0][0x39c] ;  /* 0x00007380ff0577ac */ /* 0x000ea40008000800 */
[----:B-1----:R-:W2:Y:S04]  /*9f650*/  LDL.LU R7, [R1+0x5f8] ;  /* 0x0005f80001077983 */ /* 0x002ea80000300800 */
[----:B------:R-:W2:Y:S04]  /*9f660*/  LDL.LU R6, [R1+0x2138] ;  /* 0x0021380001067983 */ /* 0x000ea80000300800 */
[----:B----4-:R1:W-:Y:S04]  /*9f670*/  @P1 STG.E desc[UR8][R76.64], R9 ;  /* 0x000000094c001986 */ /* 0x0103e8000c101908 */
[----:B------:R-:W4:Y:S04]  /*9f680*/  LDL.LU R15, [R1+0x5d8] ;  /* 0x0005d800010f7983 */ /* 0x000f280000300800 */
[----:B-1----:R-:W4:Y:S01]  /*9f690*/  LDL.LU R9, [R1+0x2134] ;  /* 0x0021340001097983 */ /* 0x002f220000300800 */
[----:B------:R-:W-:Y:S01]  /*9f6a0*/  ISETP.LT.AND P1, PT, R2, UR7, !P0 ;  /* 0x0000000702007c0c */ /* 0x000fe2000c721270 */
[----:B------:R-:W1:Y:S02]  /*9f6b0*/  LDCU UR7, c[0x0][0x39c] ;  /* 0x00007380ff0777ac */ /* 0x000e640008000800 */
[----:B------:R-:W4:Y:S04]  /*9f6c0*/  LDL.LU R2, [R1+0x5fc] ;  /* 0x0005fc0001027983 */ /* 0x000f280000300800 */
        /* <DEDUP_REMOVED lines=12> */
[----:B--2---:R-:W-:Y:S01]  /*9f790*/  ISETP.LT.AND P5, PT, R10, UR12, !P0 ;  /* 0x0000000c0a007c0c */ /* 0x004fe2000c7a1270 */
[----:B------:R-:W2:Y:S02]  /*9f7a0*/  LDCU UR12, c[0x0][0x39c] ;  /* 0x00007380ff0c77ac */ /* 0x000ea40008000800 */
[----:B-1----:R-:W2:Y:S04]  /*9f7b0*/  LDL.LU R13, [R1+0x5a0] ;  /* 0x0005a000010d7983 */ /* 0x002ea80000300800 */
[----:B------:R-:W2:Y:S04]  /*9f7c0*/  LDL.LU R10, [R1+0x2124] ;  /* 0x00212400010a7983 */ /* 0x000ea80000300800 */
[----:B------:R1:W-:Y:S01]  /*9f7d0*/  @P6 STG.E desc[UR8][R84.64], R11 ;  /* 0x0000000b54006986 */ /* 0x0003e2000c101908 */
[----:B------:R-:W-:Y:S01]  /*9f7e0*/  ISETP.LT.AND P6, PT, R8, UR4, !P0 ;  /* 0x0000000408007c0c */ /* 0x000fe2000c7c1270 */
        /* <DEDUP_REMOVED lines=8> */
[----:B----4-:R-:W-:Y:S01]  /*9f870*/  @P3 STG.E desc[UR8][R88.64], R15 ;  /* 0x0000000f58003986 */ /* 0x010fe2000c101908 */
[----:B------:R-:W-:Y:S01]  /*9f880*/  ISETP.LT.AND P3, PT, R9, UR7, !P0 ;  /* 0x0000000709007c0c */ /* 0x000fe2000c761270 */
[----:B------:R-:W1:Y:S02]  /*9f890*/  LDCU UR7, c[0x0][0x39c] ;  /* 0x00007380ff0777ac */ /* 0x000e640008000800 */
[----:B------:R-:W4:Y:S04]  /*9f8a0*/  LDL.LU R9, [R1+0x5c8] ;  /* 0x0005c80001097983 */ /* 0x000f280000300800 */
[----:B------:R1:W-:Y:S01]  /*9f8b0*/  @P4 STG.E desc[UR8][R90.64], R2 ;  /* 0x000000025a004986 */ /* 0x0003e2000c101908 */
[----:B------:R-:W-:Y:S01]  /*9f8c0*/  ISETP.LT.AND P4, PT, R12, UR10, !P0 ;  /* 0x0000000a0c007c0c */ /* 0x000fe2000c781270 */
[----:B------:R-:W2:Y:S02]  /*9f8d0*/  LDCU UR10, c[0x0][0x39c] ;  /* 0x00007380ff0a77ac */ /* 0x000ea40008000800 */
[----:B-1----:R-:W4:Y:S04]  /*9f8e0*/  LDL.LU R2, [R1+0x2118] ;  /* 0x0021180001027983 */ /* 0x002f280000300800 */
[----:B------:R-:W4:Y:S04]  /*9f8f0*/  LDL.LU R15, [R1+0x5a8] ;  /* 0x0005a800010f7983 */ /* 0x000f280000300800 */
[----:B------:R-:W4:Y:S04]  /*9f900*/  LDL.LU R12, [R1+0x2114] ;  /* 0x00211400010c7983 */ /* 0x000f280000300800 */
[----:B---3--:R1:W-:Y:S01]  /*9f910*/  @P5 STG.E desc[UR8][R92.64], R3 ;  /* 0x000000035c005986 */ /* 0x0083e2000c101908 */
[----:B------:R-:W-:Y:S01]  /*9f920*/  ISETP.LT.AND P5, PT, R0, UR11, !P0 ;  /* 0x0000000b00007c0c */ /* 0x000fe2000c7a1270 */
[----:B------:R-:W3:Y:S02]  /*9f930*/  LDCU UR11, c[0x0][0x39c] ;  /* 0x00007380ff0b77ac */ /* 0x000ee40008000800 */
[----:B------:R-:W3:Y:S04]  /*9f940*/  LDL.LU R0, [R1+0x5cc] ;  /* 0x0005cc0001007983 */ /* 0x000ee80000300800 */
[----:B-1----:R-:W3:Y:S04]  /*9f950*/  LDL.LU R3, [R1+0x2110] ;  /* 0x0021100001037983 */ /* 0x002ee80000300800 */
[----:B------:R1:W-:Y:S04]  /*9f960*/  @P6 STG.E desc[UR8][R94.64], R252 ;  /* 0x000000fc5e006986 */ /* 0x0003e8000c101908 */
[----:B-1----:R-:W3:Y:S01]  /*9f970*/  LDL.LU R252, [R1+0x5ac] ;  /* 0x0005ac0001fc7983 */ /* 0x002ee20000300800 */
[----:B--2---:R-:W-:Y:S01]  /*9f980*/  ISETP.LT.AND P6, PT, R14, UR12, !P0 ;  /* 0x0000000c0e007c0c */ /* 0x004fe2000c7c1270 */
[----:B------:R-:W1:Y:S02]  /*9f990*/  LDCU UR12, c[0x0][0x39c] ;  /* 0x00007380ff0c77ac */ /* 0x000e640008000800 */
        /* <DEDUP_REMOVED lines=16> */
[----:B----4-:R1:W-:Y:S04]  /*9faa0*/  @P5 STG.E desc[UR8][R102.64], R9 ;  /* 0x0000000966005986 */ /* 0x0103e8000c101908 */
[----:B-1----:R-:W4:Y:S01]  /*9fab0*/  LDL.LU R9, [R1+0x594] ;  /* 0x0005940001097983 */ /* 0x002f220000300800 */
[----:B------:R-:W-:Y:S01]  /*9fac0*/  ISETP.LT.AND P5, PT, R2, UR10, !P0 ;  /* 0x0000000a02007c0c */ /* 0x000fe2000c7a1270 */
[----:B------:R-:W1:Y:S02]  /*9fad0*/  LDCU UR10, c[0x0][0x39c] ;  /* 0x00007380ff0a77ac */ /* 0x000e640008000800 */
[----:B------:R-:W4:Y:S04]  /*9fae0*/  LDL.LU R2, [R1+0x20fc] ;  /* 0x0020fc0001027983 */ /* 0x000f280000300800 */
[----:B------:R-:W-:Y:S01]  /*9faf0*/  @P6 STG.E desc[UR8][R104.64], R15 ;  /* 0x0000000f68006986 */ /* 0x000fe2000c101908 */
[----:B---3--:R-:W-:Y:S01]  /*9fb00*/  ISETP.LT.AND P6, PT, R12, UR11, !P0 ;  /* 0x0000000b0c007c0c */ /* 0x008fe2000c7c1270 */
[----:B------:R-:W3:Y:S02]  /*9fb10*/  LDCU UR11, c[0x0][0x39c] ;  /* 0x00007380ff0b77ac */ /* 0x000ee40008000800 */
[----:B------:R-:W3:Y:S04]  /*9fb20*/  LDL.LU R12, [R1+0x5b8] ;  /* 0x0005b800010c7983 */ /* 0x000ee80000300800 */
[----:B------:R1:W-:Y:S01]  /*9fb30*/  @P1 STG.E desc[UR8][R106.64], R0 ;  /* 0x000000006a001986 */ /* 0x0003e2000c101908 */
[----:B------:R-:W-:Y:S01]  /*9fb40*/  ISETP.LT.AND P1, PT, R3, UR12, !P0 ;  /* 0x0000000c03007c0c */ /* 0x000fe2000c721270 */
[----:B------:R-:W2:Y:S02]  /*9fb50*/  LDCU UR12, c[0x0][0x39c] ;  /* 0x00007380ff0c77ac */ /* 0x000ea40008000800 */
[----:B-1----:R-:W3:Y:S04]  /*9fb60*/  LDL.LU R0, [R1+0x20f8] ;  /* 0x0020f80001007983 */ /* 0x002ee80000300800 */
[----:B------:R-:W3:Y:S04]  /*9fb70*/  LDL.LU R15, [R1+0x598] ;  /* 0x00059800010f7983 */ /* 0x000ee80000300800 */
[----:B------:R-:W3:Y:S04]  /*9fb80*/  LDL.LU R3, [R1+0x20f4] ;  /* 0x0020f40001037983 */ /* 0x000ee80000300800 */
        /* <DEDUP_REMOVED lines=22> */
[----:B---3--:R-:W-:Y:S01]  /*9fcf0*/  ISETP.LT.AND P1, PT, R2, UR11, !P0 ;  /* 0x0000000b02007c0c */ /* 0x008fe2000c721270 */
[----:B------:R-:W1:Y:S02]  /*9fd00*/  LDCU UR11, c[0x0][0x39c] ;  /* 0x00007380ff0b77ac */ /* 0x000e640008000800 */
[----:B------:R-:W3:Y:S04]  /*9fd10*/  LDL.LU R2, [R1+0x20e0] ;  /* 0x0020e00001027983 */ /* 0x000ee80000300800 */
[----:B------:R1:W-:Y:S04]  /*9fd20*/  @P3 STG.E desc[UR8][R118.64], R12 ;  /* 0x0000000c76003986 */ /* 0x0003e8000c101908 */
[----:B-1----:R-:W3:Y:S01]  /*9fd30*/  LDL.LU R12, [R1+0x564] ;  /* 0x00056400010c7983 */ /* 0x002ee20000300800 */
[----:B------:R-:W-:Y:S01]  /*9fd40*/  ISETP.LT.AND P3, PT, R0, UR12, !P0 ;  /* 0x0000000c00007c0c */ /* 0x000fe2000c761270 */
[----:B------:R-:W3:Y:S02]  /*9fd50*/  LDCU UR12, c[0x0][0x39c] ;  /* 0x00007380ff0c77ac */ /* 0x000ee40008000800 */
[----:B------:R-:W3:Y:S04]  /*9fd60*/  LDL.LU R0, [R1+0x20dc] ;  /* 0x0020dc0001007983 */ /* 0x000ee80000300800 */
[----:B------:R-:W-:Y:S01]  /*9fd70*/  @P4 STG.E desc[UR8][R120.64], R15 ;  /* 0x0000000f78004986 */ /* 0x000fe2000c101908 */
[----:B------:R-:W-:Y:S01]  /*9fd80*/  ISETP.LT.AND P4, PT, R3, UR4, !P0 ;  /* 0x0000000403007c0c */ /* 0x000fe2000c781270 */
[----:B------:R-:W1:Y:S02]  /*9fd90*/  LDCU UR4, c[0x0][0x39c] ;  /* 0x00007380ff0477ac */ /* 0x000e640008000800 */
[----:B------:R1:W-:Y:S04]  /*9fda0*/  @P5 STG.E desc[UR8][R122.64], R252 ;  /* 0x000000fc7a005986 */ /* 0x0003e8000c101908 */
[----:B-1----:R-:W3:Y:S04]  /*9fdb0*/  LDL.LU R252, [R1+0x588] ;  /* 0x0005880001fc7983 */ /* 0x002ee80000300800 */
[----:B------:R-:W3:Y:S01]  /*9fdc0*/  LDL.LU R3, [R1+0x20d8] ;  /* 0x0020d80001037983 */ /* 0x000ee20000300800 */
[----:B--2---:R-:W-:Y:S01]  /*9fdd0*/  ISETP.LT.AND P5, PT, R14, UR5, !P0 ;  /* 0x000000050e007c0c */ /* 0x004fe2000c7a1270 */
[----:B------:R-:W1:Y:S02]  /*9fde0*/  LDCU UR5, c[0x0][0x39c] ;  /* 0x00007380ff0577ac */ /* 0x000e640008000800 */
[----:B------:R2:W-:Y:S04]  /*9fdf0*/  @P6 STG.E desc[UR8][R124.64], R13 ;  /* 0x0000000d7c006986 */ /* 0x0005e8000c101908 */
[----:B------:R-:W3:Y:S01]  /*9fe00*/  LDL.LU R15, [R1+0x568] ;  /* 0x00056800010f7983 */ /* 0x000ee20000300800 */
[----:B------:R-:W-:Y:S01]  /*9fe10*/  ISETP.LT.AND P6, PT, R10, UR7, !P0 ;  /* 0x000000070a007c0c */ /* 0x000fe2000c7c1270 */
[----:B------:R-:W1:Y:S02]  /*9fe20*/  LDCU UR7, c[0x0][0x39c] ;  /* 0x00007380ff0777ac */ /* 0x000e640008000800 */
[----:B--2---:R-:W2:Y:S04]  /*9fe30*/  LDL.LU R13, [R1+0x20d4] ;  /* 0x0020d400010d7983 */ /* 0x004ea80000300800 */
[----:B------:R-:W2:Y:S04]  /*9fe40*/  LDL.LU R10, [R1+0x58c] ;  /* 0x00058c00010a7983 */ /* 0x000ea80000300800 */
        /* <DEDUP_REMOVED lines=21> */
[----:B------:R1:W-:Y:S01]  /*9ffa0*/  @P6 STG.E desc[UR8][R134.64], R252 ;  /* 0x000000fc86006986 */ /* 0x0003e2000c101908 */
[----:B------:R-:W-:Y:S01]  /*9ffb0*/  ISETP.LT.AND P6, PT, R3, UR5, !P0 ;  /* 0x0000000503007c0c */ /* 0x000fe2000c7c1270 */
[----:B------:R-:W2:Y:S02]  /*9ffc0*/  LDCU UR5, c[0x0][0x39c] ;  /* 0x00007380ff0577ac */ /* 0x000ea40008000800 */
[----:B-1----:R-:W3:Y:S04]  /*9ffd0*/  LDL.LU R252, [R1+0x554] ;  /* 0x0005540001fc7983 */ /* 0x002ee80000300800 */
[----:B------:R-:W3:Y:S04]  /*9ffe0*/  LDL.LU R3, [R1+0x20b4] ;  /* 0x0020b40001037983 */ /* 0x000ee80000300800 */
[----:B------:R-:W-:Y:S01]  /*9fff0*/  @P1 STG.E desc[UR8][R136.64], R15 ;  /* 0x0000000f88001986 */ /* 0x000fe2000c101908 */
[----:B--2---:R-:W-:Y:S01]  /*a0000*/  ISETP.LT.AND P1, PT, R13, UR7, !P0 ;  /* 0x000000070d007c0c */ /* 0x004fe2000c721270 */
[----:B------:R-:W1:Y:S02]  /*a0010*/  LDCU UR7, c[0x0][0x39c] ;  /* 0x00007380ff0777ac */ /* 0x000e640008000800 */
[----:B------:R-:W2:Y:S04]  /*a0020*/  LDL.LU R13, [R1+0x578] ;  /* 0x00057800010d7983 */ /* 0x000ea80000300800 */
[----:B------:R1:W-:Y:S01]  /*a0030*/  @P3 STG.E desc[UR8][R138.64], R10 ;  /* 0x0000000a8a003986 */ /* 0x0003e2000c101908 */
[----:B------:R-:W-:Y:S01]  /*a0040*/  ISETP.LT.AND P3, PT, R14, UR10, !P0 ;  /* 0x0000000a0e007c0c */ /* 0x000fe2000c761270 */
[----:B------:R-:W2:Y:S02]  /*a0050*/  LDCU UR10, c[0x0][0x39c] ;  /* 0x00007380ff0a77ac */ /* 0x000ea40008000800 */
[----:B-1----:R-:W2:Y:S04]  /*a0060*/  LDL.LU R10, [R1+0x20b0] ;  /* 0x0020b000010a7983 */ /* 0x002ea80000300800 */
[----:B------:R1:W-:Y:S04]  /*a0070*/  @P4 STG.E desc[UR8][R140.64], R11 ;  /* 0x0000000b8c004986 */ /* 0x0003e8000c101908 */
[----:B------:R-:W2:Y:S01]  /*a0080*/  LDL.LU R15, [R1+0x558] ;  /* 0x00055800010f7983 */ /* 0x000ea20000300800 */
[----:B------:R-:W-:Y:S01]  /*a0090*/  ISETP.LT.AND P4, PT, R8, UR11, !P0 ;  /* 0x0000000b08007c0c */ /* 0x000fe2000c781270 */
[----:B------:R-:W2:Y:S02]  /*a00a0*/  LDCU UR11, c[0x0][0x39c] ;  /* 0x00007380ff0b77ac */ /* 0x000ea40008000800 */
[----:B-1----:R-:W2:Y:S04]  /*a00b0*/  LDL.LU R11, [R1+0x20ac] ;  /* 0x0020ac00010b7983 */ /* 0x002ea80000300800 */
[----:B------:R-:W2:Y:S04]  /*a00c0*/  LDL.LU R8, [R1+0x57c] ;  /* 0x00057c0001087983 */ /* 0x000ea80000300800 */
        /* <DEDUP_REMOVED lines=21> */
[----:B--2---:R1:W-:Y:S01]  /*a0220*/  @P4 STG.E desc[UR8][R150.64], R13 ;  /* 0x0000000d96004986 */ /* 0x0043e2000c101908 */
[----:B------:R-:W-:Y:S01]  /*a0230*/  ISETP.LT.AND P4, PT, R10, UR10, !P0 ;  /* 0x0000000a0a007c0c */ /* 0x000fe2000c781270 */
[----:B------:R-:W2:Y:S02]  /*a0240*/  LDCU UR10, c[0x0][0x39c] ;  /* 0x00007380ff0a77ac */ /* 0x000ea40008000800 */
[----:B-1----:R-:W2:Y:S04]  /*a0250*/  LDL.LU R13, [R1+0x524] ;  /* 0x00052400010d7983 */ /* 0x002ea80000300800 */
[----:B------:R-:W2:Y:S04]  /*a0260*/  LDL.LU R10, [R1+0x2094] ;  /* 0x00209400010a7983 */ /* 0x000ea80000300800 */
[----:B------:R-:W-:Y:S01]  /*a0270*/  @P5 STG.E desc[UR8][R152.64], R15 ;  /* 0x0000000f98005986 */ /* 0x000fe2000c101908 */
[----:B------:R-:W-:Y:S01]  /*a0280*/  ISETP.LT.AND P5, PT, R11, UR11, !P0 ;  /* 0x0000000b0b007c0c */ /* 0x000fe2000c7a1270 */
        /* <DEDUP_REMOVED lines=10> */
[----:B------:R-:W2:Y:S04]  /*a0330*/  LDL.LU R14, [R1+0x208c] ;  /* 0x00208c00010e7983 */ /* 0x000ea80000300800 */
[----:B-1----:R-:W2:Y:S04]  /*a0340*/  LDL.LU R7, [R1+0x54c] ;  /* 0x00054c0001077983 */ /* 0x002ea80000300800 */
[----:B------:R-:W2:Y:S04]  /*a0350*/  LDL.LU R6, [R1+0x2088] ;  /* 0x0020880001067983 */ /* 0x000ea80000300800 */
[----:B----4-:R1:W-:Y:S04]  /*a0360*/  @P3 STG.E desc[UR8][R158.64], R9 ;  /* 0x000000099e003986 */ /* 0x0103e8000c101908 */
[----:B-1----:R-:W4:Y:S01]  /*a0370*/  LDL.LU R9, [R1+0x52c] ;  /* 0x00052c0001097983 */ /* 0x002f220000300800 */
[----:B---3--:R-:W-:Y:S01]  /*a0380*/  ISETP.LT.AND P3, PT, R2, UR5, !P0 ;  /* 0x0000000502007c0c */ /* 0x008fe2000c761270 */
[----:B------:R-:W1:Y:S02]  /*a0390*/  LDCU UR5, c[0x0][0x39c] ;  /* 0x00007380ff0577ac */ /* 0x000e640008000800 */
[----:B------:R-:W3:Y:S04]  /*a03a0*/  LDL.LU R2, [R1+0x2084] ;  /* 0x0020840001027983 */ /* 0x000ee80000300800 */
[----:B------:R1:W-:Y:S01]  /*a03b0*/  @P4 STG.E desc[UR8][R160.64], R12 ;  /* 0x0000000ca0004986 */ /* 0x0003e2000c101908 */
[----:B------:R-:W-:-:S03]  /*a03c0*/  ISETP.LT.AND P4, PT, R0, UR7, !P0 ;  /* 0x0000000700007c0c */ /* 0x000fc6000c781270 */
[----:B-1----:R-:W3:Y:S01]  /*a03d0*/  LDL.LU R12, [R1+0x530] ;  /* 0x00053000010c7983 */ /* 0x002ee20000300800 */
[----:B------:R-:W3:Y:S03]  /*a03e0*/  LDCU UR7, c[0x0][0x39c] ;  /* 0x00007380ff0777ac */ /* 0x000ee60008000800 */
        /* <DEDUP_REMOVED lines=15> */
[----:B------:R-:W-:Y:S04]  /*a04e0*/  @P3 STG.E desc[UR8][R168.64], R15 ;  /* 0x0000000fa8003986 */ /* 0x000fe8000c101908 */
[----:B------:R-:W2:Y:S04]  /*a04f0*/  LDL.LU R8, [R1+0x2074] ;  /* 0x0020740001087983 */ /* 0x000ea80000300800 */
[----:B------:R1:W-:Y:S01]  /*a0500*/  @P4 STG.E desc[UR8][R170.64], R7 ;  /* 0x00000007aa004986 */ /* 0x0003e2000c101908 */
[----:B------:R-:W-:Y:S01]  /*a0510*/  ISETP.LT.AND P4, PT, R6, UR5, !P0 ;  /* 0x0000000506007c0c */ /* 0x000fe2000c781270 */
[----:B------:R-:W2:Y:S02]  /*a0520*/  LDCU UR5, c[0x0][0x39c] ;  /* 0x00007380ff0577ac */ /* 0x000ea40008000800 */
[----:B-1----:R-:W2:Y:S04]  /*a0530*/  LDL.LU R7, [R1+0x538] ;  /* 0x0005380001077983 */ /* 0x002ea80000300800 */
[----:B------:R-:W2:Y:S04]  /*a0540*/  LDL.LU R6, [R1+0x2070] ;  /* 0x0020700001067983 */ /* 0x000ea80000300800 */
[----:B----4-:R1:W-:Y:S01]  /*a0550*/  @P5 STG.E desc[UR8][R172.64], R9 ;  /* 0x00000009ac005986 */ /* 0x0103e2000c101908 */
[----:B------:R-:W-:Y:S01]  /*a0560*/  ISETP.LT.AND P3, PT, R14, UR4, !P0 ;  /* 0x000000040e007c0c */ /* 0x000fe2000c761270 */
[----:B------:R-:W4:Y:S02]  /*a0570*/  LDCU UR4, c[0x0][0x39c] ;  /* 0x00007380ff0477ac */ /* 0x000f240008000800 */
[----:B-1----:R-:W2:Y:S01]  /*a0580*/  LDL.LU R9, [R1+0x518] ;  /* 0x0005180001097983 */ /* 0x002ea20000300800 */
[----:B---3--:R-:W-:Y:S01]  /*a0590*/  ISETP.LT.AND P5, PT, R2, UR7, !P0 ;  /* 0x0000000702007c0c */ /* 0x008fe2000c7a1270 */
[----:B------:R-:W1:Y:S02]  /*a05a0*/  LDCU UR7, c[0x0][0x39c] ;  /* 0x00007380ff0777ac */ /* 0x000e640008000800 */
[----:B------:R-:W1:Y:S04]  /*a05b0*/  LDL.LU R2, [R1+0x206c] ;  /* 0x00206c0001027983 */ /* 0x000e680000300800 */
[----:B------:R-:W-:Y:S01]  /*a05c0*/  @P6 STG.E desc[UR8][R174.64], R12 ;  /* 0x0000000cae006986 */ /* 0x000fe2000c101908 */
[----:B--2---:R-:W-:Y:S01]  /*a05d0*/  ISETP.LT.AND P6, PT, R0, UR10, !P0 ;  /* 0x0000000a00007c0c */ /* 0x004fe2000c7c1270 */
[----:B------:R-:W2:Y:S02]  /*a05e0*/  LDCU UR10, c[0x0][0x39c] ;  /* 0x00007380ff0a77ac */ /* 0x000ea40008000800 */
[----:B------:R-:W3:Y:S04]  /*a05f0*/  LDL.LU R0, [R1+0x53c] ;  /* 0x00053c0001007983 */ /* 0x000ee80000300800 */
[----:B------:R-:W2:Y:S04]  /*a0600*/  LDL.LU R14, [R1+0x2068] ;  /* 0x00206800010e7983 */ /* 0x000ea80000300800 */
[----:B------:R4:W-:Y:S01]  /*a0610*/  @P1 STG.E desc[UR8][R176.64], R252 ;  /* 0x000000fcb0001986 */ /* 0x0009e2000c101908 */
[----:B------:R-:W-:Y:S01]  /*a0620*/  ISETP.LT.AND P1, PT, R3, UR11, !P0 ;  /* 0x0000000b03007c0c */ /* 0x000fe2000c721270 */
[----:B------:R-:W1:Y:S02]  /*a0630*/  LDCU UR11, c[0x0][0x39c] ;  /* 0x00007380ff0b77ac */ /* 0x000e640008000800 */
[----:B----4-:R-:W4:Y:S04]  /*a0640*/  LDL.LU R252, [R1+0x51c] ;  /* 0x00051c0001fc7983 */ /* 0x010f280000300800 */
[----:B------:R-:W4:Y:S04]  /*a0650*/  LDL.LU R3, [R1+0x2064] ;  /* 0x0020640001037983 */ /* 0x000f280000300800 */
[----:B------:R-:W4:Y:S04]  /*a0660*/  LDL.LU R15, [R1+0x500] ;  /* 0x00050000010f7983 */ /* 0x000f280000300800 */
[----:B------:R-:W4:Y:S04]  /*a0670*/  LDL.LU R12, [R1+0x2060] ;  /* 0x00206000010c7983 */ /* 0x000f280000300800 */
[----:B------:R1:W-:Y:S01]  /*a0680*/  @P3 STG.E desc[UR8][R178.64], R13 ;  /* 0x0000000db2003986 */ /* 0x0003e2000c101908 */
[----:B------:R-:W-:Y:S01]  /*a0690*/  ISETP.LT.AND P3, PT, R10, UR12, !P0 ;  /* 0x0000000c0a007c0c */ /* 0x000fe2000c761270 */
[----:B------:R-:W1:Y:S02]  /*a06a0*/  LDCU UR12, c[0x0][0x39c] ;  /* 0x00007380ff0c77ac */ /* 0x000e640008000800 */
[----:B-1----:R-:W4:Y:S04]  /*a06b0*/  LDL.LU R13, [R1+0x220] ;  /* 0x00022000010d7983 */ /* 0x002f280000300800 */
[----:B------:R-:W4:Y:S04]  /*a06c0*/  LDL.LU R19, [R1+0x4e0] ;  /* 0x0004e00001137983 */ /* 0x000f280000300800 */
[----:B------:R-:W4:Y:S04]  /*a06d0*/  LDL.LU R16, [R1+0x205c] ;  /* 0x00205c0001107983 */ /* 0x000f280000300800 */
[----:B------:R1:W-:Y:S01]  /*a06e0*/  @P4 STG.E desc[UR8][R180.64], R11 ;  /* 0x0000000bb4004986 */ /* 0x0003e2000c101908 */
[----:B------:R-:W-:Y:S01]  /*a06f0*/  ISETP.LT.AND P4, PT, R8, UR4, !P0 ;  /* 0x0000000408007c0c */ /* 0x000fe2000c781270 */
[----:B------:R-:W1:Y:S02]  /*a0700*/  LDCU UR4, c[0x0][0x39c] ;  /* 0x00007380ff0477ac */ /* 0x000e640008000800 */
[----:B-1----:R-:W4:Y:S04]  /*a0710*/  LDL.LU R11, [R1+0x504] ;  /* 0x00050400010b7983 */ /* 0x002f280000300800 */
[----:B------:R-:W4:Y:S04]  /*a0720*/  LDL.LU R10, [R1+0x2058] ;  /* 0x00205800010a7983 */ /* 0x000f280000300800 */
[----:B------:R1:W-:Y:S01]  /*a0730*/  @P5 STG.E desc[UR8][R182.64], R7 ;  /* 0x00000007b6005986 */ /* 0x0003e2000c101908 */
[----:B------:R-:W-:Y:S01]  /*a0740*/  ISETP.LT.AND P5, PT, R6, UR5, !P0 ;  /* 0x0000000506007c0c */ /* 0x000fe2000c7a1270 */
[----:B------:R-:W1:Y:S02]  /*a0750*/  LDCU UR5, c[0x0][0x39c] ;  /* 0x00007380ff0577ac */ /* 0x000e640008000800 */
[----:B-1----:R-:W4:Y:S04]  /*a0760*/  LDL.LU R7, [R1+0x4e4] ;  /* 0x0004e40001077983 */ /* 0x002f280000300800 */
[----:B------:R-:W4:Y:S04]  /*a0770*/  LDL.LU R6, [R1+0x2054] ;  /* 0x0020540001067983 */ /* 0x000f280000300800 */
[----:B------:R1:W-:Y:S04]  /*a0780*/  @P6 STG.E desc[UR8][R184.64], R9 ;  /* 0x00000009b8006986 */ /* 0x0003e8000c101908 */
[----:B-1----:R-:W4:Y:S04]  /*a0790*/  LDL.LU R9, [R1+0x508] ;  /* 0x0005080001097983 */ /* 0x002f280000300800 */
[----:B------:R-:W4:Y:S01]  /*a07a0*/  LDL.LU R8, [R1+0x2050] ;  /* 0x0020500001087983 */ /* 0x000f220000300800 */
[----:B------:R-:W-:Y:S01]  /*a07b0*/  ISETP.LT.AND P6, PT, R2, UR7, !P0 ;  /* 0x0000000702007c0c */ /* 0x000fe2000c7c1270 */
[----:B------:R-:W1:Y:S02]  /*a07c0*/  LDCU UR7, c[0x0][0x39c] ;  /* 0x00007380ff0777ac */ /* 0x000e640008000800 */
[----:B------:R-:W4:Y:S04]  /*a07d0*/  LDL.LU R2, [R1+0x4e8] ;  /* 0x0004e80001027983 */ /* 0x000f280000300800 */
[----:B---3--:R3:W-:Y:S01]  /*a07e0*/  @P1 STG.E desc[UR8][R186.64], R0 ;  /* 0x00000000ba001986 */ /* 0x0087e2000c101908 */
[----:B--2---:R-:W-:Y:S01]  /*a07f0*/  ISETP.LT.AND P1, PT, R14, UR10, !P0 ;  /* 0x0000000a0e007c0c */ /* 0x004fe2000c721270 */
[----:B------:R-:W2:Y:S02]  /*a0800*/  LDCU UR10, c[0x0][0x39c] ;  /* 0x00007380ff0a77ac */ /* 0x000ea40008000800 */
[----:B---3--:R-:W3:Y:S04]  /*a0810*/  LDL.LU R0, [R1+0x204c] ;  /* 0x00204c0001007983 */ /* 0x008ee80000300800 */
[----:B------:R-:W2:Y:S04]  /*a0820*/  LDL.LU R17, [R1+0x50c] ;  /* 0x00050c0001117983 */ /* 0x000ea80000300800 */
[----:B------:R-:W2:Y:S04]  /*a0830*/  LDL.LU R14, [R1+0x2048] ;  /* 0x00204800010e7983 */ /* 0x000ea80000300800 */
[----:B----4-:R4:W-:Y:S01]  /*a0840*/  @P3 STG.E desc[UR8][R188.64], R252 ;  /* 0x000000fcbc003986 */ /* 0x0109e2000c101908 */
[----:B------:R-:W-:Y:S01]  /*a0850*/  ISETP.LT.AND P3, PT, R3, UR11, !P0 ;  /* 0x0000000b03007c0c */ /* 0x000fe2000c761270 */
[----:B------:R-:W3:Y:S02]  /*a0860*/  LDCU UR11, c[0x0][0x39c] ;  /* 0x00007380ff0b77ac */ /* 0x000ee40008000800 */
[----:B----4-:R-:W4:Y:S04]  /*a0870*/  LDL.LU R252, [R1+0x4ec] ;  /* 0x0004ec0001fc7983 */ /* 0x010f280000300800 */
[----:B------:R-:W4:Y:S04]  /*a0880*/  LDL.LU R3, [R1+0x2044] ;  /* 0x0020440001037983 */ /* 0x000f280000300800 */
[----:B------:R1:W-:Y:S01]  /*a0890*/  @P4 STG.E desc[UR8][R190.64], R15 ;  /* 0x0000000fbe004986 */ /* 0x0003e2000c101908 */
[----:B------:R-:W-:Y:S01]  /*a08a0*/  ISETP.LT.AND P4, PT, R12, UR12, !P0 ;  /* 0x0000000c0c007c0c */ /* 0x000fe2000c781270 */
[----:B------:R-:W2:Y:S02]  /*a08b0*/  LDCU UR12, c[0x0][0x39c] ;  /* 0x00007380ff0c77ac */ /* 0x000ea40008000800 */
[----:B-1----:R-:W4:Y:S04]  /*a08c0*/  LDL.LU R15, [R1+0x4f0] ;  /* 0x0004f000010f7983 */ /* 0x002f280000300800 */
[----:B------:R-:W4:Y:S04]  /*a08d0*/  LDL.LU R12, [R1+0x2040] ;  /* 0x00204000010c7983 */ /* 0x000f280000300800 */
[----:B------:R-:W-:Y:S01]  /*a08e0*/  @P5 STG.E desc[UR8][R192.64], R19 ;  /* 0x00000013c0005986 */ /* 0x000fe2000c101908 */
[----:B------:R-:W-:Y:S01]  /*a08f0*/  ISETP.LT.AND P5, PT, R16, UR4, !P0 ;  /* 0x0000000410007c0c */ /* 0x000fe2000c7a1270 */
[----:B------:R-:W1:Y:S02]  /*a0900*/  LDCU UR4, c[0x0][0x39c] ;  /* 0x00007380ff0477ac */ /* 0x000e640008000800 */
[----:B------:R-:W-:Y:S01]  /*a0910*/  @P6 STG.E desc[UR8][R194.64], R11 ;  /* 0x0000000bc2006986 */ /* 0x000fe2000c101908 */
[----:B------:R-:W-:Y:S01]  /*a0920*/  ISETP.LT.AND P6, PT, R10, UR5, !P0 ;  /* 0x000000050a007c0c */ /* 0x000fe2000c7c1270 */
[----:B------:R-:W1:Y:S02]  /*a0930*/  LDCU UR5, c[0x0][0x39c] ;  /* 0x00007380ff0577ac */ /* 0x000e640008000800 */
[----:B------:R1:W-:Y:S01]  /*a0940*/  @P1 STG.E desc[UR8][R196.64], R7 ;  /* 0x00000007c4001986 */ /* 0x0003e2000c101908 */
[----:B------:R-:W-:Y:S01]  /*a0950*/  ISETP.LT.AND P1, PT, R6, UR7, !P0 ;  /* 0x0000000706007c0c */ /* 0x000fe2000c721270 */
[----:B------:R-:W2:Y:S02]  /*a0960*/  LDCU UR7, c[0x0][0x39c] ;  /* 0x00007380ff0777ac */ /* 0x000ea40008000800 */
[----:B-1----:R-:W4:Y:S04]  /*a0970*/  LDL.LU R7, [R1+0x4d0] ;  /* 0x0004d00001077983 */ /* 0x002f280000300800 */
[----:B------:R-:W4:Y:S04]  /*a0980*/  LDL.LU R6, [R1+0x203c] ;  /* 0x00203c0001067983 */ /* 0x000f280000300800 */
[----:B------:R-:W-:Y:S04]  /*a0990*/  @P3 STG.E desc[UR8][R198.64], R9 ;  /* 0x00000009c6003986 */ /* 0x000fe8000c101908 */
[----:B------:R1:W-:Y:S04]  /*a09a0*/  @P4 STG.E desc[UR8][R200.64], R2 ;  /* 0x00000002c8004986 */ /* 0x0003e8000c101908 */
[----:B-1----:R-:W4:Y:S01]  /*a09b0*/  LDL.LU R2, [R1+0x4f4] ;  /* 0x0004f40001027983 */ /* 0x002f220000300800 */
[----:B---3--:R-:W-:Y:S01]  /*a09c0*/  ISETP.LT.AND P4, PT, R0, UR11, !P0 ;  /* 0x0000000b00007c0c */ /* 0x008fe2000c781270 */
[----:B------:R-:W1:Y:S02]  /*a09d0*/  LDCU UR11, c[0x0][0x39c] ;  /* 0x00007380ff0b77ac */ /* 0x000e640008000800 */
[----:B------:R-:W3:Y:S04]  /*a09e0*/  LDL.LU R0, [R1+0x2038] ;  /* 0x0020380001007983 */ /* 0x000ee80000300800 */
[----:B--2---:R-:W-:Y:S04]  /*a09f0*/  @P5 STG.E desc[UR8][R202.64], R17 ;  /* 0x00000011ca005986 */ /* 0x004fe8000c101908 */
[----:B----4-:R2:W-:Y:S01]  /*a0a00*/  @P6 STG.E desc[UR8][R204.64], R252 ;  /* 0x000000fccc006986 */ /* 0x0105e2000c101908 */
[----:B------:R-:W-:Y:S01]  /*a0a10*/  ISETP.LT.AND P6, PT, R3, UR4, !P0 ;  /* 0x0000000403007c0c */ /* 0x000fe2000c7c1270 */
[----:B------:R-:W4:Y:S02]  /*a0a20*/  LDCU UR4, c[0x0][0x39c] ;  /* 0x00007380ff0477ac */ /* 0x000f240008000800 */
[----:B--2---:R-:W2:Y:S04]  /*a0a30*/  LDL.LU R252, [R1+0x4d4] ;  /* 0x0004d40001fc7983 */ /* 0x004ea80000300800 */
[----:B------:R-:W1:Y:S04]  /*a0a40*/  LDL.LU R3, [R1+0x2034] ;  /* 0x0020340001037983 */ /* 0x000e680000300800 */
[----:B------:R-:W-:Y:S01]  /*a0a50*/  @P1 STG.E desc[UR8][R206.64], R15 ;  /* 0x0000000fce001986 */ /* 0x000fe2000c101908 */
[----:B------:R-:W-:-:S03]  /*a0a60*/  ISETP.LT.AND P1, PT, R12, UR5, !P0 ;  /* 0x000000050c007c0c */ /* 0x000fc6000c721270 */
[----:B------:R-:W4:Y:S04]  /*a0a70*/  LDL.LU R12, [R1+0x4f8] ;  /* 0x0004f800010c7983 */ /* 0x000f280000300800 */
[----:B------:R-:W4:Y:S04]  /*a0a80*/  LDL.LU R32, [R1+0x2030] ;  /* 0x0020300001207983 */ /* 0x000f280000300800 */
[----:B------:R-:W4:Y:S04]  /*a0a90*/  LDL.LU R33, [R1+0x4d8] ;  /* 0x0004d80001217983 */ /* 0x000f280000300800 */
[----:B------:R-:W4:Y:S04]  /*a0aa0*/  LDL.LU R30, [R1+0x202c] ;  /* 0x00202c00011e7983 */ /* 0x000f280000300800 */
[----:B------:R-:W4:Y:S04]  /*a0ab0*/  LDL.LU R31, [R1+0x4fc] ;  /* 0x0004fc00011f7983 */ /* 0x000f280000300800 */
[----:B------:R-:W4:Y:S01]  /*a0ac0*/  LDL.LU R28, [R1+0x2028] ;  /* 0x00202800011c7983 */ /* 0x000f220000300800 */
[----:B------:R-:W-:Y:S01]  /*a0ad0*/  ISETP.LT.AND P3, PT, R8, UR10, !P0 ;  /* 0x0000000a08007c0c */ /* 0x000fe2000c761270 */
[----:B------:R-:W3:Y:S02]  /*a0ae0*/  LDCU UR10, c[0x0][0x39c] ;  /* 0x00007380ff0a77ac */ /* 0x000ee40008000800 */
[----:B------:R-:W4:Y:S04]  /*a0af0*/  LDL.LU R29, [R1+0x4dc] ;  /* 0x0004dc00011d7983 */ /* 0x000f280000300800 */
[----:B------:R-:W4:Y:S04]  /*a0b00*/  LDL.LU R26, [R1+0x2024] ;  /* 0x00202400011a7983 */ /* 0x000f280000300800 */
[----:B------:R-:W4:Y:S04]  /*a0b10*/  LDL.LU R27, [R1+0x4c0] ;  /* 0x0004c000011b7983 */ /* 0x000f280000300800 */
[----:B------:R-:W4:Y:S04]  /*a0b20*/  LDL.LU R25, [R1+0x2020] ;  /* 0x0020200001197983 */ /* 0x000f280000300800 */
[----:B------:R-:W4:Y:S01]  /*a0b30*/  LDL.LU R24, [R1+0x201c] ;  /* 0x00201c0001187983 */ /* 0x000f220000300800 */
[----:B------:R-:W-:Y:S01]  /*a0b40*/  ISETP.LT.AND P5, PT, R14, UR12, !P0 ;  /* 0x0000000c0e007c0c */ /* 0x000fe2000c7a1270 */
[----:B------:R-:W1:Y:S02]  /*a0b50*/  LDCU UR12, c[0x0][0x39c] ;  /* 0x00007380ff0c77ac */ /* 0x000e640008000800 */
[----:B------:R-:W4:Y:S04]  /*a0b60*/  LDL.LU R23, [R1+0x4c4] ;  /* 0x0004c40001177983 */ /* 0x000f280000300800 */
[----:B------:R-:W4:Y:S04]  /*a0b70*/  LDL.LU R22, [R1+0x2018] ;  /* 0x0020180001167983 */ /* 0x000f280000300800 */
[----:B------:R-:W4:Y:S04]  /*a0b80*/  LDL.LU R20, [R1+0x2014] ;  /* 0x0020140001147983 */ /* 0x000f280000300800 */
[----:B------:R-:W4:Y:S04]  /*a0b90*/  LDL.LU R21, [R1+0x4c8] ;  /* 0x0004c80001157983 */ /* 0x000f280000300800 */
[----:B------:R-:W4:Y:S04]  /*a0ba0*/  LDL.LU R19, [R1+0x2010] ;  /* 0x0020100001137983 */ /* 0x000f280000300800 */
[----:B------:R-:W4:Y:S04]  /*a0bb0*/  LDL.LU R18, [R1+0x200c] ;  /* 0x00200c0001127983 */ /* 0x000f280000300800 */
[----:B------:R3:W-:Y:S01]  /*a0bc0*/  @P3 STG.E desc[UR8][R208.64], R7 ;  /* 0x00000007d0003986 */ /* 0x0007e2000c101908 */
[----:B------:R-:W-:-:S03]  /*a0bd0*/  ISETP.LT.AND P3, PT, R6, UR7, !P0 ;  /* 0x0000000706007c0c */ /* 0x000fc6000c761270 */
[----:B------:R-:W4:Y:S04]  /*a0be0*/  LDL.LU R17, [R1+0x4cc] ;  /* 0x0004cc0001117983 */ /* 0x000f280000300800 */
[----:B------:R-:W4:Y:S04]  /*a0bf0*/  LDL.LU R16, [R1+0x2008] ;  /* 0x0020080001107983 */ /* 0x000f280000300800 */
[----:B------:R-:W4:Y:S04]  /*a0c00*/  LDL.LU R6, [R1+0x2004] ;  /* 0x0020040001067983 */ /* 0x000f280000300800 */
[----:B---3--:R-:W3:Y:S04]  /*a0c10*/  LDL.LU R7, [R1+0x4b0] ;  /* 0x0004b00001077983 */ /* 0x008ee80000300800 */
[----:B------:R-:W1:Y:S04]  /*a0c20*/  LDS.128 R8, [R13] ;  /* 0x000000000d087984 */ /* 0x000e680000000c00 */
[----:B------:R2:W-:Y:S04]  /*a0c30*/  @P4 STG.E desc[UR8][R210.64], R2 ;  /* 0x00000002d2004986 */ /* 0x0005e8000c101908 */
[----:B--2---:R-:W2:Y:S01]  /*a0c40*/  LDL.LU R2, [R1+0x2000] ;  /* 0x0020000001027983 */ /* 0x004ea20000300800 */
[----:B------:R-:W-:-:S03]  /*a0c50*/  ISETP.LT.AND P4, PT, R0, UR10, !P0 ;  /* 0x0000000a00007c0c */ /* 0x000fc6000c781270 */
[----:B------:R-:W2:Y:S04]  /*a0c60*/  LDL.LU R0, [R1+0x23cc] ;  /* 0x0023cc0001007983 */ /* 0x000ea80000300800 */
[----:B------:R4:W-:Y:S01]  /*a0c70*/  @P5 STG.E desc[UR8][R212.64], R252 ;  /* 0x000000fcd4005986 */ /* 0x0009e2000c101908 */
[----:B-1----:R-:W-:-:S03]  /*a0c80*/  ISETP.LT.AND P5, PT, R3, UR11, !P0 ;  /* 0x0000000b03007c0c */ /* 0x002fc6000c7a1270 */
[----:B------:R-:W2:Y:S04]  /*a0c90*/  LDL.LU R3, [R1+0x4b4] ;  /* 0x0004b40001037983 */ /* 0x000ea80000300800 */
[----:B----4-:R-:W4:Y:S04]  /*a0ca0*/  LDL.LU R252, [R1+0x4b8] ;  /* 0x0004b80001fc7983 */ /* 0x010f280000300800 */
[----:B------:R-:W-:Y:S04]  /*a0cb0*/  @P6 STG.E desc[UR8][R214.64], R12 ;  /* 0x0000000cd6006986 */ /* 0x000fe8000c101908 */
[----:B------:R-:W1:Y:S01]  /*a0cc0*/  LDS.128 R12, [R13+0x400] ;  /* 0x000400000d0c7984 */ /* 0x000e620000000c00 */
[----:B------:R-:W-:-:S03]  /*a0cd0*/  ISETP.LT.AND P6, PT, R32, UR12, !P0 ;  /* 0x0000000c20007c0c */ /* 0x000fc6000c7c1270 */
[----:B------:R-:W-:Y:S01]  /*a0ce0*/  @P1 STG.E desc[UR8][R216.64], R33 ;  /* 0x00000021d8001986 */ /* 0x000fe2000c101908 */
        /* <DEDUP_REMOVED lines=21> */
[----:B---3--:R-:W-:Y:S04]  /*a0e40*/  @P1 STG.E desc[UR8][R238.64], R7 ;  /* 0x00000007ee001986 */ /* 0x008fe8000c101908 */
[----:B-1----:R-:W-:Y:S01]  /*a0e50*/  @P2 STG.E desc[UR8][R240.64], R12 ;  /* 0x0000000cf0002986 */ /* 0x002fe2000c101908 */
[----:B--2---:R-:W-:Y:S02]  /*a0e60*/  ISETP.LT.AND P1, PT, R2, UR6, !P0 ;  /* 0x0000000602007c0c */ /* 0x004fe4000c721270 */
[----:B------:R-:W-:Y:S01]  /*a0e70*/  ISETP.LT.AND P0, PT, R0, UR6, !P0 ;  /* 0x0000000600007c0c */ /* 0x000fe2000c701270 */
[----:B------:R-:W-:Y:S04]  /*a0e80*/  @P3 STG.E desc[UR8][R242.64], R3 ;  /* 0x00000003f2003986 */ /* 0x000fe8000c101908 */
[----:B------:R-:W-:Y:S04]  /*a0e90*/  @P4 STG.E desc[UR8][R244.64], R13 ;  /* 0x0000000df4004986 */ /* 0x000fe8000c101908 */
[----:B----4-:R1:W-:Y:S04]  /*a0ea0*/  @P5 STG.E desc[UR8][R246.64], R252 ;  /* 0x000000fcf6005986 */ /* 0x0103e8000c101908 */
[----:B------:R2:W-:Y:S04]  /*a0eb0*/  @P6 STG.E desc[UR8][R248.64], R14 ;  /* 0x0000000ef8006986 */ /* 0x0005e8000c101908 */
[----:B-1----:R-:W3:Y:S04]  /*a0ec0*/  LDL.LU R252, [R1+0x4bc] ;  /* 0x0004bc0001fc7983 */ /* 0x002ee80000300800 */
[----:B---3--:R2:W-:Y:S01]  /*a0ed0*/  @P1 STG.E desc[UR8][R250.64], R252 ;  /* 0x000000fcfa001986 */ /* 0x0085e2000c101908 */
[----:B------:R-:W-:Y:S05]  /*a0ee0*/  @!P0 EXIT ;  /* 0x000000000000894d */ /* 0x000fea0003800000 */
[----:B------:R-:W-:Y:S01]  /*a0ef0*/  STG.E desc[UR8][R4.64], R15 ;  /* 0x0000000f04007986 */ /* 0x000fe2000c101908 */
[----:B------:R-:W-:Y:S05]  /*a0f00*/  EXIT ;  /* 0x000000000000794d */ /* 0x000fea0003800000 */
.L_x_2:
[----:B------:R-:W-:-:S00]  /*a0f10*/  BRA `(.L_x_2) ;  /* 0xfffffffc00fc7947 */ /* 0x000fc0000383ffff */
[----:B------:R-:W-:-:S00]  /*a0f20*/  NOP ;  /* 0x0000000000007918 */ /* 0x000fc00000000000 */
        /* <DEDUP_REMOVED lines=13> */
.L_x_3:


//--------------------- .nv.shared.matmul_kernel  --------------------------
	.section	.nv.shared.matmul_kernel,"aw",@nobits
	.sectionflags	@""
	.align	16
	.zero		1024


//--------------------- .nv.shared.reserved.0     --------------------------
	.section	.nv.shared.reserved.0,"aw",@nobits
	.weak		__nv_reservedSMEM_offset_0_alias
	.size		__nv_reservedSMEM_offset_0_alias, 0, 64
	.other		__nv_reservedSMEM_offset_0_alias,@"STO_CUDA_RESERVED_SHARED STV_DEFAULT"
__nv_reservedSMEM_offset_0_alias:
	.zero		0
	.zero		64


//--------------------- .nv.constant0.matmul_kernel --------------------------
	.section	.nv.constant0.matmul_kernel,"a",@progbits
	.sectionflags	@""
	.align	4
.nv.constant0.matmul_kernel:
	.zero		976


//--------------------- SYMBOLS --------------------------

	.type		.nv.reservedSmem.offset0,@object
	.size		.nv.reservedSmem.offset0,0x4
	.type		.nv.reservedSmem.cap,@object
	.size		.nv.reservedSmem.cap,0x4
